def matmul_kernel(
    a_ptr,
    b_ptr,
    c_ptr,
    M,
    N,
    K,
    stride_am,
    stride_ak,
    stride_bk,
    stride_bn,
    stride_cm,
    stride_cn,
    BLOCK_M: tl.constexpr,
    BLOCK_N: tl.constexpr,
    BLOCK_K: tl.constexpr,
    GROUP_M: tl.constexpr,
):
    pid = tl.program_id(axis=0)
    num_pid_m = tl.cdiv(M, BLOCK_M)
    num_pid_n = tl.cdiv(N, BLOCK_N)
    num_pid_in_group = GROUP_M * num_pid_n
    group_id = pid // num_pid_in_group
    first_pid_m = group_id * GROUP_M
    group_size_m = min(num_pid_m - first_pid_m, GROUP_M)
    pid_m = first_pid_m + ((pid % num_pid_in_group) % group_size_m)
    pid_n = (pid % num_pid_in_group) // group_size_m

    offs_am = (pid_m * BLOCK_M + tl.arange(0, BLOCK_M)) % M
    offs_bn = (pid_n * BLOCK_N + tl.arange(0, BLOCK_N)) % N
    offs_k = tl.arange(0, BLOCK_K)
    a_ptrs = a_ptr + offs_am[:, None] * stride_am + offs_k[None, :] * stride_ak
    b_ptrs = b_ptr + offs_k[:, None] * stride_bk + offs_bn[None, :] * stride_bn

    acc = tl.zeros((BLOCK_M, BLOCK_N), dtype=tl.float32)
    for kk in range(0, tl.cdiv(K, BLOCK_K)):
        a = tl.load(a_ptrs, mask=offs_k[None, :] < K - kk * BLOCK_K, other=0.0)
        b = tl.load(b_ptrs, mask=offs_k[:, None] < K - kk * BLOCK_K, other=0.0)
        acc = tl.dot(a, b, acc)
        a_ptrs += BLOCK_K * stride_ak
        b_ptrs += BLOCK_K * stride_bk

    c = acc.to(c_ptr.dtype.element_ty)
    offs_cm = pid_m * BLOCK_M + tl.arange(0, BLOCK_M)
    offs_cn = pid_n * BLOCK_N + tl.arange(0, BLOCK_N)
    c_ptrs = c_ptr + offs_cm[:, None] * stride_cm + offs_cn[None, :] * stride_cn
    mask = (offs_cm[:, None] < M) & (offs_cn[None, :] < N)
    tl.store(c_ptrs, c, mask=mask)

# config = {"BLOCK_K": 32, "BLOCK_M": 512, "BLOCK_N": 128, "GROUP_M": 4, "arch": "sm_90", "dtype": "fp32", "num_ctas": 1, "num_stages": 3, "num_warps": 4}
# arch = sm_90


// ===== COMPILED SASS (sm_90a) =====

	.target	sm_90a

	.elftype	@"ET_EXEC"


//--------------------- .note.nv.tkinfo           --------------------------
	.section	.note.nv.tkinfo,"",@"SHT_NOTE"
	.sectionflags	@"SHF_NOTE_NV_TKINFO"
	.tkinfo
        /*0018*/ 	.word	0x00000002
        /*0030*/ 	.string	""
        /*0030*/ 	.string	"ptxas"
        /*0030*/ 	.string	"Cuda compilation tools, release 13.0, V13.0.88"
        /*0030*/ 	.string	"Build cuda_13.0.r13.0/compiler.36424714_0"
        /*0030*/ 	.string	"-v  -suppress-debug-info  -lineinfo  -arch sm_90a "



//--------------------- .note.nv.cuinfo           --------------------------
	.section	.note.nv.cuinfo,"",@"SHT_NOTE"
	.sectionflags	@"SHF_NOTE_NV_CUINFO"
        /*0018*/ 	.short	0x0002
        /*001a*/ 	.short	0x005a
        /*001c*/ 	.short	0x0082
	.zero		2


//--------------------- .nv.info                  --------------------------
	.section	.nv.info,"",@"SHT_CUDA_INFO"
	.align	4


	//----- nvinfo : EIATTR_REGCOUNT
	.align		4
        /*0000*/ 	.byte	0x04, 0x2f
        /*0002*/ 	.short	(.L_1 - .L_0)
	.align		4
.L_0:
        /*0004*/ 	.word	index@(matmul_kernel)
        /*0008*/ 	.word	0x000000ff


	//----- nvinfo : EIATTR_FRAME_SIZE
	.align		4
.L_1:
        /*000c*/ 	.byte	0x04, 0x11
        /*000e*/ 	.short	(.L_3 - .L_2)
	.align		4
.L_2:
        /*0010*/ 	.word	index@(matmul_kernel)
        /*0014*/ 	.word	0x00000cf0


	//----- nvinfo : EIATTR_MIN_STACK_SIZE
	.align		4
.L_3:
        /*0018*/ 	.byte	0x04, 0x12
        /*001a*/ 	.short	(.L_5 - .L_4)
	.align		4
.L_4:
        /*001c*/ 	.word	index@(matmul_kernel)
        /*0020*/ 	.word	0x00000cf0
.L_5:


//--------------------- .nv.compat                --------------------------
	.section	.nv.compat,"",@"SHT_CUDA_COMPAT_INFO"
	.align	4
        /*0000*/ 	.byte	0x02, 0x09, 0x01, 0x00, 0x02, 0x02, 0x04, 0x00, 0x02, 0x05, 0x05, 0x00, 0x03, 0x07, 0x01, 0x01
        /*0010*/ 	.byte	0x02, 0x03, 0x00, 0x00, 0x02, 0x06, 0x01, 0x00, 0x04, 0x0b, 0x08, 0x00, 0x00, 0x00, 0x00, 0x00
        /*0020*/ 	.byte	0x00, 0x00, 0x00, 0x00


//--------------------- .nv.info.matmul_kernel    --------------------------
	.section	.nv.info.matmul_kernel,"",@"SHT_CUDA_INFO"
	.sectionflags	@""
	.align	4


	//----- nvinfo : EIATTR_CUDA_API_VERSION
	.align		4
        /*0000*/ 	.byte	0x04, 0x37
        /*0002*/ 	.short	(.L_7 - .L_6)
.L_6:
        /*0004*/ 	.word	0x00000082


	//----- nvinfo : EIATTR_KPARAM_INFO
	.align		4
.L_7:
        /*0008*/ 	.byte	0x04, 0x17
        /*000a*/ 	.short	(.L_9 - .L_8)
.L_8:
        /*000c*/ 	.word	0x00000000
        /*0010*/ 	.short	0x000d
        /*0012*/ 	.short	0x0048
        /*0014*/ 	.byte	0x00, 0xf4, 0x21, 0x00


	//----- nvinfo : EIATTR_KPARAM_INFO
	.align		4
.L_9:
        /*0018*/ 	.byte	0x04, 0x17
        /*001a*/ 	.short	(.L_11 - .L_10)
.L_10:
        /*001c*/ 	.word	0x00000000
        /*0020*/ 	.short	0x000c
        /*0022*/ 	.short	0x0040
        /*0024*/ 	.byte	0x00, 0xf4, 0x21, 0x00


	//----- nvinfo : EIATTR_KPARAM_INFO
	.align		4
.L_11:
        /*0028*/ 	.byte	0x04, 0x17
        /*002a*/ 	.short	(.L_13 - .L_12)
.L_12:
        /*002c*/ 	.word	0x00000000
        /*0030*/ 	.short	0x000b
        /*0032*/ 	.short	0x0038
        /*0034*/ 	.byte	0x00, 0xf0, 0x11, 0x00


	//----- nvinfo : EIATTR_KPARAM_INFO
	.align		4
.L_13:
        /*0038*/ 	.byte	0x04, 0x17
        /*003a*/ 	.short	(.L_15 - .L_14)
.L_14:
        /*003c*/ 	.word	0x00000000
        /*0040*/ 	.short	0x000a
        /*0042*/ 	.short	0x0034
        /*0044*/ 	.byte	0x00, 0xf0, 0x11, 0x00


	//----- nvinfo : EIATTR_KPARAM_INFO
	.align		4
.L_15:
        /*0048*/ 	.byte	0x04, 0x17
        /*004a*/ 	.short	(.L_17 - .L_16)
.L_16:
        /*004c*/ 	.word	0x00000000
        /*0050*/ 	.short	0x0009
        /*0052*/ 	.short	0x0030
        /*0054*/ 	.byte	0x00, 0xf0, 0x11, 0x00


	//----- nvinfo : EIATTR_KPARAM_INFO
	.align		4
.L_17:
        /*0058*/ 	.byte	0x04, 0x17
        /*005a*/ 	.short	(.L_19 - .L_18)
.L_18:
        /*005c*/ 	.word	0x00000000
        /*0060*/ 	.short	0x0008
        /*0062*/ 	.short	0x002c
        /*0064*/ 	.byte	0x00, 0xf0, 0x11, 0x00


	//----- nvinfo : EIATTR_KPARAM_INFO
	.align		4
.L_19:
        /*0068*/ 	.byte	0x04, 0x17
        /*006a*/ 	.short	(.L_21 - .L_20)
.L_20:
        /*006c*/ 	.word	0x00000000
        /*0070*/ 	.short	0x0007
        /*0072*/ 	.short	0x0028
        /*0074*/ 	.byte	0x00, 0xf0, 0x11, 0x00


	//----- nvinfo : EIATTR_KPARAM_INFO
	.align		4
.L_21:
        /*0078*/ 	.byte	0x04, 0x17
        /*007a*/ 	.short	(.L_23 - .L_22)
.L_22:
        /*007c*/ 	.word	0x00000000
        /*0080*/ 	.short	0x0006
        /*0082*/ 	.short	0x0024
        /*0084*/ 	.byte	0x00, 0xf0, 0x11, 0x00


	//----- nvinfo : EIATTR_KPARAM_INFO
	.align		4
.L_23:
        /*0088*/ 	.byte	0x04, 0x17
        /*008a*/ 	.short	(.L_25 - .L_24)
.L_24:
        /*008c*/ 	.word	0x00000000
        /*0090*/ 	.short	0x0005
        /*0092*/ 	.short	0x0020
        /*0094*/ 	.byte	0x00, 0xf0, 0x11, 0x00


	//----- nvinfo : EIATTR_KPARAM_INFO
	.align		4
.L_25:
        /*0098*/ 	.byte	0x04, 0x17
        /*009a*/ 	.short	(.L_27 - .L_26)
.L_26:
        /*009c*/ 	.word	0x00000000
        /*00a0*/ 	.short	0x0004
        /*00a2*/ 	.short	0x001c
        /*00a4*/ 	.byte	0x00, 0xf0, 0x11, 0x00


	//----- nvinfo : EIATTR_KPARAM_INFO
	.align		4
.L_27:
        /*00a8*/ 	.byte	0x04, 0x17
        /*00aa*/ 	.short	(.L_29 - .L_28)
.L_28:
        /*00ac*/ 	.word	0x00000000
        /*00b0*/ 	.short	0x0003
        /*00b2*/ 	.short	0x0018
        /*00b4*/ 	.byte	0x00, 0xf0, 0x11, 0x00


	//----- nvinfo : EIATTR_KPARAM_INFO
	.align		4
.L_29:
        /*00b8*/ 	.byte	0x04, 0x17
        /*00ba*/ 	.short	(.L_31 - .L_30)
.L_30:
        /*00bc*/ 	.word	0x00000000
        /*00c0*/ 	.short	0x0002
        /*00c2*/ 	.short	0x0010
        /*00c4*/ 	.byte	0x00, 0xf4, 0x21, 0x00


	//----- nvinfo : EIATTR_KPARAM_INFO
	.align		4
.L_31:
        /*00c8*/ 	.byte	0x04, 0x17
        /*00ca*/ 	.short	(.L_33 - .L_32)
.L_32:
        /*00cc*/ 	.word	0x00000000
        /*00d0*/ 	.short	0x0001
        /*00d2*/ 	.short	0x0008
        /*00d4*/ 	.byte	0x00, 0xf4, 0x21, 0x00


	//----- nvinfo : EIATTR_KPARAM_INFO
	.align		4
.L_33:
        /*00d8*/ 	.byte	0x04, 0x17
        /*00da*/ 	.short	(.L_35 - .L_34)
.L_34:
        /*00dc*/ 	.word	0x00000000
        /*00e0*/ 	.short	0x0000
        /*00e2*/ 	.short	0x0000
        /*00e4*/ 	.byte	0x00, 0xf4, 0x21, 0x00


	//----- nvinfo : EIATTR_SPARSE_MMA_MASK
	.align		4
.L_35:
        /*00e8*/ 	.byte	0x03, 0x50
        /*00ea*/ 	.short	0x0000


	//----- nvinfo : EIATTR_MAXREG_COUNT
	.align		4
        /*00ec*/ 	.byte	0x03, 0x1b
        /*00ee*/ 	.short	0x00ff


	//----- nvinfo : EIATTR_NUM_BARRIERS
	.align		4
        /*00f0*/ 	.byte	0x02, 0x4c
        /*00f2*/ 	.byte	0x01
	.zero		1


	//----- nvinfo : EIATTR_ANNOTATIONS
	.align		4
        /*00f4*/ 	.byte	0x04, 0x55
        /*00f6*/ 	.short	(.L_37 - .L_36)


	//   ....[0]....
.L_36:
        /*00f8*/ 	.word	0x00000001
        /*00fc*/ 	.byte	0xc0, 0x00, 0x00, 0x00, 0x01, 0x00, 0x00, 0x00, 0x10, 0x1c, 0x00, 0x00, 0x01, 0x00, 0x00, 0x00
        /* <DEDUP_REMOVED lines=1383> */
        /*577c*/ 	.byte	0x60, 0xf9, 0x01, 0x00


	//----- nvinfo : EIATTR_MERCURY_ISA_VERSION
	.align		4
.L_37:
        /*5780*/ 	.byte	0x03, 0x5f
        /*5782*/ 	.short	0x0101


	//----- nvinfo : EIATTR_EXIT_INSTR_OFFSETS
	.align		4
        /*5784*/ 	.byte	0x04, 0x1c
        /*5786*/ 	.short	(.L_39 - .L_38)


	//   ....[0]....
.L_38:
        /*5788*/ 	.word	0x00023fc0


	//   ....[1]....
        /*578c*/ 	.word	0x00023fe0


	//----- nvinfo : EIATTR_REQNTID
	.align		4
.L_39:
        /*5790*/ 	.byte	0x04, 0x10
        /*5792*/ 	.short	(.L_41 - .L_40)
.L_40:
        /*5794*/ 	.word	0x00000080
        /*5798*/ 	.word	0x00000001
        /*579c*/ 	.word	0x00000001


	//----- nvinfo : EIATTR_CBANK_PARAM_SIZE
	.align		4
.L_41:
        /*57a0*/ 	.byte	0x03, 0x19
        /*57a2*/ 	.short	0x0050


	//----- nvinfo : EIATTR_PARAM_CBANK
	.align		4
        /*57a4*/ 	.byte	0x04, 0x0a
        /*57a6*/ 	.short	(.L_43 - .L_42)
	.align		4
.L_42:
        /*57a8*/ 	.word	index@(.nv.constant0.matmul_kernel)
        /*57ac*/ 	.short	0x0210
        /*57ae*/ 	.short	0x0050


	//----- nvinfo : EIATTR_SW_WAR
	.align		4
.L_43:
        /*57b0*/ 	.byte	0x04, 0x36
        /*57b2*/ 	.short	(.L_45 - .L_44)
.L_44:
        /*57b4*/ 	.word	0x00000008
.L_45:


//--------------------- .nv.callgraph             --------------------------
	.section	.nv.callgraph,"",@"SHT_CUDA_CALLGRAPH"
	.align	4
	.sectionentsize	8
	.align		4
        /*0000*/ 	.word	0x00000000
	.align		4
        /*0004*/ 	.word	0xffffffff
	.align		4
        /*0008*/ 	.word	0x00000000
	.align		4
        /*000c*/ 	.word	0xfffffffe
	.align		4
        /*0010*/ 	.word	0x00000000
	.align		4
        /*0014*/ 	.word	0xfffffffd
	.align		4
        /*0018*/ 	.word	0x00000000
	.align		4
        /*001c*/ 	.word	0xfffffffc


//--------------------- .text.matmul_kernel       --------------------------
	.section	.text.matmul_kernel,"ax",@progbits
	.align	128
        .global         matmul_kernel
        .type           matmul_kernel,@function
        .size           matmul_kernel,(.L_x_3 - matmul_kernel)
        .other          matmul_kernel,@"STO_CUDA_ENTRY STV_DEFAULT"
matmul_kernel:
.text.matmul_kernel:
[----:B------:R-:W1:Y:S08]  /*0000*/  LDC R1, c[0x0][0x28] ;  /* 0x00000a00ff017b82 */ /* 0x000e700000000800 */
[----:B------:R-:W2:Y:S01]  /*0010*/  LDC.64 R2, c[0x0][0x228] ;  /* 0x00008a00ff027b82 */ /* 0x000ea20000000a00 */
[----:B-1----:R-:W-:Y:S01]  /*0020*/  VIADD R1, R1, 0xfffff310 ;  /* 0xfffff31001017836 */ /* 0x002fe20000000000 */
[----:B------:R-:W1:Y:S01]  /*0030*/  S2R R5, SR_CTAID.X ;  /* 0x0000000000057919 */ /* 0x000e620000002500 */
[----:B------:R-:W-:Y:S01]  /*0040*/  ULDC UR5, c[0x0][0x240] ;  /* 0x0000900000057ab9 */ /* 0x000fe20000000800 */
[----:B------:R-:W-:Y:S01]  /*0050*/  ULDC.64 UR8, c[0x0][0x218] ;  /* 0x0000860000087ab9 */ /* 0x000fe20000000a00 */
[----:B------:R-:W-:Y:S01]  /*0060*/  ULDC.64 UR6, c[0x0][0x210] ;  /* 0x0000840000067ab9 */ /* 0x000fe20000000a00 */
[----:B------:R-:W3:Y:S01]  /*0070*/  S2R R84, SR_TID.X ;  /* 0x0000000000547919 */ /* 0x000ee20000002100 */
[----:B------:R-:W-:Y:S01]  /*0080*/  UMOV UR12, 0x400 ;  /* 0x00000400000c7882 */ /* 0x000fe20000000000 */
[----:B------:R-:W4:Y:S01]  /*0090*/  S2UR UR4, SR_CgaCtaId ;  /* 0x00000000000479c3 */ /* 0x000f220000008800 */
[----:B------:R-:W-:Y:S01]  /*00a0*/  ULDC.64 UR16, c[0x0][0x208] ;  /* 0x0000820000107ab9 */ /* 0x000fe20000000a00 */
[----:B--2---:R-:W-:Y:S01]  /*00b0*/  IMAD.MOV.U32 R60, RZ, RZ, R3 ;  /* 0x000000ffff3c7224 */ /* 0x004fe200078e0003 */
[----:B------:R2:W-:Y:S01]  /*00c0*/  STL.64 [R1+0x968], R2 ;  /* 0x0009680201007387 */ /* 0x0005e20000100a00 */
[----:B------:R-:W-:-:S02]  /*00d0*/  IMAD.MOV.U32 R59, RZ, RZ, R2 ;  /* 0x000000ffff3b7224 */ /* 0x000fc400078e0002 */
[----:B------:R-:W-:Y:S01]  /*00e0*/  VIADD R0, R60, 0x7f ;  /* 0x0000007f3c007836 */ /* 0x000fe20000000000 */
[----:B----4-:R-:W-:Y:S01]  /*00f0*/  ULEA UR12, UR4, UR12, 0x18 ;  /* 0x0000000c040c7291 */ /* 0x010fe2000f8ec03f */
[----:B-1----:R-:W-:Y:S02]  /*0100*/  IABS R8, R5 ;  /* 0x0000000500087213 */ /* 0x002fe40000000000 */
[----:B------:R-:W-:Y:S01]  /*0110*/  ULDC UR4, c[0x0][0x230] ;  /* 0x00008c0000047ab9 */ /* 0x000fe20000000800 */
[----:B--2---:R-:W-:Y:S02]  /*0120*/  SHF.R.S32.HI R3, RZ, 0x1f, R0 ;  /* 0x0000001fff037819 */ /* 0x004fe40000011400 */
[C---:B---3--:R-:W-:Y:S02]  /*0130*/  LOP3.LUT R83, R84.reuse, 0x7f, RZ, 0xc0, !PT ;  /* 0x0000007f54537812 */ /* 0x048fe400078ec0ff */
[----:B------:R-:W-:Y:S02]  /*0140*/  LEA.HI R3, R3, R0, RZ, 0x7 ;  /* 0x0000000003037211 */ /* 0x000fe400078f38ff */
[----:B------:R-:W-:-:S02]  /*0150*/  LOP3.LUT R56, R84, 0x60, RZ, 0xc0, !PT ;  /* 0x0000006054387812 */ /* 0x000fc400078ec0ff */
[----:B------:R-:W-:-:S05]  /*0160*/  SHF.R.S32.HI R3, RZ, 0x7, R3 ;  /* 0x00000007ff037819 */ /* 0x000fca0000011403 */
[----:B------:R-:W-:-:S05]  /*0170*/  IMAD.SHL.U32 R4, R3, 0x4, RZ ;  /* 0x0000000403047824 */ /* 0x000fca00078e00ff */
[-C--:B------:R-:W-:Y:S02]  /*0180*/  IABS R7, R4.reuse ;  /* 0x0000000400077213 */ /* 0x080fe40000000000 */
[----:B------:R-:W-:Y:S02]  /*0190*/  IABS R10, R4 ;  /* 0x00000004000a7213 */ /* 0x000fe40000000000 */
[----:B------:R-:W1:Y:S08]  /*01a0*/  I2F.RP R0, R7 ;  /* 0x0000000700007306 */ /* 0x000e700000209400 */
[----:B-1----:R-:W1:Y:S02]  /*01b0*/  MUFU.RCP R0, R0 ;  /* 0x0000000000007308 */ /* 0x002e640000001000 */
[----:B-1----:R-:W-:-:S02]  /*01c0*/  VIADD R2, R0, 0xffffffe ;  /* 0x0ffffffe00027836 */ /* 0x002fc40000000000 */
[----:B------:R-:W-:-:S04]  /*01d0*/  IMAD.MOV R0, RZ, RZ, -R10 ;  /* 0x000000ffff007224 */ /* 0x000fc800078e0a0a */
[----:B------:R1:W2:Y:S02]  /*01e0*/  F2I.FTZ.U32.TRUNC.NTZ R3, R2 ;  /* 0x0000000200037305 */ /* 0x0002a4000021f000 */
[----:B-1----:R-:W-:Y:S02]  /*01f0*/  IMAD.MOV.U32 R2, RZ, RZ, RZ ;  /* 0x000000ffff027224 */ /* 0x002fe400078e00ff */
[----:B--2---:R-:W-:-:S04]  /*0200*/  IMAD.MOV R6, RZ, RZ, -R3 ;  /* 0x000000ffff067224 */ /* 0x004fc800078e0a03 */
[----:B------:R-:W-:Y:S02]  /*0210*/  IMAD R9, R6, R7, RZ ;  /* 0x0000000706097224 */ /* 0x000fe400078e02ff */
[----:B------:R-:W-:Y:S02]  /*0220*/  IMAD.MOV.U32 R6, RZ, RZ, R8 ;  /* 0x000000ffff067224 */ /* 0x000fe400078e0008 */
[----:B------:R-:W-:-:S06]  /*0230*/  IMAD.HI.U32 R3, R3, R9, R2 ;  /* 0x0000000903037227 */ /* 0x000fcc00078e0002 */
[----:B------:R-:W-:-:S04]  /*0240*/  IMAD.HI.U32 R3, R3, R6, RZ ;  /* 0x0000000603037227 */ /* 0x000fc800078e00ff */
[----:B------:R-:W-:-:S05]  /*0250*/  IMAD R0, R3, R0, R6 ;  /* 0x0000000003007224 */ /* 0x000fca00078e0206 */
[----:B------:R-:W-:-:S13]  /*0260*/  ISETP.GT.U32.AND P1, PT, R7, R0, PT ;  /* 0x000000000700720c */ /* 0x000fda0003f24070 */
[----:B------:R-:W-:Y:S02]  /*0270*/  @!P1 IMAD.IADD R0, R0, 0x1, -R7 ;  /* 0x0000000100009824 */ /* 0x000fe400078e0a07 */
[----:B------:R-:W-:Y:S01]  /*0280*/  @!P1 VIADD R3, R3, 0x1 ;  /* 0x0000000103039836 */ /* 0x000fe20000000000 */
[----:B------:R-:W-:Y:S02]  /*0290*/  ISETP.NE.AND P1, PT, R4, RZ, PT ;  /* 0x000000ff0400720c */ /* 0x000fe40003f25270 */
[----:B------:R-:W-:Y:S02]  /*02a0*/  ISETP.GE.U32.AND P0, PT, R0, R7, PT ;  /* 0x000000070000720c */ /* 0x000fe40003f06070 */
[----:B------:R-:W-:-:S04]  /*02b0*/  LOP3.LUT R0, R5, R4, RZ, 0x3c, !PT ;  /* 0x0000000405007212 */ /* 0x000fc800078e3cff */
[----:B------:R-:W-:Y:S01]  /*02c0*/  ISETP.GE.AND P2, PT, R0, RZ, PT ;  /* 0x000000ff0000720c */ /* 0x000fe20003f46270 */
[----:B------:R-:W-:-:S06]  /*02d0*/  VIADD R0, R59, 0x1ff ;  /* 0x000001ff3b007836 */ /* 0x000fcc0000000000 */
[----:B------:R-:W-:-:S04]  /*02e0*/  @P0 VIADD R3, R3, 0x1 ;  /* 0x0000000103030836 */ /* 0x000fc80000000000 */
[----:B------:R-:W-:Y:S01]  /*02f0*/  IMAD.MOV.U32 R2, RZ, RZ, R3 ;  /* 0x000000ffff027224 */ /* 0x000fe200078e0003 */
[----:B------:R-:W-:-:S04]  /*0300*/  SHF.R.S32.HI R3, RZ, 0x1f, R0 ;  /* 0x0000001fff037819 */ /* 0x000fc80000011400 */
[----:B------:R-:W-:Y:S02]  /*0310*/  @!P2 IADD3 R2, -R2, RZ, RZ ;  /* 0x000000ff0202a210 */ /* 0x000fe40007ffe1ff */
[----:B------:R-:W-:Y:S02]  /*0320*/  @!P1 LOP3.LUT R2, RZ, R4, RZ, 0x33, !PT ;  /* 0x00000004ff029212 */ /* 0x000fe400078e33ff */
[----:B------:R-:W-:-:S03]  /*0330*/  LEA.HI R3, R3, R0, RZ, 0x9 ;  /* 0x0000000003037211 */ /* 0x000fc600078f48ff */
[----:B------:R-:W-:Y:S02]  /*0340*/  IMAD.SHL.U32 R14, R2, 0x4, RZ ;  /* 0x00000004020e7824 */ /* 0x000fe400078e00ff */
[----:B------:R-:W-:-:S03]  /*0350*/  IMAD.MOV R2, RZ, RZ, -R2 ;  /* 0x000000ffff027224 */ /* 0x000fc600078e0a02 */
[----:B------:R-:W-:Y:S01]  /*0360*/  LEA.HI.SX32 R3, R3, -R14, 0x17 ;  /* 0x8000000e03037211 */ /* 0x000fe200078fbaff */
[----:B------:R-:W-:Y:S02]  /*0370*/  IMAD R13, R4, R2, R5 ;  /* 0x00000002040d7224 */ /* 0x000fe400078e0205 */
[----:B------:R-:W-:Y:S01]  /*0380*/  IMAD.MOV.U32 R2, RZ, RZ, RZ ;  /* 0x000000ffff027224 */ /* 0x000fe200078e00ff */
[----:B------:R-:W-:Y:S02]  /*0390*/  VIMNMX R16, R3, 0x4, PT ;  /* 0x0000000403107848 */ /* 0x000fe40003fe0100 */
[----:B------:R-:W-:Y:S02]  /*03a0*/  IABS R4, R13 ;  /* 0x0000000d00047213 */ /* 0x000fe40000000000 */
[----:B------:R-:W-:-:S04]  /*03b0*/  IABS R7, R16 ;  /* 0x0000001000077213 */ /* 0x000fc80000000000 */
[----:B------:R-:W1:Y:S08]  /*03c0*/  I2F.RP R0, R7 ;  /* 0x0000000700007306 */ /* 0x000e700000209400 */
[----:B-1----:R-:W1:Y:S02]  /*03d0*/  MUFU.RCP R0, R0 ;  /* 0x0000000000007308 */ /* 0x002e640000001000 */
[----:B-1----:R-:W-:Y:S01]  /*03e0*/  VIADD R3, R0, 0xffffffe ;  /* 0x0ffffffe00037836 */ /* 0x002fe20000000000 */
[----:B------:R-:W-:-:S05]  /*03f0*/  IABS R0, R60 ;  /* 0x0000003c00007213 */ /* 0x000fca0000000000 */
[----:B------:R-:W1:Y:S02]  /*0400*/  F2I.FTZ.U32.TRUNC.NTZ R3, R3 ;  /* 0x0000000300037305 */ /* 0x000e64000021f000 */
[----:B-1----:R-:W-:-:S04]  /*0410*/  IMAD.MOV R6, RZ, RZ, -R3 ;  /* 0x000000ffff067224 */ /* 0x002fc800078e0a03 */
[----:B------:R-:W-:Y:S01]  /*0420*/  IMAD R5, R6, R7, RZ ;  /* 0x0000000706057224 */ /* 0x000fe200078e02ff */
[----:B------:R-:W-:-:S03]  /*0430*/  IABS R6, R16 ;  /* 0x0000001000067213 */ /* 0x000fc60000000000 */
[----:B------:R-:W-:Y:S02]  /*0440*/  IMAD.HI.U32 R2, R3, R5, R2 ;  /* 0x0000000503027227 */ /* 0x000fe400078e0002 */
[----:B------:R-:W1:Y:S02]  /*0450*/  I2F.RP R5, R0 ;  /* 0x0000000000057306 */ /* 0x000e640000209400 */
[----:B------:R-:W-:Y:S02]  /*0460*/  IMAD.MOV R6, RZ, RZ, -R6 ;  /* 0x000000ffff067224 */ /* 0x000fe400078e0a06 */
[----:B------:R-:W-:Y:S01]  /*0470*/  IMAD.HI.U32 R3, R2, R4, RZ ;  /* 0x0000000402037227 */ /* 0x000fe200078e00ff */
[----:B------:R-:W-:-:S03]  /*0480*/  IABS R2, R59 ;  /* 0x0000003b00027213 */ /* 0x000fc60000000000 */
[----:B------:R-:W-:Y:S02]  /*0490*/  IMAD R4, R3, R6, R4 ;  /* 0x0000000603047224 */ /* 0x000fe400078e0204 */
[----:B------:R-:W2:Y:S03]  /*04a0*/  I2F.RP R6, R2 ;  /* 0x0000000200067306 */ /* 0x000ea60000209400 */
[----:B------:R-:W-:-:S05]  /*04b0*/  ISETP.GT.U32.AND P1, PT, R7, R4, PT ;  /* 0x000000040700720c */ /* 0x000fca0003f24070 */
[----:B-1----:R-:W1:Y:S08]  /*04c0*/  MUFU.RCP R5, R5 ;  /* 0x0000000500057308 */ /* 0x002e700000001000 */
[----:B------:R-:W-:Y:S01]  /*04d0*/  @!P1 IMAD.IADD R4, R4, 0x1, -R7 ;  /* 0x0000000104049824 */ /* 0x000fe200078e0a07 */
[----:B--2---:R-:W2:Y:S01]  /*04e0*/  MUFU.RCP R6, R6 ;  /* 0x0000000600067308 */ /* 0x004ea20000001000 */
[----:B------:R-:W-:Y:S01]  /*04f0*/  @!P1 VIADD R3, R3, 0x1 ;  /* 0x0000000103039836 */ /* 0x000fe20000000000 */
[----:B------:R-:W-:-:S02]  /*0500*/  ISETP.NE.AND P1, PT, R16, RZ, PT ;  /* 0x000000ff1000720c */ /* 0x000fc40003f25270 */
[----:B------:R-:W-:Y:S02]  /*0510*/  ISETP.GE.U32.AND P0, PT, R4, R7, PT ;  /* 0x000000070400720c */ /* 0x000fe40003f06070 */
[----:B------:R-:W-:Y:S01]  /*0520*/  LOP3.LUT R4, R13, R16, RZ, 0x3c, !PT ;  /* 0x000000100d047212 */ /* 0x000fe200078e3cff */
[----:B-1----:R-:W-:-:S03]  /*0530*/  VIADD R7, R5, 0xffffffe ;  /* 0x0ffffffe05077836 */ /* 0x002fc60000000000 */
[----:B------:R-:W-:Y:S01]  /*0540*/  ISETP.GE.AND P2, PT, R4, RZ, PT ;  /* 0x000000ff0400720c */ /* 0x000fe20003f46270 */
[----:B------:R2:W1:Y:S01]  /*0550*/  F2I.FTZ.U32.TRUNC.NTZ R5, R7 ;  /* 0x0000000700057305 */ /* 0x000462000021f000 */
[----:B------:R-:W-:-:S05]  /*0560*/  MOV R4, RZ ;  /* 0x000000ff00047202 */ /* 0x000fca0000000f00 */
[----:B------:R-:W-:-:S04]  /*0570*/  @P0 VIADD R3, R3, 0x1 ;  /* 0x0000000103030836 */ /* 0x000fc80000000000 */
[----:B------:R-:W-:Y:S01]  /*0580*/  IMAD.MOV.U32 R9, RZ, RZ, R3 ;  /* 0x000000ffff097224 */ /* 0x000fe200078e0003 */
[----:B------:R-:W-:Y:S01]  /*0590*/  SHF.R.U32.HI R3, RZ, 0x5, R84 ;  /* 0x00000005ff037819 */ /* 0x000fe20000011654 */
[----:B--2---:R-:W-:Y:S02]  /*05a0*/  VIADD R7, R6, 0xffffffe ;  /* 0x0ffffffe06077836 */ /* 0x004fe40000000000 */
[----:B------:R-:W-:Y:S01]  /*05b0*/  @!P2 IMAD.MOV R9, RZ, RZ, -R9 ;  /* 0x000000ffff09a224 */ /* 0x000fe200078e0a09 */
[----:B------:R-:W-:Y:S01]  /*05c0*/  @!P1 LOP3.LUT R9, RZ, R16, RZ, 0x33, !PT ;  /* 0x00000010ff099212 */ /* 0x000fe200078e33ff */
[----:B-1----:R-:W-:Y:S01]  /*05d0*/  IMAD.MOV R11, RZ, RZ, -R5 ;  /* 0x000000ffff0b7224 */ /* 0x002fe200078e0a05 */
[----:B------:R-:W-:-:S03]  /*05e0*/  SGXT.U32 R3, R3, 0x2 ;  /* 0x000000020303781a */ /* 0x000fc60000000000 */
[----:B------:R-:W-:Y:S02]  /*05f0*/  IMAD.SHL.U32 R12, R9, 0x80, RZ ;  /* 0x00000080090c7824 */ /* 0x000fe400078e00ff */
[----:B------:R-:W-:-:S03]  /*0600*/  IMAD.MOV R9, RZ, RZ, -R9 ;  /* 0x000000ffff097224 */ /* 0x000fc600078e0a09 */
[----:B------:R-:W-:Y:S01]  /*0610*/  LOP3.LUT R8, R12, R3, RZ, 0xfc, !PT ;  /* 0x000000030c087212 */ /* 0x000fe200078efcff */
[----:B------:R-:W-:-:S03]  /*0620*/  IMAD R3, R11, R0, RZ ;  /* 0x000000000b037224 */ /* 0x000fc600078e02ff */
[----:B------:R-:W-:Y:S01]  /*0630*/  IABS R11, R8 ;  /* 0x00000008000b7213 */ /* 0x000fe20000000000 */
[----:B------:R-:W-:Y:S01]  /*0640*/  IMAD.HI.U32 R6, R5, R3, R4 ;  /* 0x0000000305067227 */ /* 0x000fe200078e0004 */
[C---:B------:R-:W-:Y:S01]  /*0650*/  LOP3.LUT R20, R8.reuse, 0x7c, RZ, 0xfc, !PT ;  /* 0x0000007c08147812 */ /* 0x040fe200078efcff */
[----:B------:R-:W1:Y:S01]  /*0660*/  F2I.FTZ.U32.TRUNC.NTZ R5, R7 ;  /* 0x0000000700057305 */ /* 0x000e62000021f000 */
[----:B------:R-:W-:Y:S02]  /*0670*/  LOP3.LUT R18, R8, 0x8, RZ, 0xfc, !PT ;  /* 0x0000000808127812 */ /* 0x000fe400078efcff */
[----:B------:R-:W-:Y:S01]  /*0680*/  IABS R15, R20 ;  /* 0x00000014000f7213 */ /* 0x000fe20000000000 */
[----:B------:R-:W-:Y:S01]  /*0690*/  IMAD.HI.U32 R3, R6, R11, RZ ;  /* 0x0000000b06037227 */ /* 0x000fe200078e00ff */
[----:B------:R-:W-:Y:S02]  /*06a0*/  LOP3.LUT R19, R8, 0xc, RZ, 0xfc, !PT ;  /* 0x0000000c08137812 */ /* 0x000fe400078efcff */
[----:B------:R-:W-:Y:S01]  /*06b0*/  ISETP.GE.AND P4, PT, R20, RZ, PT ;  /* 0x000000ff1400720c */ /* 0x000fe20003f86270 */
[----:B------:R-:W-:Y:S01]  /*06c0*/  IMAD.MOV R10, RZ, RZ, -R3 ;  /* 0x000000ffff0a7224 */ /* 0x000fe200078e0a03 */
[----:B------:R-:W-:Y:S01]  /*06d0*/  IABS R17, R19 ;  /* 0x0000001300117213 */ /* 0x000fe20000000000 */
[----:B------:R-:W-:Y:S01]  /*06e0*/  IMAD R3, R16, R9, R13 ;  /* 0x0000000910037224 */ /* 0x000fe200078e020d */
[----:B------:R-:W-:Y:S01]  /*06f0*/  LOP3.LUT R16, R8, 0x4, RZ, 0xfc, !PT ;  /* 0x0000000408107812 */ /* 0x000fe200078efcff */
[----:B------:R-:W-:Y:S01]  /*0700*/  IMAD R9, R0, R10, R11 ;  /* 0x0000000a00097224 */ /* 0x000fe200078e020b */
[----:B------:R-:W-:Y:S01]  /*0710*/  IABS R10, R18 ;  /* 0x00000012000a7213 */ /* 0x000fe20000000000 */
[----:B------:R-:W-:Y:S01]  /*0720*/  IMAD.HI.U32 R4, R6, R15, RZ ;  /* 0x0000000f06047227 */ /* 0x000fe200078e00ff */
[----:B------:R-:W-:-:S02]  /*0730*/  IABS R13, R16 ;  /* 0x00000010000d7213 */ /* 0x000fc40000000000 */
[----:B------:R-:W-:Y:S01]  /*0740*/  ISETP.GT.U32.AND P0, PT, R0, R9, PT ;  /* 0x000000090000720c */ /* 0x000fe20003f04070 */
[----:B------:R-:W-:Y:S01]  /*0750*/  IMAD.MOV R4, RZ, RZ, -R4 ;  /* 0x000000ffff047224 */ /* 0x000fe200078e0a04 */
[----:B------:R-:W-:Y:S01]  /*0760*/  ISETP.GE.AND P5, PT, R16, RZ, PT ;  /* 0x000000ff1000720c */ /* 0x000fe20003fa6270 */
[----:B-1----:R-:W-:Y:S01]  /*0770*/  IMAD.MOV R11, RZ, RZ, -R5 ;  /* 0x000000ffff0b7224 */ /* 0x002fe200078e0a05 */
[----:B------:R-:W-:Y:S01]  /*0780*/  LOP3.LUT R16, R8, 0x14, RZ, 0xfc, !PT ;  /* 0x0000001408107812 */ /* 0x000fe200078efcff */
[C---:B------:R-:W-:Y:S01]  /*0790*/  IMAD R15, R0.reuse, R4, R15 ;  /* 0x00000004000f7224 */ /* 0x040fe200078e020f */
[----:B------:R-:W-:Y:S01]  /*07a0*/  ISETP.GE.AND P3, PT, R19, RZ, PT ;  /* 0x000000ff1300720c */ /* 0x000fe20003f66270 */
[----:B------:R-:W-:Y:S01]  /*07b0*/  IMAD.MOV.U32 R4, RZ, RZ, RZ ;  /* 0x000000ffff047224 */ /* 0x000fe200078e00ff */
[----:B------:R-:W-:Y:S01]  /*07c0*/  IABS R19, R16 ;  /* 0x0000001000137213 */ /* 0x000fe20000000000 */
[----:B------:R-:W-:Y:S01]  /*07d0*/  IMAD R11, R11, R2, RZ ;  /* 0x000000020b0b7224 */ /* 0x000fe200078e02ff */
[----:B------:R-:W-:Y:S01]  /*07e0*/  ISETP.GT.U32.AND P1, PT, R0, R15, PT ;  /* 0x0000000f0000720c */ /* 0x000fe20003f24070 */
[----:B------:R-:W-:Y:S01]  /*07f0*/  IMAD.HI.U32 R7, R6, R13, RZ ;  /* 0x0000000d06077227 */ /* 0x000fe200078e00ff */
[----:B------:R-:W-:-:S02]  /*0800*/  LOP3.LUT R20, R8, 0x18, RZ, 0xfc, !PT ;  /* 0x0000001808147812 */ /* 0x000fc400078efcff */
[C---:B------:R-:W-:Y:S01]  /*0810*/  LOP3.LUT R25, R8.reuse, 0x24, RZ, 0xfc, !PT ;  /* 0x0000002408197812 */ /* 0x040fe200078efcff */
[----:B------:R-:W-:Y:S01]  /*0820*/  @!P0 IMAD.IADD R9, R9, 0x1, -R0 ;  /* 0x0000000109098824 */ /* 0x000fe200078e0a00 */
[----:B------:R-:W-:Y:S01]  /*0830*/  IABS R21, R20 ;  /* 0x0000001400157213 */ /* 0x000fe20000000000 */
[----:B------:R-:W-:Y:S01]  /*0840*/  IMAD.HI.U32 R5, R5, R11, R4 ;  /* 0x0000000b05057227 */ /* 0x000fe200078e0004 */
[----:B------:R-:W-:Y:S02]  /*0850*/  LOP3.LUT R27, R8, 0x28, RZ, 0xfc, !PT ;  /* 0x00000028081b7812 */ /* 0x000fe400078efcff */
[----:B------:R-:W-:Y:S01]  /*0860*/  ISETP.GT.U32.AND P6, PT, R0, R9, PT ;  /* 0x000000090000720c */ /* 0x000fe20003fc4070 */
[----:B------:R-:W-:Y:S01]  /*0870*/  IMAD.MOV.U32 R11, RZ, RZ, R10 ;  /* 0x000000ffff0b7224 */ /* 0x000fe200078e000a */
[----:B------:R-:W-:Y:S01]  /*0880*/  LOP3.LUT R29, R8, 0x2c, RZ, 0xfc, !PT ;  /* 0x0000002c081d7812 */ /* 0x000fe200078efcff */
[----:B------:R-:W-:Y:S01]  /*0890*/  @!P1 IMAD.IADD R15, R15, 0x1, -R0 ;  /* 0x000000010f0f9824 */ /* 0x000fe200078e0a00 */
[----:B------:R-:W-:Y:S01]  /*08a0*/  ISETP.GE.AND P1, PT, R18, RZ, PT ;  /* 0x000000ff1200720c */ /* 0x000fe20003f26270 */
[----:B------:R-:W-:Y:S01]  /*08b0*/  IMAD.HI.U32 R4, R6, R11, RZ ;  /* 0x0000000b06047227 */ /* 0x000fe200078e00ff */
[----:B------:R-:W-:-:S02]  /*08c0*/  IABS R23, R27 ;  /* 0x0000001b00177213 */ /* 0x000fc40000000000 */
[----:B------:R-:W-:Y:S01]  /*08d0*/  ISETP.GT.U32.AND P0, PT, R0, R15, PT ;  /* 0x0000000f0000720c */ /* 0x000fe20003f04070 */
[----:B------:R-:W-:Y:S01]  /*08e0*/  IMAD.MOV R4, RZ, RZ, -R4 ;  /* 0x000000ffff047224 */ /* 0x000fe200078e0a04 */
[C---:B------:R-:W-:Y:S01]  /*08f0*/  LOP3.LUT R31, R8.reuse, 0x58, RZ, 0xfc, !PT ;  /* 0x00000058081f7812 */ /* 0x040fe200078efcff */
[----:B------:R-:W-:Y:S01]  /*0900*/  IMAD.MOV R7, RZ, RZ, -R7 ;  /* 0x000000ffff077224 */ /* 0x000fe200078e0a07 */
[----:B------:R-:W-:Y:S01]  /*0910*/  LOP3.LUT R49, R8, 0x60, RZ, 0xfc, !PT ;  /* 0x0000006008317812 */ /* 0x000fe200078efcff */
[----:B------:R-:W-:Y:S01]  /*0920*/  IMAD R11, R0, R4, R11 ;  /* 0x00000004000b7224 */ /* 0x000fe200078e020b */
[----:B------:R-:W-:Y:S01]  /*0930*/  LOP3.LUT R51, R8, 0x64, RZ, 0xfc, !PT ;  /* 0x0000006408337812 */ /* 0x000fe200078efcff */
[----:B------:R-:W-:Y:S01]  /*0940*/  IMAD R7, R0, R7, R13 ;  /* 0x0000000700077224 */ /* 0x000fe200078e020d */
[----:B------:R-:W-:Y:S01]  /*0950*/  LOP3.LUT R53, R8, 0x68, RZ, 0xfc, !PT ;  /* 0x0000006808357812 */ /* 0x000fe200078efcff */
[----:B------:R-:W-:Y:S01]  /*0960*/  @!P6 IMAD.IADD R9, R9, 0x1, -R0 ;  /* 0x000000010909e824 */ /* 0x000fe200078e0a00 */
[----:B------:R-:W-:Y:S01]  /*0970*/  ISETP.GT.U32.AND P6, PT, R0, R11, PT ;  /* 0x0000000b0000720c */ /* 0x000fe20003fc4070 */
[----:B------:R-:W-:Y:S01]  /*0980*/  IMAD.HI.U32 R10, R6, R17, RZ ;  /* 0x00000011060a7227 */ /* 0x000fe200078e00ff */
[----:B------:R-:W-:-:S02]  /*0990*/  ISETP.GT.U32.AND P2, PT, R0, R7, PT ;  /* 0x000000070000720c */ /* 0x000fc40003f44070 */
[----:B------:R-:W-:Y:S01]  /*09a0*/  LOP3.LUT R55, R8, 0x6c, RZ, 0xfc, !PT ;  /* 0x0000006c08377812 */ /* 0x000fe200078efcff */
[----:B------:R-:W-:Y:S01]  /*09b0*/  IMAD.IADD R3, R14, 0x1, R3 ;  /* 0x000000010e037824 */ /* 0x000fe200078e0203 */
[C---:B------:R-:W-:Y:S01]  /*09c0*/  LOP3.LUT R14, R8.reuse, 0x10, RZ, 0xfc, !PT ;  /* 0x00000010080e7812 */ /* 0x040fe200078efcff */
[----:B------:R-:W-:Y:S01]  /*09d0*/  IMAD.MOV R10, RZ, RZ, -R10 ;  /* 0x000000ffff0a7224 */ /* 0x000fe200078e0a0a */
[C---:B------:R-:W-:Y:S01]  /*09e0*/  LOP3.LUT R57, R8.reuse, 0x70, RZ, 0xfc, !PT ;  /* 0x0000007008397812 */ /* 0x040fe200078efcff */
[--C-:B------:R-:W-:Y:S01]  /*09f0*/  @!P0 IMAD.IADD R15, R15, 0x1, -R0.reuse ;  /* 0x000000010f0f8824 */ /* 0x100fe200078e0a00 */
[----:B------:R-:W-:Y:S01]  /*0a00*/  ISETP.GE.AND P0, PT, R8, RZ, PT ;  /* 0x000000ff0800720c */ /* 0x000fe20003f06270 */
[C---:B------:R-:W-:Y:S01]  /*0a10*/  IMAD R13, R0.reuse, R10, R17 ;  /* 0x0000000a000d7224 */ /* 0x040fe200078e0211 */
[----:B------:R-:W-:Y:S01]  /*0a20*/  IABS R17, R14 ;  /* 0x0000000e00117213 */ /* 0x000fe20000000000 */
[--C-:B------:R-:W-:Y:S01]  /*0a30*/  @!P6 IMAD.IADD R11, R11, 0x1, -R0.reuse ;  /* 0x000000010b0be824 */ /* 0x100fe200078e0a00 */
[----:B------:R-:W-:Y:S01]  /*0a40*/  MOV R4, R15 ;  /* 0x0000000f00047202 */ /* 0x000fe20000000f00 */
[----:B------:R-:W-:Y:S01]  /*0a50*/  @!P2 IMAD.IADD R7, R7, 0x1, -R0 ;  /* 0x000000010707a824 */ /* 0x000fe200078e0a00 */
[----:B------:R-:W-:Y:S01]  /*0a60*/  IABS R33, R57 ;  /* 0x0000003900217213 */ /* 0x000fe20000000000 */
[----:B------:R-:W-:Y:S01]  /*0a70*/  IMAD.MOV.U32 R10, RZ, RZ, R9 ;  /* 0x000000ffff0a7224 */ /* 0x000fe200078e0009 */
[----:B------:R-:W-:Y:S01]  /*0a80*/  ISETP.GT.U32.AND P6, PT, R0, R11, PT ;  /* 0x0000000b0000720c */ /* 0x000fe20003fc4070 */
[----:B------:R-:W-:Y:S01]  /*0a90*/  IMAD.HI.U32 R9, R6, R17, RZ ;  /* 0x0000001106097227 */ /* 0x000fe200078e00ff */
[----:B------:R-:W-:-:S02]  /*0aa0*/  ISETP.GT.U32.AND P2, PT, R0, R7, PT ;  /* 0x000000070000720c */ /* 0x000fc40003f44070 */
[----:B------:R-:W-:Y:S01]  /*0ab0*/  LOP3.LUT R58, R8, 0x74, RZ, 0xfc, !PT ;  /* 0x00000074083a7812 */ /* 0x000fe200078efcff */
[----:B------:R-:W-:Y:S01]  /*0ac0*/  @!P4 IMAD.MOV R4, RZ, RZ, -R4 ;  /* 0x000000ffff04c224 */ /* 0x000fe200078e0a04 */
[----:B------:R-:W-:Y:S01]  /*0ad0*/  ISETP.GT.U32.AND P4, PT, R0, R13, PT ;  /* 0x0000000d0000720c */ /* 0x000fe20003f84070 */
[----:B------:R-:W-:Y:S01]  /*0ae0*/  IMAD.MOV R9, RZ, RZ, -R9 ;  /* 0x000000ffff097224 */ /* 0x000fe200078e0a09 */
[----:B------:R-:W-:Y:S01]  /*0af0*/  IABS R35, R58 ;  /* 0x0000003a00237213 */ /* 0x000fe20000000000 */
[----:B------:R-:W-:Y:S01]  /*0b00*/  @!P0 IMAD.MOV R10, RZ, RZ, -R10 ;  /* 0x000000ffff0a8224 */ /* 0x000fe200078e0a0a */
[----:B------:R-:W-:Y:S01]  /*0b10*/  ISETP.GE.AND P0, PT, R14, RZ, PT ;  /* 0x000000ff0e00720c */ /* 0x000fe20003f06270 */
[----:B------:R-:W-:Y:S01]  /*0b20*/  IMAD R9, R0, R9, R17 ;  /* 0x0000000900097224 */ /* 0x000fe200078e0211 */
[----:B------:R-:W-:Y:S01]  /*0b30*/  LOP3.LUT R47, R8, 0x78, RZ, 0xfc, !PT ;  /* 0x00000078082f7812 */ /* 0x000fe200078efcff */
[--C-:B------:R-:W-:Y:S02]  /*0b40*/  @!P6 IMAD.IADD R11, R11, 0x1, -R0.reuse ;  /* 0x000000010b0be824 */ /* 0x100fe400078e0a00 */
[----:B------:R-:W-:Y:S01]  /*0b50*/  @!P2 IMAD.IADD R7, R7, 0x1, -R0 ;  /* 0x000000010707a824 */ /* 0x000fe200078e0a00 */
[----:B------:R-:W-:Y:S01]  /*0b60*/  ISETP.GT.U32.AND P6, PT, R0, R9, PT ;  /* 0x000000090000720c */ /* 0x000fe20003fc4070 */
[----:B------:R-:W-:Y:S01]  /*0b70*/  IMAD.HI.U32 R14, R6, R19, RZ ;  /* 0x00000013060e7227 */ /* 0x000fe200078e00ff */
[----:B------:R-:W-:-:S02]  /*0b80*/  ISETP.GE.AND P2, PT, R16, RZ, PT ;  /* 0x000000ff1000720c */ /* 0x000fc40003f46270 */
[----:B------:R-:W-:Y:S01]  /*0b90*/  IABS R37, R47 ;  /* 0x0000002f00257213 */ /* 0x000fe20000000000 */
[----:B------:R-:W-:Y:S02]  /*0ba0*/  @!P4 IMAD.IADD R13, R13, 0x1, -R0 ;  /* 0x000000010d0dc824 */ /* 0x000fe400078e0a00 */
[----:B------:R-:W-:Y:S02]  /*0bb0*/  IMAD.MOV.U32 R18, RZ, RZ, R7 ;  /* 0x000000ffff127224 */ /* 0x000fe400078e0007 */
[----:B------:R-:W-:Y:S01]  /*0bc0*/  IMAD.MOV R14, RZ, RZ, -R14 ;  /* 0x000000ffff0e7224 */ /* 0x000fe200078e0a0e */
[----:B------:R-:W-:Y:S01]  /*0bd0*/  ISETP.GT.U32.AND P4, PT, R0, R13, PT ;  /* 0x0000000d0000720c */ /* 0x000fe20003f84070 */
[----:B------:R-:W-:Y:S01]  /*0be0*/  @!P5 IMAD.MOV R18, RZ, RZ, -R18 ;  /* 0x000000ffff12d224 */ /* 0x000fe200078e0a12 */
[----:B------:R-:W-:Y:S01]  /*0bf0*/  ISETP.GE.AND P5, PT, R20, RZ, PT ;  /* 0x000000ff1400720c */ /* 0x000fe20003fa6270 */
[----:B------:R-:W-:Y:S01]  /*0c00*/  IMAD R7, R0, R14, R19 ;  /* 0x0000000e00077224 */ /* 0x000fe200078e0213 */
[----:B------:R-:W-:Y:S01]  /*0c10*/  @!P6 IADD3 R9, R9, -R0, RZ ;  /* 0x800000000909e210 */ /* 0x000fe20007ffe0ff */
[----:B------:R-:W-:Y:S01]  /*0c20*/  IMAD.MOV.U32 R20, RZ, RZ, R11 ;  /* 0x000000ffff147224 */ /* 0x000fe200078e000b */
[----:B------:R-:W-:Y:S01]  /*0c30*/  LOP3.LUT R14, R8, 0x20, RZ, 0xfc, !PT ;  /* 0x00000020080e7812 */ /* 0x000fe200078efcff */
[----:B------:R-:W-:Y:S01]  /*0c40*/  IMAD.HI.U32 R15, R6, R21, RZ ;  /* 0x00000015060f7227 */ /* 0x000fe200078e00ff */
[----:B------:R-:W-:-:S02]  /*0c50*/  ISETP.GT.U32.AND P6, PT, R0, R9, PT ;  /* 0x000000090000720c */ /* 0x000fc40003fc4070 */
[----:B------:R-:W-:Y:S01]  /*0c60*/  IABS R19, R14 ;  /* 0x0000000e00137213 */ /* 0x000fe20000000000 */
[----:B------:R-:W-:Y:S01]  /*0c70*/  @!P1 IMAD.MOV R20, RZ, RZ, -R20 ;  /* 0x000000ffff149224 */ /* 0x000fe200078e0a14 */
[----:B------:R-:W-:Y:S01]  /*0c80*/  ISETP.GT.U32.AND P1, PT, R0, R7, PT ;  /* 0x000000070000720c */ /* 0x000fe20003f24070 */
[----:B------:R-:W-:Y:S01]  /*0c90*/  IMAD.MOV R15, RZ, RZ, -R15 ;  /* 0x000000ffff0f7224 */ /* 0x000fe200078e0a0f */
[----:B------:R-:W-:Y:S01]  /*0ca0*/  LOP3.LUT R11, R8, 0x1c, RZ, 0xfc, !PT ;  /* 0x0000001c080b7812 */ /* 0x000fe200078efcff */
[----:B------:R-:W-:Y:S02]  /*0cb0*/  @!P4 IMAD.IADD R13, R13, 0x1, -R0 ;  /* 0x000000010d0dc824 */ /* 0x000fe400078e0a00 */
[----:B------:R-:W-:Y:S01]  /*0cc0*/  IMAD R15, R0, R15, R21 ;  /* 0x0000000f000f7224 */ /* 0x000fe200078e0215 */
[----:B------:R-:W-:Y:S01]  /*0cd0*/  IABS R17, R11 ;  /* 0x0000000b00117213 */ /* 0x000fe20000000000 */
[----:B------:R-:W-:Y:S01]  /*0ce0*/  IMAD.MOV.U32 R22, RZ, RZ, R13 ;  /* 0x000000ffff167224 */ /* 0x000fe200078e000d */
[----:B------:R-:W-:Y:S01]  /*0cf0*/  ISETP.GE.AND P4, PT, R11, RZ, PT ;  /* 0x000000ff0b00720c */ /* 0x000fe20003f86270 */
[----:B------:R-:W-:Y:S01]  /*0d00*/  IMAD.HI.U32 R13, R6, R19, RZ ;  /* 0x00000013060d7227 */ /* 0x000fe200078e00ff */
[----:B------:R-:W-:-:S03]  /*0d10*/  IABS R21, R25 ;  /* 0x0000001900157213 */ /* 0x000fc60000000000 */
[----:B------:R-:W-:Y:S01]  /*0d20*/  @!P3 IMAD.MOV R22, RZ, RZ, -R22 ;  /* 0x000000ffff16b224 */ /* 0x000fe200078e0a16 */
[C---:B------:R-:W-:Y:S01]  /*0d30*/  ISETP.GT.U32.AND P3, PT, R0.reuse, R15, PT ;  /* 0x0000000f0000720c */ /* 0x040fe20003f64070 */
[--C-:B------:R-:W-:Y:S02]  /*0d40*/  @!P1 IMAD.IADD R7, R7, 0x1, -R0.reuse ;  /* 0x0000000107079824 */ /* 0x100fe400078e0a00 */
[----:B------:R-:W-:Y:S02]  /*0d50*/  IMAD.MOV R13, RZ, RZ, -R13 ;  /* 0x000000ffff0d7224 */ /* 0x000fe400078e0a0d */
[----:B------:R-:W-:Y:S01]  /*0d60*/  @!P6 IMAD.IADD R9, R9, 0x1, -R0 ;  /* 0x000000010909e824 */ /* 0x000fe200078e0a00 */
[C---:B------:R-:W-:Y:S01]  /*0d70*/  ISETP.GT.U32.AND P1, PT, R0.reuse, R7, PT ;  /* 0x000000070000720c */ /* 0x040fe20003f24070 */
[----:B------:R-:W-:Y:S01]  /*0d80*/  IMAD R13, R0, R13, R19 ;  /* 0x0000000d000d7224 */ /* 0x000fe200078e0213 */
[----:B------:R-:W-:Y:S01]  /*0d90*/  ISETP.GE.AND P6, PT, R14, RZ, PT ;  /* 0x000000ff0e00720c */ /* 0x000fe20003fc6270 */
[----:B------:R-:W-:-:S02]  /*0da0*/  IMAD.MOV.U32 R24, RZ, RZ, R9 ;  /* 0x000000ffff187224 */ /* 0x000fc400078e0009 */
[----:B------:R-:W-:-:S04]  /*0db0*/  IMAD.HI.U32 R11, R6, R17, RZ ;  /* 0x00000011060b7227 */ /* 0x000fc800078e00ff */
[----:B------:R-:W-:Y:S01]  /*0dc0*/  @!P0 IMAD.MOV R24, RZ, RZ, -R24 ;  /* 0x000000ffff188224 */ /* 0x000fe200078e0a18 */
[C---:B------:R-:W-:Y:S01]  /*0dd0*/  ISETP.GT.U32.AND P0, PT, R0.reuse, R13, PT ;  /* 0x0000000d0000720c */ /* 0x040fe20003f04070 */
[----:B------:R-:W-:Y:S02]  /*0de0*/  IMAD.MOV R11, RZ, RZ, -R11 ;  /* 0x000000ffff0b7224 */ /* 0x000fe400078e0a0b */
[--C-:B------:R-:W-:Y:S02]  /*0df0*/  @!P3 IMAD.IADD R15, R15, 0x1, -R0.reuse ;  /* 0x000000010f0fb824 */ /* 0x100fe400078e0a00 */
[C---:B------:R-:W-:Y:S01]  /*0e00*/  IMAD R11, R0.reuse, R11, R17 ;  /* 0x0000000b000b7224 */ /* 0x040fe200078e0211 */
[----:B------:R-:W-:Y:S01]  /*0e10*/  IABS R17, R29 ;  /* 0x0000001d00117213 */ /* 0x000fe20000000000 */
[----:B------:R-:W-:Y:S01]  /*0e20*/  @!P1 IMAD.IADD R7, R7, 0x1, -R0 ;  /* 0x0000000107079824 */ /* 0x000fe200078e0a00 */
[----:B------:R-:W-:Y:S01]  /*0e30*/  ISETP.GT.U32.AND P3, PT, R0, R15, PT ;  /* 0x0000000f0000720c */ /* 0x000fe20003f64070 */
[----:B------:R-:W-:Y:S01]  /*0e40*/  IMAD.HI.U32 R14, R6, R21, RZ ;  /* 0x00000015060e7227 */ /* 0x000fe200078e00ff */
[----:B------:R-:W-:-:S03]  /*0e50*/  ISETP.GT.U32.AND P1, PT, R0, R11, PT ;  /* 0x0000000b0000720c */ /* 0x000fc60003f24070 */
[----:B------:R-:W-:Y:S02]  /*0e60*/  @!P0 IMAD.IADD R13, R13, 0x1, -R0 ;  /* 0x000000010d0d8824 */ /* 0x000fe400078e0a00 */
[----:B------:R-:W-:Y:S02]  /*0e70*/  IMAD.MOV R14, RZ, RZ, -R14 ;  /* 0x000000ffff0e7224 */ /* 0x000fe400078e0a0e */
[----:B------:R-:W-:Y:S01]  /*0e80*/  IMAD.MOV.U32 R26, RZ, RZ, R7 ;  /* 0x000000ffff1a7224 */ /* 0x000fe200078e0007 */
[C---:B------:R-:W-:Y:S01]  /*0e90*/  ISETP.GT.U32.AND P0, PT, R0.reuse, R13, PT ;  /* 0x0000000d0000720c */ /* 0x040fe20003f04070 */
[----:B------:R-:W-:Y:S01]  /*0ea0*/  IMAD R7, R0, R14, R21 ;  /* 0x0000000e00077224 */ /* 0x000fe200078e0215 */
[----:B------:R-:W-:Y:S01]  /*0eb0*/  LOP3.LUT R21, R8, 0x30, RZ, 0xfc, !PT ;  /* 0x0000003008157812 */ /* 0x000fe200078efcff */
[----:B------:R-:W-:Y:S01]  /*0ec0*/  IMAD.HI.U32 R16, R6, R23, RZ ;  /* 0x0000001706107227 */ /* 0x000fe200078e00ff */
[----:B------:R-:W-:Y:S02]  /*0ed0*/  @!P3 IADD3 R15, R15, -R0, RZ ;  /* 0x800000000f0fb210 */ /* 0x000fe40007ffe0ff */
[----:B------:R-:W-:Y:S01]  /*0ee0*/  ISETP.GT.U32.AND P3, PT, R0, R7, PT ;  /* 0x000000070000720c */ /* 0x000fe20003f64070 */
[----:B------:R-:W-:Y:S01]  /*0ef0*/  IMAD.HI.U32 R14, R6, R17, RZ ;  /* 0x00000011060e7227 */ /* 0x000fe200078e00ff */
[----:B------:R-:W-:-:S03]  /*0f00*/  IABS R19, R21 ;  /* 0x0000001500137213 */ /* 0x000fc60000000000 */
[----:B------:R-:W-:Y:S02]  /*0f10*/  IMAD.MOV R16, RZ, RZ, -R16 ;  /* 0x000000ffff107224 */ /* 0x000fe400078e0a10 */
[----:B------:R-:W-:Y:S02]  /*0f20*/  @!P1 IMAD.IADD R11, R11, 0x1, -R0 ;  /* 0x000000010b0b9824 */ /* 0x000fe400078e0a00 */
[----:B------:R-:W-:Y:S02]  /*0f30*/  IMAD.MOV R14, RZ, RZ, -R14 ;  /* 0x000000ffff0e7224 */ /* 0x000fe400078e0a0e */
[----:B------:R-:W-:Y:S01]  /*0f40*/  IMAD.MOV.U32 R28, RZ, RZ, R15 ;  /* 0x000000ffff1c7224 */ /* 0x000fe200078e000f */
[C---:B------:R-:W-:Y:S01]  /*0f50*/  ISETP.GT.U32.AND P1, PT, R0.reuse, R11, PT ;  /* 0x0000000b0000720c */ /* 0x040fe20003f24070 */
[----:B------:R-:W-:Y:S01]  /*0f60*/  IMAD R9, R0, R16, R23 ;  /* 0x0000001000097224 */ /* 0x000fe200078e0217 */
[----:B------:R-:W-:Y:S01]  /*0f70*/  LOP3.LUT R23, R8, 0x34, RZ, 0xfc, !PT ;  /* 0x0000003408177812 */ /* 0x000fe200078efcff */
[----:B------:R-:W-:-:S02]  /*0f80*/  IMAD R15, R0, R14, R17 ;  /* 0x0000000e000f7224 */ /* 0x000fc400078e0211 */
[----:B------:R-:W-:Y:S01]  /*0f90*/  @!P5 IMAD.MOV R28, RZ, RZ, -R28 ;  /* 0x000000ffff1cd224 */ /* 0x000fe200078e0a1c */
[C---:B------:R-:W-:Y:S01]  /*0fa0*/  ISETP.GT.U32.AND P5, PT, R0.reuse, R9, PT ;  /* 0x000000090000720c */ /* 0x040fe20003fa4070 */
[----:B------:R-:W-:Y:S01]  /*0fb0*/  @!P0 IMAD.IADD R13, R13, 0x1, -R0 ;  /* 0x000000010d0d8824 */ /* 0x000fe200078e0a00 */
[----:B------:R-:W-:Y:S01]  /*0fc0*/  ISETP.GT.U32.AND P0, PT, R0, R15, PT ;  /* 0x0000000f0000720c */ /* 0x000fe20003f04070 */
[----:B------:R-:W-:Y:S01]  /*0fd0*/  IMAD.HI.U32 R14, R6, R19, RZ ;  /* 0x00000013060e7227 */ /* 0x000fe200078e00ff */
[----:B------:R-:W-:-:S03]  /*0fe0*/  IABS R16, R23 ;  /* 0x0000001700107213 */ /* 0x000fc60000000000 */
[----:B------:R-:W-:Y:S01]  /*0ff0*/  @!P1 IMAD.IADD R11, R11, 0x1, -R0 ;  /* 0x000000010b0b9824 */ /* 0x000fe200078e0a00 */
[----:B------:R-:W-:Y:S01]  /*1000*/  ISETP.GE.AND P1, PT, R27, RZ, PT ;  /* 0x000000ff1b00720c */ /* 0x000fe20003f26270 */
[----:B------:R-:W-:Y:S01]  /*1010*/  IMAD.MOV.U32 R17, RZ, RZ, R16 ;  /* 0x000000ffff117224 */ /* 0x000fe200078e0010 */
[C---:B------:R-:W-:Y:S01]  /*1020*/  LOP3.LUT R16, R8.reuse, 0x3c, RZ, 0xfc, !PT ;  /* 0x0000003c08107812 */ /* 0x040fe200078efcff */
[----:B------:R-:W-:Y:S01]  /*1030*/  IMAD.MOV.U32 R30, RZ, RZ, R11 ;  /* 0x000000ffff1e7224 */ /* 0x000fe200078e000b */
[C---:B------:R-:W-:Y:S01]  /*1040*/  LOP3.LUT R27, R8.reuse, 0x48, RZ, 0xfc, !PT ;  /* 0x00000048081b7812 */ /* 0x040fe200078efcff */
[--C-:B------:R-:W-:Y:S01]  /*1050*/  @!P5 IMAD.IADD R9, R9, 0x1, -R0.reuse ;  /* 0x000000010909d824 */ /* 0x100fe200078e0a00 */
[----:B------:R-:W-:Y:S01]  /*1060*/  ISETP.GE.AND P5, PT, R29, RZ, PT ;  /* 0x000000ff1d00720c */ /* 0x000fe20003fa6270 */
[----:B------:R-:W-:Y:S01]  /*1070*/  @!P0 IMAD.IADD R15, R15, 0x1, -R0 ;  /* 0x000000010f0f8824 */ /* 0x000fe200078e0a00 */
[----:B------:R-:W-:Y:S01]  /*1080*/  LOP3.LUT R29, R8, 0x4c, RZ, 0xfc, !PT ;  /* 0x0000004c081d7812 */ /* 0x000fe200078efcff */
[----:B------:R-:W-:Y:S01]  /*1090*/  @!P4 IMAD.MOV R30, RZ, RZ, -R30 ;  /* 0x000000ffff1ec224 */ /* 0x000fe200078e0a1e */
[----:B------:R-:W-:Y:S01]  /*10a0*/  ISETP.GT.U32.AND P4, PT, R0, R9, PT ;  /* 0x000000090000720c */ /* 0x000fe20003f84070 */
[----:B------:R-:W-:Y:S01]  /*10b0*/  IMAD.HI.U32 R11, R6, R17, RZ ;  /* 0x00000011060b7227 */ /* 0x000fe200078e00ff */
[----:B------:R-:W-:-:S03]  /*10c0*/  ISETP.GT.U32.AND P0, PT, R0, R15, PT ;  /* 0x0000000f0000720c */ /* 0x000fc60003f04070 */
[----:B------:R-:W-:Y:S02]  /*10d0*/  IMAD.MOV R14, RZ, RZ, -R14 ;  /* 0x000000ffff0e7224 */ /* 0x000fe400078e0a0e */
[----:B------:R-:W-:Y:S02]  /*10e0*/  IMAD.MOV.U32 R32, RZ, RZ, R13 ;  /* 0x000000ffff207224 */ /* 0x000fe400078e000d */
[--C-:B------:R-:W-:Y:S02]  /*10f0*/  @!P3 IMAD.IADD R7, R7, 0x1, -R0.reuse ;  /* 0x000000010707b824 */ /* 0x100fe400078e0a00 */
[----:B------:R-:W-:Y:S02]  /*1100*/  IMAD.MOV R13, RZ, RZ, -R11 ;  /* 0x000000ffff0d7224 */ /* 0x000fe400078e0a0b */
[C---:B------:R-:W-:Y:S01]  /*1110*/  IMAD R11, R0.reuse, R14, R19 ;  /* 0x0000000e000b7224 */ /* 0x040fe200078e0213 */
[----:B------:R-:W-:Y:S01]  /*1120*/  ISETP.GT.U32.AND P3, PT, R0, R7, PT ;  /* 0x000000070000720c */ /* 0x000fe20003f64070 */
[--C-:B------:R-:W-:Y:S01]  /*1130*/  @!P4 IMAD.IADD R9, R9, 0x1, -R0.reuse ;  /* 0x000000010909c824 */ /* 0x100fe200078e0a00 */
[----:B------:R-:W-:Y:S01]  /*1140*/  LOP3.LUT R14, R8, 0x38, RZ, 0xfc, !PT ;  /* 0x00000038080e7812 */ /* 0x000fe200078efcff */
[----:B------:R-:W-:Y:S01]  /*1150*/  @!P0 IMAD.IADD R15, R15, 0x1, -R0 ;  /* 0x000000010f0f8824 */ /* 0x000fe200078e0a00 */
[C---:B------:R-:W-:Y:S01]  /*1160*/  ISETP.GT.U32.AND P4, PT, R0.reuse, R11, PT ;  /* 0x0000000b0000720c */ /* 0x040fe20003f84070 */
[----:B------:R-:W-:Y:S01]  /*1170*/  IMAD R13, R0, R13, R17 ;  /* 0x0000000d000d7224 */ /* 0x000fe200078e0211 */
[----:B------:R-:W-:Y:S01]  /*1180*/  LOP3.LUT R17, R8, 0x40, RZ, 0xfc, !PT ;  /* 0x0000004008117812 */ /* 0x000fe200078efcff */
[----:B------:R-:W-:-:S02]  /*1190*/  IMAD.MOV.U32 R38, RZ, RZ, R15 ;  /* 0x000000ffff267224 */ /* 0x000fc400078e000f */
[----:B------:R-:W-:Y:S01]  /*11a0*/  IMAD.MOV.U32 R36, RZ, RZ, R9 ;  /* 0x000000ffff247224 */ /* 0x000fe200078e0009 */
[----:B------:R-:W-:Y:S01]  /*11b0*/  IABS R9, R14 ;  /* 0x0000000e00097213 */ /* 0x000fe20000000000 */
[----:B------:R-:W-:Y:S01]  /*11c0*/  @!P5 IMAD.MOV R38, RZ, RZ, -R38 ;  /* 0x000000ffff26d224 */ /* 0x000fe200078e0a26 */
[----:B------:R-:W-:Y:S01]  /*11d0*/  ISETP.GT.U32.AND P5, PT, R0, R13, PT ;  /* 0x0000000d0000720c */ /* 0x000fe20003fa4070 */
[----:B------:R-:W-:Y:S01]  /*11e0*/  @!P1 IMAD.MOV R36, RZ, RZ, -R36 ;  /* 0x000000ffff249224 */ /* 0x000fe200078e0a24 */
[----:B------:R-:W-:Y:S01]  /*11f0*/  @!P3 IADD3 R7, R7, -R0, RZ ;  /* 0x800000000707b210 */ /* 0x000fe20007ffe0ff */
[----:B------:R-:W-:Y:S01]  /*1200*/  @!P2 IMAD.MOV R26, RZ, RZ, -R26 ;  /* 0x000000ffff1aa224 */ /* 0x000fe200078e0a1a */
[----:B------:R-:W-:Y:S01]  /*1210*/  ISETP.GE.AND P1, PT, R16, RZ, PT ;  /* 0x000000ff1000720c */ /* 0x000fe20003f26270 */
[----:B------:R-:W-:Y:S01]  /*1220*/  @!P4 IMAD.IADD R11, R11, 0x1, -R0 ;  /* 0x000000010b0bc824 */ /* 0x000fe200078e0a00 */
[----:B------:R-:W-:Y:S01]  /*1230*/  IABS R16, R16 ;  /* 0x0000001000107213 */ /* 0x000fe20000000000 */
[----:B------:R-:W-:Y:S01]  /*1240*/  IMAD.MOV.U32 R34, RZ, RZ, R7 ;  /* 0x000000ffff227224 */ /* 0x000fe200078e0007 */
[----:B------:R-:W-:Y:S01]  /*1250*/  ISETP.GE.AND P2, PT, R25, RZ, PT ;  /* 0x000000ff1900720c */ /* 0x000fe20003f46270 */
[----:B------:R-:W-:Y:S01]  /*1260*/  IMAD.HI.U32 R7, R6, R9, RZ ;  /* 0x0000000906077227 */ /* 0x000fe200078e00ff */
[----:B------:R-:W-:-:S02]  /*1270*/  ISETP.GT.U32.AND P4, PT, R0, R11, PT ;  /* 0x0000000b0000720c */ /* 0x000fc40003f84070 */
[----:B------:R-:W-:Y:S01]  /*1280*/  ISETP.GE.AND P0, PT, R17, RZ, PT ;  /* 0x000000ff1100720c */ /* 0x000fe20003f06270 */
[----:B------:R-:W-:Y:S01]  /*1290*/  @!P5 IMAD.IADD R13, R13, 0x1, -R0 ;  /* 0x000000010d0dd824 */ /* 0x000fe200078e0a00 */
[----:B------:R-:W-:Y:S01]  /*12a0*/  IABS R19, R17 ;  /* 0x0000001100137213 */ /* 0x000fe20000000000 */
[----:B------:R-:W-:Y:S01]  /*12b0*/  IMAD.MOV R7, RZ, RZ, -R7 ;  /* 0x000000ffff077224 */ /* 0x000fe200078e0a07 */
[----:B------:R-:W-:Y:S01]  /*12c0*/  LOP3.LUT R25, R8, 0x44, RZ, 0xfc, !PT ;  /* 0x0000004408197812 */ /* 0x000fe200078efcff */
[----:B------:R-:W-:Y:S01]  /*12d0*/  IMAD.MOV.U32 R17, RZ, RZ, R16 ;  /* 0x000000ffff117224 */ /* 0x000fe200078e0010 */
[C---:B------:R-:W-:Y:S01]  /*12e0*/  ISETP.GT.U32.AND P5, PT, R0.reuse, R13, PT ;  /* 0x0000000d0000720c */ /* 0x040fe20003fa4070 */
[----:B------:R-:W-:Y:S01]  /*12f0*/  IMAD R7, R0, R7, R9 ;  /* 0x0000000700077224 */ /* 0x000fe200078e0209 */
[----:B------:R-:W-:Y:S01]  /*1300*/  ISETP.GE.AND P3, PT, R23, RZ, PT ;  /* 0x000000ff1700720c */ /* 0x000fe20003f66270 */
[----:B------:R-:W-:Y:S01]  /*1310*/  IMAD.HI.U32 R9, R6, R17, RZ ;  /* 0x0000001106097227 */ /* 0x000fe200078e00ff */
[----:B------:R-:W-:-:S03]  /*1320*/  IABS R23, R27 ;  /* 0x0000001b00177213 */ /* 0x000fc60000000000 */
[----:B------:R-:W-:Y:S01]  /*1330*/  @!P6 IMAD.MOV R32, RZ, RZ, -R32 ;  /* 0x000000ffff20e224 */ /* 0x000fe200078e0a20 */
[----:B------:R-:W-:Y:S01]  /*1340*/  ISETP.GE.AND P6, PT, R21, RZ, PT ;  /* 0x000000ff1500720c */ /* 0x000fe20003fc6270 */
[----:B------:R-:W-:Y:S01]  /*1350*/  @!P4 IMAD.IADD R11, R11, 0x1, -R0 ;  /* 0x000000010b0bc824 */ /* 0x000fe200078e0a00 */
[----:B------:R-:W-:Y:S01]  /*1360*/  IABS R21, R25 ;  /* 0x0000001900157213 */ /* 0x000fe20000000000 */
[----:B------:R-:W-:Y:S01]  /*1370*/  IMAD.MOV R9, RZ, RZ, -R9 ;  /* 0x000000ffff097224 */ /* 0x000fe200078e0a09 */
[----:B------:R-:W-:Y:S01]  /*1380*/  ISETP.GT.U32.AND P4, PT, R0, R7, PT ;  /* 0x000000070000720c */ /* 0x000fe20003f84070 */
[----:B------:R-:W-:Y:S01]  /*1390*/  @!P2 IMAD.MOV R34, RZ, RZ, -R34 ;  /* 0x000000ffff22a224 */ /* 0x000fe200078e0a22 */
[----:B------:R-:W-:Y:S01]  /*13a0*/  ISETP.GE.AND P2, PT, R14, RZ, PT ;  /* 0x000000ff0e00720c */ /* 0x000fe20003f46270 */
[----:B------:R-:W-:-:S04]  /*13b0*/  IMAD.HI.U32 R14, R6, R19, RZ ;  /* 0x00000013060e7227 */ /* 0x000fc800078e00ff */
[----:B------:R-:W-:Y:S01]  /*13c0*/  IMAD R9, R0, R9, R17 ;  /* 0x0000000900097224 */ /* 0x000fe200078e0211 */
[----:B------:R-:W-:Y:S01]  /*13d0*/  IADD3 R16, -R14, RZ, RZ ;  /* 0x000000ff0e107210 */ /* 0x000fe20007ffe1ff */
[----:B------:R-:W-:-:S04]  /*13e0*/  IMAD.HI.U32 R15, R6, R21, RZ ;  /* 0x00000015060f7227 */ /* 0x000fc800078e00ff */
[----:B------:R-:W-:Y:S01]  /*13f0*/  @!P5 IMAD.IADD R13, R13, 0x1, -R0 ;  /* 0x000000010d0dd824 */ /* 0x000fe200078e0a00 */
[----:B------:R-:W-:Y:S01]  /*1400*/  ISETP.GT.U32.AND P5, PT, R0, R9, PT ;  /* 0x000000090000720c */ /* 0x000fe20003fa4070 */
[----:B------:R-:W-:Y:S02]  /*1410*/  IMAD.MOV R17, RZ, RZ, -R15 ;  /* 0x000000ffff117224 */ /* 0x000fe400078e0a0f */
[----:B------:R-:W-:-:S04]  /*1420*/  IMAD.HI.U32 R14, R6, R23, RZ ;  /* 0x00000017060e7227 */ /* 0x000fc800078e00ff */
[----:B------:R-:W-:Y:S02]  /*1430*/  @!P4 IMAD.IADD R7, R7, 0x1, -R0 ;  /* 0x000000010707c824 */ /* 0x000fe400078e0a00 */
[C---:B------:R-:W-:Y:S02]  /*1440*/  IMAD R17, R0.reuse, R17, R21 ;  /* 0x0000001100117224 */ /* 0x040fe400078e0215 */
[----:B------:R-:W-:Y:S01]  /*1450*/  IMAD.MOV R14, RZ, RZ, -R14 ;  /* 0x000000ffff0e7224 */ /* 0x000fe200078e0a0e */
[C---:B------:R-:W-:Y:S01]  /*1460*/  ISETP.GT.U32.AND P4, PT, R0.reuse, R7, PT ;  /* 0x000000070000720c */ /* 0x040fe20003f84070 */
[----:B------:R-:W-:Y:S02]  /*1470*/  IMAD.MOV.U32 R42, RZ, RZ, R13 ;  /* 0x000000ffff2a7224 */ /* 0x000fe400078e000d */
[C---:B------:R-:W-:Y:S01]  /*1480*/  IMAD R15, R0.reuse, R16, R19 ;  /* 0x00000010000f7224 */ /* 0x040fe200078e0213 */
[----:B------:R-:W-:Y:S01]  /*1490*/  IABS R16, R29 ;  /* 0x0000001d00107213 */ /* 0x000fe20000000000 */
[----:B------:R-:W-:Y:S01]  /*14a0*/  IMAD R19, R0, R14, R23 ;  /* 0x0000000e00137224 */ /* 0x000fe200078e0217 */
[----:B------:R-:W-:Y:S01]  /*14b0*/  LOP3.LUT R14, R8, 0x50, RZ, 0xfc, !PT ;  /* 0x00000050080e7812 */ /* 0x000fe200078efcff */
[----:B------:R-:W-:Y:S01]  /*14c0*/  @!P3 IMAD.MOV R42, RZ, RZ, -R42 ;  /* 0x000000ffff2ab224 */ /* 0x000fe200078e0a2a */
[C---:B------:R-:W-:Y:S01]  /*14d0*/  ISETP.GT.U32.AND P3, PT, R0.reuse, R17, PT ;  /* 0x000000110000720c */ /* 0x040fe20003f64070 */
[----:B------:R-:W-:Y:S01]  /*14e0*/  IMAD.MOV.U32 R21, RZ, RZ, R16 ;  /* 0x000000ffff157224 */ /* 0x000fe200078e0010 */
[----:B------:R-:W-:Y:S01]  /*14f0*/  IABS R13, R14 ;  /* 0x0000000e000d7213 */ /* 0x000fe20000000000 */
[----:B------:R-:W-:Y:S01]  /*1500*/  @!P5 IMAD.IADD R9, R9, 0x1, -R0 ;  /* 0x000000010909d824 */ /* 0x000fe200078e0a00 */
[----:B------:R-:W-:Y:S01]  /*1510*/  ISETP.GT.U32.AND P5, PT, R0, R19, PT ;  /* 0x000000130000720c */ /* 0x000fe20003fa4070 */
[----:B------:R-:W-:Y:S01]  /*1520*/  IMAD.MOV.U32 R40, RZ, RZ, R11 ;  /* 0x000000ffff287224 */ /* 0x000fe200078e000b */
[----:B------:R-:W-:Y:S01]  /*1530*/  LOP3.LUT R16, R8, 0x54, RZ, 0xfc, !PT ;  /* 0x0000005408107812 */ /* 0x000fe200078efcff */
[----:B------:R-:W-:-:S03]  /*1540*/  IMAD.HI.U32 R11, R6, R21, RZ ;  /* 0x00000015060b7227 */ /* 0x000fc600078e00ff */
[----:B------:R-:W-:Y:S01]  /*1550*/  IABS R23, R16 ;  /* 0x0000001000177213 */ /* 0x000fe20000000000 */
[----:B------:R-:W-:Y:S02]  /*1560*/  IMAD.MOV R11, RZ, RZ, -R11 ;  /* 0x000000ffff0b7224 */ /* 0x000fe400078e0a0b */
[----:B------:R-:W-:Y:S01]  /*1570*/  @!P6 IMAD.MOV R40, RZ, RZ, -R40 ;  /* 0x000000ffff28e224 */ /* 0x000fe200078e0a28 */
[C---:B------:R-:W-:Y:S01]  /*1580*/  ISETP.GT.U32.AND P6, PT, R0.reuse, R15, PT ;  /* 0x0000000f0000720c */ /* 0x040fe20003fc4070 */
[--C-:B------:R-:W-:Y:S01]  /*1590*/  @!P4 IMAD.IADD R7, R7, 0x1, -R0.reuse ;  /* 0x000000010707c824 */ /* 0x100fe200078e0a00 */
[----:B------:R-:W-:Y:S01]  /*15a0*/  ISETP.GE.AND P4, PT, R25, RZ, PT ;  /* 0x000000ff1900720c */ /* 0x000fe20003f86270 */
[----:B------:R-:W-:Y:S01]  /*15b0*/  @!P3 IMAD.IADD R17, R17, 0x1, -R0 ;  /* 0x000000011111b824 */ /* 0x000fe200078e0a00 */
[----:B------:R-:W-:Y:S01]  /*15c0*/  IABS R25, R31 ;  /* 0x0000001f00197213 */ /* 0x000fe20000000000 */
[----:B------:R-:W-:Y:S01]  /*15d0*/  IMAD R11, R0, R11, R21 ;  /* 0x0000000b000b7224 */ /* 0x000fe200078e0215 */
[----:B------:R-:W-:Y:S01]  /*15e0*/  MOV R44, R7 ;  /* 0x00000007002c7202 */ /* 0x000fe20000000f00 */
[----:B------:R-:W-:-:S02]  /*15f0*/  IMAD.MOV.U32 R21, RZ, RZ, R13 ;  /* 0x000000ffff157224 */ /* 0x000fc400078e000d */
[----:B------:R-:W-:Y:S01]  /*1600*/  @!P5 IMAD.IADD R19, R19, 0x1, -R0 ;  /* 0x000000011313d824 */ /* 0x000fe200078e0a00 */
[----:B------:R-:W-:Y:S01]  /*1610*/  ISETP.GT.U32.AND P5, PT, R0, R17, PT ;  /* 0x000000110000720c */ /* 0x000fe20003fa4070 */
[----:B------:R-:W-:-:S04]  /*1620*/  IMAD.HI.U32 R7, R6, R21, RZ ;  /* 0x0000001506077227 */ /* 0x000fc800078e00ff */
[----:B------:R-:W-:Y:S02]  /*1630*/  IMAD.MOV R7, RZ, RZ, -R7 ;  /* 0x000000ffff077224 */ /* 0x000fe400078e0a07 */
[----:B------:R-:W-:Y:S01]  /*1640*/  @!P6 IMAD.IADD R15, R15, 0x1, -R0 ;  /* 0x000000010f0fe824 */ /* 0x000fe200078e0a00 */
[C---:B------:R-:W-:Y:S01]  /*1650*/  ISETP.GT.U32.AND P6, PT, R0.reuse, R9, PT ;  /* 0x000000090000720c */ /* 0x040fe20003fc4070 */
[----:B------:R-:W-:Y:S02]  /*1660*/  IMAD R21, R0, R7, R21 ;  /* 0x0000000700157224 */ /* 0x000fe400078e0215 */
[----:B------:R-:W-:Y:S01]  /*1670*/  IMAD.HI.U32 R7, R6, R23, RZ ;  /* 0x0000001706077227 */ /* 0x000fe200078e00ff */
[----:B------:R-:W-:-:S03]  /*1680*/  ISETP.GT.U32.AND P3, PT, R0, R15, PT ;  /* 0x0000000f0000720c */ /* 0x000fc60003f64070 */
[----:B------:R-:W-:Y:S01]  /*1690*/  @!P5 IMAD.IADD R17, R17, 0x1, -R0 ;  /* 0x000000011111d824 */ /* 0x000fe200078e0a00 */
[----:B------:R-:W-:Y:S01]  /*16a0*/  ISETP.GT.U32.AND P5, PT, R0, R21, PT ;  /* 0x000000150000720c */ /* 0x000fe20003fa4070 */
[----:B------:R-:W-:Y:S02]  /*16b0*/  IMAD.MOV R7, RZ, RZ, -R7 ;  /* 0x000000ffff077224 */ /* 0x000fe400078e0a07 */
[----:B------:R-:W-:-:S04]  /*16c0*/  IMAD.HI.U32 R13, R6, R25, RZ ;  /* 0x00000019060d7227 */ /* 0x000fc800078e00ff */
[--C-:B------:R-:W-:Y:S01]  /*16d0*/  @!P6 IMAD.IADD R9, R9, 0x1, -R0.reuse ;  /* 0x000000010909e824 */ /* 0x100fe200078e0a00 */
[C---:B------:R-:W-:Y:S01]  /*16e0*/  ISETP.GT.U32.AND P6, PT, R0.reuse, R11, PT ;  /* 0x0000000b0000720c */ /* 0x040fe20003fc4070 */
[C---:B------:R-:W-:Y:S01]  /*16f0*/  IMAD R23, R0.reuse, R7, R23 ;  /* 0x0000000700177224 */ /* 0x040fe200078e0217 */
[----:B------:R-:W-:Y:S01]  /*1700*/  IABS R7, R49 ;  /* 0x0000003100077213 */ /* 0x000fe20000000000 */
[----:B------:R-:W-:Y:S02]  /*1710*/  IMAD.MOV R13, RZ, RZ, -R13 ;  /* 0x000000ffff0d7224 */ /* 0x000fe400078e0a0d */
[----:B------:R-:W-:Y:S01]  /*1720*/  @!P5 IMAD.IADD R21, R21, 0x1, -R0 ;  /* 0x000000011515d824 */ /* 0x000fe200078e0a00 */
[C---:B------:R-:W-:Y:S01]  /*1730*/  ISETP.GT.U32.AND P5, PT, R0.reuse, R23, PT ;  /* 0x000000170000720c */ /* 0x040fe20003fa4070 */
[----:B------:R-:W-:Y:S02]  /*1740*/  IMAD R25, R0, R13, R25 ;  /* 0x0000000d00197224 */ /* 0x000fe400078e0219 */
[----:B------:R-:W-:-:S02]  /*1750*/  IMAD.MOV.U32 R50, RZ, RZ, R17 ;  /* 0x000000ffff327224 */ /* 0x000fc400078e0011 */
[----:B------:R-:W-:Y:S01]  /*1760*/  @!P2 IMAD.MOV R44, RZ, RZ, -R44 ;  /* 0x000000ffff2ca224 */ /* 0x000fe200078e0a2c */
[----:B------:R-:W-:Y:S01]  /*1770*/  ISETP.GT.U32.AND P2, PT, R0, R19, PT ;  /* 0x000000130000720c */ /* 0x000fe20003f44070 */
[----:B------:R-:W-:Y:S01]  /*1780*/  @!P6 IMAD.IADD R11, R11, 0x1, -R0 ;  /* 0x000000010b0be824 */ /* 0x000fe200078e0a00 */
[----:B------:R-:W-:Y:S01]  /*1790*/  ISETP.GE.AND P6, PT, R14, RZ, PT ;  /* 0x000000ff0e00720c */ /* 0x000fe20003fc6270 */
[----:B------:R-:W-:Y:S01]  /*17a0*/  @!P4 IMAD.MOV R50, RZ, RZ, -R50 ;  /* 0x000000ffff32c224 */ /* 0x000fe200078e0a32 */
[----:B------:R-:W-:Y:S01]  /*17b0*/  LOP3.LUT R14, R8, 0x5c, RZ, 0xfc, !PT ;  /* 0x0000005c080e7812 */ /* 0x000fe200078efcff */
[--C-:B------:R-:W-:Y:S01]  /*17c0*/  @!P3 IMAD.IADD R15, R15, 0x1, -R0.reuse ;  /* 0x000000010f0fb824 */ /* 0x100fe200078e0a00 */
[C---:B------:R-:W-:Y:S01]  /*17d0*/  ISETP.GT.U32.AND P4, PT, R0.reuse, R25, PT ;  /* 0x000000190000720c */ /* 0x040fe20003f84070 */
[----:B------:R-:W-:Y:S01]  /*17e0*/  @!P5 IMAD.IADD R23, R23, 0x1, -R0 ;  /* 0x000000011717d824 */ /* 0x000fe200078e0a00 */
[----:B------:R-:W-:Y:S01]  /*17f0*/  IABS R13, R14 ;  /* 0x0000000e000d7213 */ /* 0x000fe20000000000 */
[----:B------:R-:W-:Y:S01]  /*1800*/  IMAD.MOV.U32 R48, RZ, RZ, R15 ;  /* 0x000000ffff307224 */ /* 0x000fe200078e000f */
[----:B------:R-:W-:Y:S01]  /*1810*/  ISETP.GE.AND P3, PT, R27, RZ, PT ;  /* 0x000000ff1b00720c */ /* 0x000fe20003f66270 */
[----:B------:R-:W-:Y:S01]  /*1820*/  IMAD.MOV.U32 R15, RZ, RZ, R7 ;  /* 0x000000ffff0f7224 */ /* 0x000fe200078e0007 */
[----:B------:R-:W-:Y:S01]  /*1830*/  ISETP.GT.U32.AND P5, PT, R0, R23, PT ;  /* 0x000000170000720c */ /* 0x000fe20003fa4070 */
[----:B------:R-:W-:Y:S01]  /*1840*/  IMAD.HI.U32 R7, R6, R13, RZ ;  /* 0x0000000d06077227 */ /* 0x000fe200078e00ff */
[----:B------:R-:W-:-:S02]  /*1850*/  IABS R27, R51 ;  /* 0x00000033001b7213 */ /* 0x000fc40000000000 */
[----:B------:R-:W-:Y:S01]  /*1860*/  @!P0 IADD3 R48, -R48, RZ, RZ ;  /* 0x000000ff30308210 */ /* 0x000fe20007ffe1ff */
[----:B------:R-:W-:Y:S01]  /*1870*/  @!P2 IMAD.IADD R19, R19, 0x1, -R0 ;  /* 0x000000011313a824 */ /* 0x000fe200078e0a00 */
[----:B------:R-:W-:Y:S01]  /*1880*/  ISETP.GT.U32.AND P0, PT, R0, R21, PT ;  /* 0x000000150000720c */ /* 0x000fe20003f04070 */
[----:B------:R-:W-:Y:S01]  /*1890*/  IMAD.MOV.U32 R46, RZ, RZ, R9 ;  /* 0x000000ffff2e7224 */ /* 0x000fe200078e0009 */
[----:B------:R-:W-:Y:S01]  /*18a0*/  ISETP.GE.AND P2, PT, R29, RZ, PT ;  /* 0x000000ff1d00720c */ /* 0x000fe20003f46270 */
[----:B------:R-:W-:Y:S01]  /*18b0*/  IMAD.HI.U32 R9, R6, R15, RZ ;  /* 0x0000000f06097227 */ /* 0x000fe200078e00ff */
[----:B------:R-:W-:-:S03]  /*18c0*/  IABS R29, R53 ;  /* 0x00000035001d7213 */ /* 0x000fc60000000000 */
[----:B------:R-:W-:Y:S02]  /*18d0*/  IMAD.MOV R7, RZ, RZ, -R7 ;  /* 0x000000ffff077224 */ /* 0x000fe400078e0a07 */
[--C-:B------:R-:W-:Y:S02]  /*18e0*/  @!P4 IMAD.IADD R25, R25, 0x1, -R0.reuse ;  /* 0x000000011919c824 */ /* 0x100fe400078e0a00 */
[----:B------:R-:W-:Y:S02]  /*18f0*/  IMAD.MOV.U32 R52, RZ, RZ, R19 ;  /* 0x000000ffff347224 */ /* 0x000fe400078e0013 */
[----:B------:R-:W-:Y:S01]  /*1900*/  IMAD.MOV R19, RZ, RZ, -R9 ;  /* 0x000000ffff137224 */ /* 0x000fe200078e0a09 */
[C---:B------:R-:W-:Y:S01]  /*1910*/  ISETP.GT.U32.AND P4, PT, R0.reuse, R25, PT ;  /* 0x000000190000720c */ /* 0x040fe20003f84070 */
[----:B------:R-:W-:Y:S02]  /*1920*/  IMAD R9, R0, R7, R13 ;  /* 0x0000000700097224 */ /* 0x000fe400078e020d */
[----:B------:R-:W-:-:S02]  /*1930*/  @!P5 IMAD.IADD R23, R23, 0x1, -R0 ;  /* 0x000000011717d824 */ /* 0x000fc400078e0a00 */
[C---:B------:R-:W-:Y:S01]  /*1940*/  IMAD R19, R0.reuse, R19, R15 ;  /* 0x0000001300137224 */ /* 0x040fe200078e020f */
[C---:B------:R-:W-:Y:S01]  /*1950*/  ISETP.GT.U32.AND P5, PT, R0.reuse, R9, PT ;  /* 0x000000090000720c */ /* 0x040fe20003fa4070 */
[----:B------:R-:W-:Y:S01]  /*1960*/  @!P1 IMAD.MOV R46, RZ, RZ, -R46 ;  /* 0x000000ffff2e9224 */ /* 0x000fe200078e0a2e */
[----:B------:R-:W-:Y:S01]  /*1970*/  ISETP.GT.U32.AND P1, PT, R0, R11, PT ;  /* 0x0000000b0000720c */ /* 0x000fe20003f24070 */
[----:B------:R-:W-:-:S04]  /*1980*/  IMAD.HI.U32 R7, R6, R27, RZ ;  /* 0x0000001b06077227 */ /* 0x000fc800078e00ff */
[--C-:B------:R-:W-:Y:S01]  /*1990*/  @!P4 IMAD.IADD R25, R25, 0x1, -R0.reuse ;  /* 0x000000011919c824 */ /* 0x100fe200078e0a00 */
[----:B------:R-:W-:Y:S01]  /*19a0*/  ISETP.GT.U32.AND P4, PT, R0, R19, PT ;  /* 0x000000130000720c */ /* 0x000fe20003f84070 */
[----:B------:R-:W-:Y:S02]  /*19b0*/  IMAD.MOV R7, RZ, RZ, -R7 ;  /* 0x000000ffff077224 */ /* 0x000fe400078e0a07 */
[--C-:B------:R-:W-:Y:S01]  /*19c0*/  @!P0 IMAD.IADD R21, R21, 0x1, -R0.reuse ;  /* 0x0000000115158824 */ /* 0x100fe200078e0a00 */
[----:B------:R-:W-:Y:S01]  /*19d0*/  ISETP.GE.AND P0, PT, R14, RZ, PT ;  /* 0x000000ff0e00720c */ /* 0x000fe20003f06270 */
[--C-:B------:R-:W-:Y:S02]  /*19e0*/  @!P5 IMAD.IADD R9, R9, 0x1, -R0.reuse ;  /* 0x000000010909d824 */ /* 0x100fe400078e0a00 */
[----:B------:R-:W-:Y:S01]  /*19f0*/  @!P1 IMAD.IADD R11, R11, 0x1, -R0 ;  /* 0x000000010b0b9824 */ /* 0x000fe200078e0a00 */
[----:B------:R-:W-:Y:S01]  /*1a00*/  ISETP.GE.AND P1, PT, R31, RZ, PT ;  /* 0x000000ff1f00720c */ /* 0x000fe20003f26270 */
[C---:B------:R-:W-:Y:S01]  /*1a10*/  IMAD R27, R0.reuse, R7, R27 ;  /* 0x00000007001b7224 */ /* 0x040fe200078e021b */
[----:B------:R-:W-:Y:S01]  /*1a20*/  ISETP.GT.U32.AND P5, PT, R0, R9, PT ;  /* 0x000000090000720c */ /* 0x000fe20003fa4070 */
[----:B------:R-:W-:Y:S01]  /*1a30*/  IMAD.HI.U32 R7, R6, R29, RZ ;  /* 0x0000001d06077227 */ /* 0x000fe200078e00ff */
[----:B------:R-:W-:-:S03]  /*1a40*/  IABS R31, R55 ;  /* 0x00000037001f7213 */ /* 0x000fc60000000000 */
[----:B------:R-:W-:Y:S02]  /*1a50*/  @!P4 IMAD.IADD R19, R19, 0x1, -R0 ;  /* 0x000000011313c824 */ /* 0x000fe400078e0a00 */
[----:B------:R-:W-:-:S03]  /*1a60*/  IMAD.HI.U32 R13, R6, R31, RZ ;  /* 0x0000001f060d7227 */ /* 0x000fc600078e00ff */
[C---:B------:R-:W-:Y:S01]  /*1a70*/  ISETP.GT.U32.AND P4, PT, R0.reuse, R19, PT ;  /* 0x000000130000720c */ /* 0x040fe20003f84070 */
[----:B------:R-:W-:Y:S01]  /*1a80*/  IMAD.MOV R14, RZ, RZ, -R7 ;  /* 0x000000ffff0e7224 */ /* 0x000fe200078e0a07 */
[----:B------:R-:W-:Y:S01]  /*1a90*/  IADD3 R15, -R13, RZ, RZ ;  /* 0x000000ff0d0f7210 */ /* 0x000fe20007ffe1ff */
[----:B------:R-:W-:Y:S01]  /*1aa0*/  @!P5 IMAD.IADD R9, R9, 0x1, -R0 ;  /* 0x000000010909d824 */ /* 0x000fe200078e0a00 */
[C---:B------:R-:W-:Y:S01]  /*1ab0*/  ISETP.GT.U32.AND P5, PT, R0.reuse, R27, PT ;  /* 0x0000001b0000720c */ /* 0x040fe20003fa4070 */
[C---:B------:R-:W-:Y:S02]  /*1ac0*/  IMAD R29, R0.reuse, R14, R29 ;  /* 0x0000000e001d7224 */ /* 0x040fe400078e021d */
[----:B------:R-:W-:Y:S02]  /*1ad0*/  IMAD R31, R0, R15, R31 ;  /* 0x0000000f001f7224 */ /* 0x000fe400078e021f */
[----:B------:R-:W-:-:S04]  /*1ae0*/  IMAD.HI.U32 R7, R6, R33, RZ ;  /* 0x0000002106077227 */ /* 0x000fc800078e00ff */
[--C-:B------:R-:W-:Y:S01]  /*1af0*/  @!P4 IMAD.IADD R19, R19, 0x1, -R0.reuse ;  /* 0x000000011313c824 */ /* 0x100fe200078e0a00 */
[C---:B------:R-:W-:Y:S01]  /*1b00*/  ISETP.GT.U32.AND P4, PT, R0.reuse, R29, PT ;  /* 0x0000001d0000720c */ /* 0x040fe20003f84070 */
[----:B------:R-:W-:Y:S02]  /*1b10*/  IMAD.MOV R7, RZ, RZ, -R7 ;  /* 0x000000ffff077224 */ /* 0x000fe400078e0a07 */
[----:B------:R-:W-:Y:S01]  /*1b20*/  @!P5 IMAD.IADD R27, R27, 0x1, -R0 ;  /* 0x000000011b1bd824 */ /* 0x000fe200078e0a00 */
[----:B------:R-:W-:Y:S01]  /*1b30*/  ISETP.GT.U32.AND P5, PT, R0, R31, PT ;  /* 0x0000001f0000720c */ /* 0x000fe20003fa4070 */
[----:B------:R-:W-:-:S04]  /*1b40*/  IMAD.HI.U32 R13, R6, R35, RZ ;  /* 0x00000023060d7227 */ /* 0x000fc800078e00ff */
[C---:B------:R-:W-:Y:S02]  /*1b50*/  IMAD R33, R0.reuse, R7, R33 ;  /* 0x0000000700217224 */ /* 0x040fe400078e0221 */
[----:B------:R-:W-:Y:S02]  /*1b60*/  IMAD.MOV R7, RZ, RZ, -R13 ;  /* 0x000000ffff077224 */ /* 0x000fe400078e0a0d */
[----:B------:R-:W-:Y:S01]  /*1b70*/  @!P4 IMAD.IADD R29, R29, 0x1, -R0 ;  /* 0x000000011d1dc824 */ /* 0x000fe200078e0a00 */
[----:B------:R-:W-:Y:S01]  /*1b80*/  ISETP.GT.U32.AND P4, PT, R0, R27, PT ;  /* 0x0000001b0000720c */ /* 0x000fe20003f84070 */
[----:B------:R-:W-:Y:S02]  /*1b90*/  IMAD R13, R3, 0x200, R83 ;  /* 0x00000200030d7824 */ /* 0x000fe400078e0253 */
[----:B------:R-:W-:Y:S01]  /*1ba0*/  @!P3 IMAD.MOV R52, RZ, RZ, -R52 ;  /* 0x000000ffff34b224 */ /* 0x000fe200078e0a34 */
[----:B------:R-:W-:Y:S01]  /*1bb0*/  ISETP.GE.AND P3, PT, R16, RZ, PT ;  /* 0x000000ff1000720c */ /* 0x000fe20003f66270 */
[----:B------:R-:W-:Y:S01]  /*1bc0*/  @!P5 IMAD.IADD R31, R31, 0x1, -R0 ;  /* 0x000000011f1fd824 */ /* 0x000fe200078e0a00 */
[C---:B------:R-:W-:Y:S01]  /*1bd0*/  ISETP.GT.U32.AND P5, PT, R0.reuse, R29, PT ;  /* 0x0000001d0000720c */ /* 0x040fe20003fa4070 */
[----:B------:R-:W-:Y:S01]  /*1be0*/  IMAD R35, R0, R7, R35 ;  /* 0x0000000700237224 */ /* 0x000fe200078e0223 */
[----:B------:R-:W-:Y:S01]  /*1bf0*/  IABS R7, R13 ;  /* 0x0000000d00077213 */ /* 0x000fe20000000000 */
[----:B------:R-:W-:Y:S01]  /*1c00*/  VIADD R16, R13, 0x80 ;  /* 0x000000800d107836 */ /* 0x000fe20000000000 */
[----:B------:R-:W-:Y:S01]  /*1c10*/  STL.64 [R1+0x998], R12 ;  /* 0x0009980c01007387 */ /* 0x000fe20000100a00 */
[----:B------:R-:W-:-:S02]  /*1c20*/  IMAD.MOV.U32 R54, RZ, RZ, R11 ;  /* 0x000000ffff367224 */ /* 0x000fc400078e000b */
[C---:B------:R-:W-:Y:S01]  /*1c30*/  VIADD R15, R13.reuse, 0x100 ;  /* 0x000001000d0f7836 */ /* 0x040fe20000000000 */
[----:B------:R-:W-:Y:S01]  /*1c40*/  IABS R17, R16 ;  /* 0x0000001000117213 */ /* 0x000fe20000000000 */
[----:B------:R-:W-:Y:S01]  /*1c50*/  VIADD R14, R13, 0x180 ;  /* 0x000001800d0e7836 */ /* 0x000fe20000000000 */
[----:B------:R-:W-:Y:S01]  /*1c60*/  @!P2 IADD3 R54, -R54, RZ, RZ ;  /* 0x000000ff3636a210 */ /* 0x000fe20007ffe1ff */
[----:B------:R-:W-:Y:S01]  /*1c70*/  IMAD.HI.U32 R3, R5, R7, RZ ;  /* 0x0000000705037227 */ /* 0x000fe200078e00ff */
[----:B------:R-:W-:Y:S01]  /*1c80*/  IABS R39, R15 ;  /* 0x0000000f00277213 */ /* 0x000fe20000000000 */
[----:B------:R1:W-:Y:S01]  /*1c90*/  STL [R1+0x9a8], R16 ;  /* 0x0009a81001007387 */ /* 0x0003e20000100800 */
[----:B------:R-:W-:Y:S01]  /*1ca0*/  ISETP.GT.U32.AND P2, PT, R0, R31, PT ;  /* 0x0000001f0000720c */ /* 0x000fe20003f44070 */
[----:B------:R-:W-:Y:S01]  /*1cb0*/  IMAD.HI.U32 R6, R6, R37, RZ ;  /* 0x0000002506067227 */ /* 0x000fe200078e00ff */
[----:B------:R-:W-:Y:S01]  /*1cc0*/  IABS R41, R14 ;  /* 0x0000000e00297213 */ /* 0x000fe20000000000 */
[----:B------:R-:W-:Y:S02]  /*1cd0*/  STL.64 [R1+0x9a0], R14 ;  /* 0x0009a00e01007387 */ /* 0x000fe40000100a00 */
[----:B------:R-:W-:-:S02]  /*1ce0*/  IMAD.MOV R8, RZ, RZ, -R3 ;  /* 0x000000ffff087224 */ /* 0x000fc400078e0a03 */
[----:B------:R-:W-:Y:S01]  /*1cf0*/  @!P4 IMAD.IADD R27, R27, 0x1, -R0 ;  /* 0x000000011b1bc824 */ /* 0x000fe200078e0a00 */
[----:B------:R-:W-:Y:S01]  /*1d00*/  ISETP.GT.U32.AND P4, PT, R0, R33, PT ;  /* 0x000000210000720c */ /* 0x000fe20003f84070 */
[----:B------:R-:W-:Y:S02]  /*1d10*/  IMAD.MOV R45, RZ, RZ, -R6 ;  /* 0x000000ffff2d7224 */ /* 0x000fe400078e0a06 */
[----:B------:R-:W-:-:S04]  /*1d20*/  IMAD.HI.U32 R3, R5, R17, RZ ;  /* 0x0000001105037227 */ /* 0x000fc800078e00ff */
[----:B------:R-:W-:-:S04]  /*1d30*/  IMAD.HI.U32 R6, R5, R39, RZ ;  /* 0x0000002705067227 */ /* 0x000fc800078e00ff */
[----:B------:R-:W-:-:S04]  /*1d40*/  IMAD.HI.U32 R5, R5, R41, RZ ;  /* 0x0000002905057227 */ /* 0x000fc800078e00ff */
[----:B------:R-:W-:Y:S01]  /*1d50*/  @!P5 IMAD.IADD R29, R29, 0x1, -R0 ;  /* 0x000000011d1dd824 */ /* 0x000fe200078e0a00 */
[C---:B------:R-:W-:Y:S01]  /*1d60*/  ISETP.GT.U32.AND P5, PT, R0.reuse, R35, PT ;  /* 0x000000230000720c */ /* 0x040fe20003fa4070 */
[----:B------:R-:W-:Y:S02]  /*1d70*/  IMAD.MOV R3, RZ, RZ, -R3 ;  /* 0x000000ffff037224 */ /* 0x000fe400078e0a03 */
[----:B------:R-:W-:Y:S02]  /*1d80*/  IMAD.MOV R6, RZ, RZ, -R6 ;  /* 0x000000ffff067224 */ /* 0x000fe400078e0a06 */
[----:B------:R-:W-:Y:S02]  /*1d90*/  IMAD R37, R0, R45, R37 ;  /* 0x0000002d00257224 */ /* 0x000fe400078e0225 */
[----:B------:R-:W-:Y:S02]  /*1da0*/  IMAD.MOV R43, RZ, RZ, -R5 ;  /* 0x000000ffff2b7224 */ /* 0x000fe400078e0a05 */
[C---:B------:R-:W-:Y:S01]  /*1db0*/  IMAD R5, R2.reuse, R8, R7 ;  /* 0x0000000802057224 */ /* 0x040fe200078e0207 */
[----:B------:R-:W-:Y:S01]  /*1dc0*/  SHF.R.U32.HI R8, RZ, 0x1, R56 ;  /* 0x00000001ff087819 */ /* 0x000fe20000011638 */
[----:B------:R-:W-:-:S02]  /*1dd0*/  IMAD R7, R2, R3, R17 ;  /* 0x0000000302077224 */ /* 0x000fc400078e0211 */
[----:B------:R-:W-:Y:S02]  /*1de0*/  IMAD R11, R2, R6, R39 ;  /* 0x00000006020b7224 */ /* 0x000fe400078e0227 */
[--C-:B------:R-:W-:Y:S01]  /*1df0*/  @!P2 IMAD.IADD R31, R31, 0x1, -R0.reuse ;  /* 0x000000011f1fa824 */ /* 0x100fe200078e0a00 */
[----:B------:R-:W-:Y:S01]  /*1e00*/  ISETP.GT.U32.AND P2, PT, R0, R37, PT ;  /* 0x000000250000720c */ /* 0x000fe20003f44070 */
[C---:B------:R-:W-:Y:S02]  /*1e10*/  IMAD R17, R2.reuse, R43, R41 ;  /* 0x0000002b02117224 */ /* 0x040fe400078e0229 */
[----:B------:R-:W-:Y:S01]  /*1e20*/  @!P3 IMAD.MOV R23, RZ, RZ, -R23 ;  /* 0x000000ffff17b224 */ /* 0x000fe200078e0a17 */
[C---:B------:R-:W-:Y:S01]  /*1e30*/  ISETP.GT.U32.AND P3, PT, R2.reuse, R7, PT ;  /* 0x000000070200720c */ /* 0x040fe20003f64070 */
[--C-:B------:R-:W-:Y:S01]  /*1e40*/  @!P4 IMAD.IADD R33, R33, 0x1, -R0.reuse ;  /* 0x000000012121c824 */ /* 0x100fe200078e0a00 */
[C---:B------:R-:W-:Y:S01]  /*1e50*/  ISETP.GT.U32.AND P4, PT, R2.reuse, R5, PT ;  /* 0x000000050200720c */ /* 0x040fe20003f84070 */
[----:B------:R-:W-:Y:S01]  /*1e60*/  @!P6 IMAD.MOV R21, RZ, RZ, -R21 ;  /* 0x000000ffff15e224 */ /* 0x000fe200078e0a15 */
[C---:B------:R-:W-:Y:S01]  /*1e70*/  ISETP.GT.U32.AND P6, PT, R2.reuse, R11, PT ;  /* 0x0000000b0200720c */ /* 0x040fe20003fc4070 */
[--C-:B------:R-:W-:Y:S01]  /*1e80*/  @!P5 IMAD.IADD R35, R35, 0x1, -R0.reuse ;  /* 0x000000012323d824 */ /* 0x100fe200078e0a00 */
[----:B------:R-:W-:Y:S01]  /*1e90*/  ISETP.GT.U32.AND P5, PT, R2, R17, PT ;  /* 0x000000110200720c */ /* 0x000fe20003fa4070 */
[----:B------:R-:W-:Y:S01]  /*1ea0*/  @!P1 IMAD.MOV R25, RZ, RZ, -R25 ;  /* 0x000000ffff199224 */ /* 0x000fe200078e0a19 */
[----:B------:R-:W-:Y:S01]  /*1eb0*/  ISETP.GE.AND P1, PT, R49, RZ, PT ;  /* 0x000000ff3100720c */ /* 0x000fe20003f26270 */
[----:B------:R-:W-:Y:S01]  /*1ec0*/  @!P2 IMAD.IADD R37, R37, 0x1, -R0 ;  /* 0x000000012525a824 */ /* 0x000fe200078e0a00 */
[----:B------:R-:W-:Y:S01]  /*1ed0*/  ISETP.GT.U32.AND P2, PT, R0, R33, PT ;  /* 0x000000210000720c */ /* 0x000fe20003f44070 */
[----:B------:R-:W-:-:S02]  /*1ee0*/  IMAD.MOV.U32 R6, RZ, RZ, R9 ;  /* 0x000000ffff067224 */ /* 0x000fc400078e0009 */
[--C-:B------:R-:W-:Y:S01]  /*1ef0*/  @!P3 IMAD.IADD R7, R7, 0x1, -R2.reuse ;  /* 0x000000010707b824 */ /* 0x100fe200078e0a02 */
[C---:B------:R-:W-:Y:S01]  /*1f00*/  ISETP.GT.U32.AND P3, PT, R0.reuse, R37, PT ;  /* 0x000000250000720c */ /* 0x040fe20003f64070 */
[--C-:B------:R-:W-:Y:S01]  /*1f10*/  @!P4 IMAD.IADD R5, R5, 0x1, -R2.reuse ;  /* 0x000000010505c824 */ /* 0x100fe200078e0a02 */
[----:B------:R-:W-:Y:S01]  /*1f20*/  ISETP.GT.U32.AND P4, PT, R0, R35, PT ;  /* 0x000000230000720c */ /* 0x000fe20003f84070 */
[----:B------:R-:W-:Y:S01]  /*1f30*/  IMAD.MOV.U32 R56, RZ, RZ, R19 ;  /* 0x000000ffff387224 */ /* 0x000fe200078e0013 */
[----:B------:R-:W-:Y:S01]  /*1f40*/  @!P6 IADD3 R11, R11, -R2, RZ ;  /* 0x800000020b0be210 */ /* 0x000fe20007ffe0ff */
[----:B------:R-:W-:Y:S01]  /*1f50*/  @!P5 IMAD.IADD R17, R17, 0x1, -R2 ;  /* 0x000000011111d824 */ /* 0x000fe200078e0a02 */
[C---:B------:R-:W-:Y:S01]  /*1f60*/  ISETP.GT.U32.AND P6, PT, R2.reuse, R5, PT ;  /* 0x000000050200720c */ /* 0x040fe20003fc4070 */
[----:B------:R-:W-:Y:S01]  /*1f70*/  @!P0 IMAD.MOV R6, RZ, RZ, -R6 ;  /* 0x000000ffff068224 */ /* 0x000fe200078e0a06 */
[C---:B------:R-:W-:Y:S01]  /*1f80*/  ISETP.GT.U32.AND P0, PT, R2.reuse, R7, PT ;  /* 0x000000070200720c */ /* 0x040fe20003f04070 */
[----:B------:R-:W-:Y:S01]  /*1f90*/  @!P1 IMAD.MOV R56, RZ, RZ, -R56 ;  /* 0x000000ffff389224 */ /* 0x000fe200078e0a38 */
[C---:B------:R-:W-:Y:S01]  /*1fa0*/  ISETP.GT.U32.AND P5, PT, R2.reuse, R11, PT ;  /* 0x0000000b0200720c */ /* 0x040fe20003fa4070 */
[----:B------:R-:W-:Y:S01]  /*1fb0*/  IMAD.SHL.U32 R3, R83, 0x4, RZ ;  /* 0x0000000453037824 */ /* 0x000fe200078e00ff */
[----:B------:R-:W-:Y:S01]  /*1fc0*/  ISETP.GT.U32.AND P1, PT, R2, R17, PT ;  /* 0x000000110200720c */ /* 0x000fe20003f24070 */
[--C-:B------:R-:W-:Y:S01]  /*1fd0*/  @!P3 IMAD.IADD R37, R37, 0x1, -R0.reuse ;  /* 0x000000012525b824 */ /* 0x100fe200078e0a00 */
[----:B------:R-:W-:Y:S01]  /*1fe0*/  ISETP.GE.AND P3, PT, R55, RZ, PT ;  /* 0x000000ff3700720c */ /* 0x000fe20003f66270 */
[--C-:B------:R-:W-:Y:S01]  /*1ff0*/  @!P2 IMAD.IADD R33, R33, 0x1, -R0.reuse ;  /* 0x000000012121a824 */ /* 0x100fe200078e0a00 */
[----:B------:R-:W-:Y:S01]  /*2000*/  LOP3.LUT R82, R3, R8, RZ, 0x3c, !PT ;  /* 0x0000000803527212 */ /* 0x000fe200078e3cff */
[----:B------:R-:W-:Y:S01]  /*2010*/  @!P4 IMAD.IADD R35, R35, 0x1, -R0 ;  /* 0x000000012323c824 */ /* 0x000fe200078e0a00 */
[----:B------:R-:W2:Y:S01]  /*2020*/  LDC.64 R8, c[0x0][0x230] ;  /* 0x00008c00ff087b82 */ /* 0x000ea20000000a00 */
[----:B------:R-:W-:Y:S01]  /*2030*/  ISETP.GE.AND P2, PT, R51, RZ, PT ;  /* 0x000000ff3300720c */ /* 0x000fe20003f46270 */
[--C-:B------:R-:W-:Y:S01]  /*2040*/  @!P6 IMAD.IADD R5, R5, 0x1, -R2.reuse ;  /* 0x000000010505e824 */ /* 0x100fe200078e0a02 */
[----:B------:R-:W-:Y:S01]  /*2050*/  ISETP.GE.AND P4, PT, R53, RZ, PT ;  /* 0x000000ff3500720c */ /* 0x000fe20003f86270 */
[--C-:B------:R-:W-:Y:S01]  /*2060*/  @!P0 IMAD.IADD R7, R7, 0x1, -R2.reuse ;  /* 0x0000000107078824 */ /* 0x100fe200078e0a02 */
[----:B------:R-:W-:Y:S01]  /*2070*/  ISETP.GE.AND P0, PT, R58, RZ, PT ;  /* 0x000000ff3a00720c */ /* 0x000fe20003f06270 */
[--C-:B------:R-:W-:Y:S01]  /*2080*/  @!P5 IMAD.IADD R11, R11, 0x1, -R2.reuse ;  /* 0x000000010b0bd824 */ /* 0x100fe200078e0a02 */
[----:B------:R-:W-:Y:S01]  /*2090*/  ISETP.GE.AND P5, PT, R47, RZ, PT ;  /* 0x000000ff2f00720c */ /* 0x000fe20003fa6270 */
[----:B------:R-:W-:Y:S01]  /*20a0*/  @!P1 IMAD.IADD R17, R17, 0x1, -R2 ;  /* 0x0000000111119824 */ /* 0x000fe200078e0a02 */
[----:B------:R-:W-:Y:S01]  /*20b0*/  ISETP.GE.AND P6, PT, R57, RZ, PT ;  /* 0x000000ff3900720c */ /* 0x000fe20003fc6270 */
[----:B------:R-:W3:Y:S01]  /*20c0*/  LDC.64 R2, c[0x0][0x238] ;  /* 0x00008e00ff027b82 */ /* 0x000ee20000000a00 */
[----:B------:R-:W-:Y:S01]  /*20d0*/  @!P3 IMAD.MOV R31, RZ, RZ, -R31 ;  /* 0x000000ffff1fb224 */ /* 0x000fe200078e0a1f */
[----:B------:R-:W-:-:S02]  /*20e0*/  ISETP.GE.AND P3, PT, R16, RZ, PT ;  /* 0x000000ff1000720c */ /* 0x000fc40003f66270 */
[----:B------:R-:W-:Y:S01]  /*20f0*/  @!P2 IMAD.MOV R27, RZ, RZ, -R27 ;  /* 0x000000ffff1ba224 */ /* 0x000fe200078e0a1b */
[----:B------:R-:W-:Y:S01]  /*2100*/  ISETP.NE.AND P1, PT, R60, RZ, PT ;  /* 0x000000ff3c00720c */ /* 0x000fe20003f25270 */
[----:B------:R-:W-:Y:S01]  /*2110*/  @!P4 IMAD.MOV R29, RZ, RZ, -R29 ;  /* 0x000000ffff1dc224 */ /* 0x000fe200078e0a1d */
[----:B------:R-:W-:Y:S01]  /*2120*/  LOP3.LUT R19, RZ, R60, RZ, 0x33, !PT ;  /* 0x0000003cff137212 */ /* 0x000fe200078e33ff */
[----:B------:R-:W-:Y:S01]  /*2130*/  @!P0 IMAD.MOV R35, RZ, RZ, -R35 ;  /* 0x000000ffff238224 */ /* 0x000fe200078e0a23 */
[----:B------:R-:W-:Y:S01]  /*2140*/  ISETP.GE.AND P2, PT, R13, RZ, PT ;  /* 0x000000ff0d00720c */ /* 0x000fe20003f46270 */
[----:B------:R-:W-:Y:S01]  /*2150*/  @!P5 IMAD.MOV R37, RZ, RZ, -R37 ;  /* 0x000000ffff25d224 */ /* 0x000fe200078e0a25 */
[----:B------:R-:W-:Y:S02]  /*2160*/  ISETP.GE.AND P4, PT, R15, RZ, PT ;  /* 0x000000ff0f00720c */ /* 0x000fe40003f86270 */
[----:B------:R-:W-:Y:S01]  /*2170*/  @!P6 IADD3 R33, -R33, RZ, RZ ;  /* 0x000000ff2121e210 */ /* 0x000fe20007ffe1ff */
[----:B--2---:R-:W-:Y:S01]  /*2180*/  VIADD R247, R8, 0x1f ;  /* 0x0000001f08f77836 */ /* 0x004fe20000000000 */
[----:B------:R-:W-:Y:S01]  /*2190*/  ISETP.GE.AND P6, PT, R14, RZ, PT ;  /* 0x000000ff0e00720c */ /* 0x000fe20003fc6270 */
[----:B------:R-:W-:Y:S01]  /*21a0*/  @!P3 IMAD.MOV R7, RZ, RZ, -R7 ;  /* 0x000000ffff07b224 */ /* 0x000fe200078e0a07 */
[----:B------:R-:W-:-:S02]  /*21b0*/  SEL R39, R19, R10, !P1 ;  /* 0x0000000a13277207 */ /* 0x000fc40004800000 */
[C---:B------:R-:W-:Y:S02]  /*21c0*/  SEL R41, R19.reuse, R18, !P1 ;  /* 0x0000001213297207 */ /* 0x040fe40004800000 */
[C---:B------:R-:W-:Y:S01]  /*21d0*/  SEL R20, R19.reuse, R20, !P1 ;  /* 0x0000001413147207 */ /* 0x040fe20004800000 */
[----:B------:R-:W-:Y:S01]  /*21e0*/  @!P2 IMAD.MOV R5, RZ, RZ, -R5 ;  /* 0x000000ffff05a224 */ /* 0x000fe200078e0a05 */
[C---:B------:R-:W-:Y:S01]  /*21f0*/  SEL R22, R19.reuse, R22, !P1 ;  /* 0x0000001613167207 */ /* 0x040fe20004800000 */
[----:B------:R-:W-:Y:S01]  /*2200*/  @!P4 IMAD.MOV R11, RZ, RZ, -R11 ;  /* 0x000000ffff0bc224 */ /* 0x000fe200078e0a0b */
[----:B------:R-:W-:Y:S01]  /*2210*/  SEL R24, R19, R24, !P1 ;  /* 0x0000001813187207 */ /* 0x000fe20004800000 */
[----:B------:R-:W-:Y:S01]  /*2220*/  IMAD R39, R39, UR5, RZ ;  /* 0x0000000527277c24 */ /* 0x000fe2000f8e02ff */
[C---:B------:R-:W-:Y:S01]  /*2230*/  SEL R26, R19.reuse, R26, !P1 ;  /* 0x0000001a131a7207 */ /* 0x040fe20004800000 */
[----:B------:R-:W-:Y:S01]  /*2240*/  @!P6 IMAD.MOV R17, RZ, RZ, -R17 ;  /* 0x000000ffff11e224 */ /* 0x000fe200078e0a11 */
[----:B------:R-:W-:Y:S01]  /*2250*/  SEL R28, R19, R28, !P1 ;  /* 0x0000001c131c7207 */ /* 0x000fe20004800000 */
[----:B------:R-:W-:Y:S01]  /*2260*/  IMAD R41, R41, UR5, RZ ;  /* 0x0000000529297c24 */ /* 0x000fe2000f8e02ff */
[C---:B------:R-:W-:Y:S01]  /*2270*/  SEL R30, R19.reuse, R30, !P1 ;  /* 0x0000001e131e7207 */ /* 0x040fe20004800000 */
[----:B------:R-:W-:Y:S01]  /*2280*/  IMAD R20, R20, UR5, RZ ;  /* 0x0000000514147c24 */ /* 0x000fe2000f8e02ff */
[C---:B------:R-:W-:Y:S01]  /*2290*/  SEL R32, R19.reuse, R32, !P1 ;  /* 0x0000002013207207 */ /* 0x040fe20004800000 */
[----:B------:R-:W-:Y:S01]  /*22a0*/  IMAD R55, R22, UR5, RZ ;  /* 0x0000000516377c24 */ /* 0x000fe2000f8e02ff */
[C---:B------:R-:W-:Y:S01]  /*22b0*/  SEL R34, R19.reuse, R34, !P1 ;  /* 0x0000002213227207 */ /* 0x040fe20004800000 */
[----:B------:R-:W-:Y:S01]  /*22c0*/  IMAD R24, R24, UR5, RZ ;  /* 0x0000000518187c24 */ /* 0x000fe2000f8e02ff */
[C---:B------:R-:W-:Y:S01]  /*22d0*/  SEL R36, R19.reuse, R36, !P1 ;  /* 0x0000002413247207 */ /* 0x040fe20004800000 */
[----:B---3--:R2:W-:Y:S01]  /*22e0*/  STL [R1+0x9ac], R3 ;  /* 0x0009ac0301007387 */ /* 0x0085e20000100800 */
[C---:B------:R-:W-:Y:S01]  /*22f0*/  SEL R43, R19.reuse, R38, !P1 ;  /* 0x00000026132b7207 */ /* 0x040fe20004800000 */
        /* <DEDUP_REMOVED lines=21> */
[----:B------:R-:W-:-:S02]  /*2450*/  SEL R25, R19, R25, !P1 ;  /* 0x0000001913197207 */ /* 0x000fc40004800000 */
[C---:B------:R-:W-:Y:S02]  /*2460*/  SEL R45, R19.reuse, R6, !P1 ;  /* 0x00000006132d7207 */ /* 0x040fe40004800000 */
[C---:B------:R-:W-:Y:S02]  /*2470*/  SEL R56, R19.reuse, R56, !P1 ;  /* 0x0000003813387207 */ /* 0x040fe40004800000 */
[C---:B------:R-:W-:Y:S01]  /*2480*/  SEL R47, R19.reuse, R27, !P1 ;  /* 0x0000001b132f7207 */ /* 0x040fe20004800000 */
[----:B------:R-:W-:Y:S01]  /*2490*/  IMAD R27, R34, UR5, RZ ;  /* 0x00000005221b7c24 */ /* 0x000fe2000f8e02ff */
[C---:B------:R-:W-:Y:S02]  /*24a0*/  SEL R49, R19.reuse, R29, !P1 ;  /* 0x0000001d13317207 */ /* 0x040fe40004800000 */
[C---:B------:R-:W-:Y:S02]  /*24b0*/  SEL R31, R19.reuse, R31, !P1 ;  /* 0x0000001f131f7207 */ /* 0x040fe40004800000 */
[C---:B------:R-:W-:Y:S01]  /*24c0*/  SEL R51, R19.reuse, R33, !P1 ;  /* 0x0000002113337207 */ /* 0x040fe20004800000 */
[----:B------:R-:W-:Y:S01]  /*24d0*/  IMAD R33, R28, UR5, RZ ;  /* 0x000000051c217c24 */ /* 0x000fe2000f8e02ff */
[C---:B------:R-:W-:Y:S01]  /*24e0*/  SEL R53, R19.reuse, R35, !P1 ;  /* 0x0000002313357207 */ /* 0x040fe20004800000 */
[----:B------:R-:W-:Y:S01]  /*24f0*/  IMAD R35, R36, UR5, RZ ;  /* 0x0000000524237c24 */ /* 0x000fe2000f8e02ff */
[----:B------:R-:W-:-:S02]  /*2500*/  SEL R62, R19, R37, !P1 ;  /* 0x00000025133e7207 */ /* 0x000fc40004800000 */
[----:B------:R-:W-:Y:S01]  /*2510*/  SEL R19, R19, R4, !P1 ;  /* 0x0000000413137207 */ /* 0x000fe20004800000 */
[----:B------:R-:W-:Y:S01]  /*2520*/  VIADD R4, R8, 0xffffffff ;  /* 0xffffffff08047836 */ /* 0x000fe20000000000 */
[----:B-1----:R-:W-:Y:S02]  /*2530*/  LOP3.LUT R16, R84, 0x1f, RZ, 0xc0, !PT ;  /* 0x0000001f54107812 */ /* 0x002fe400078ec0ff */
[----:B------:R-:W-:Y:S02]  /*2540*/  ISETP.NE.AND P0, PT, R59, RZ, PT ;  /* 0x000000ff3b00720c */ /* 0x000fe40003f05270 */
[----:B------:R-:W-:Y:S01]  /*2550*/  ISETP.GE.U32.AND P3, PT, R4, 0x7fffffe0, PT ;  /* 0x7fffffe00400780c */ /* 0x000fe20003f66070 */
[----:B------:R-:W-:Y:S01]  /*2560*/  VIADD R4, R8, 0xfffffffe ;  /* 0xfffffffe08047836 */ /* 0x000fe20000000000 */
[----:B------:R-:W-:Y:S01]  /*2570*/  LOP3.LUT R0, RZ, R59, RZ, 0x33, !PT ;  /* 0x0000003bff007212 */ /* 0x000fe200078e33ff */
[----:B------:R-:W-:Y:S02]  /*2580*/  IMAD R252, R16, R3, RZ ;  /* 0x0000000310fc7224 */ /* 0x000fe400078e02ff */
[----:B--2---:R-:W-:Y:S01]  /*2590*/  IMAD R3, R56, UR5, RZ ;  /* 0x0000000538037c24 */ /* 0x004fe2000f8e02ff */
[----:B------:R-:W-:Y:S01]  /*25a0*/  ISETP.GE.U32.AND P4, PT, R4, 0x7fffffdf, PT ;  /* 0x7fffffdf0400780c */ /* 0x000fe20003f86070 */
[----:B------:R-:W-:Y:S01]  /*25b0*/  IMAD.SHL.U32 R4, R252, 0x4, RZ ;  /* 0x00000004fc047824 */ /* 0x000fe200078e00ff */
[----:B------:R-:W-:Y:S01]  /*25c0*/  SEL R6, R0, R5, !P0 ;  /* 0x0000000500067207 */ /* 0x000fe20004000000 */
[----:B------:R-:W-:Y:S01]  /*25d0*/  VIADD R5, R8, 0xfffffffd ;  /* 0xfffffffd08057836 */ /* 0x000fe20000000000 */
[----:B------:R-:W-:Y:S01]  /*25e0*/  SEL R10, R0, R7, !P0 ;  /* 0x00000007000a7207 */ /* 0x000fe20004000000 */
[----:B------:R-:W-:Y:S01]  /*25f0*/  VIADD R7, R8, 0xfffffffc ;  /* 0xfffffffc08077836 */ /* 0x000fe20000000000 */
[----:B------:R-:W-:Y:S01]  /*2600*/  SEL R18, R0, R11, !P0 ;  /* 0x0000000b00127207 */ /* 0x000fe20004000000 */
[----:B------:R-:W-:Y:S01]  /*2610*/  IMAD R15, R6, R9, RZ ;  /* 0x00000009060f7224 */ /* 0x000fe200078e02ff */
[----:B------:R-:W-:Y:S01]  /*2620*/  SEL R0, R0, R17, !P0 ;  /* 0x0000001100007207 */ /* 0x000fe20004000000 */
[-C--:B------:R-:W-:Y:S01]  /*2630*/  IMAD R14, R10, R9.reuse, RZ ;  /* 0x000000090a0e7224 */ /* 0x080fe200078e02ff */
[----:B------:R-:W-:Y:S01]  /*2640*/  IADD3 R38, P5, R4, UR8, RZ ;  /* 0x0000000804267c10 */ /* 0x000fe2000ffbe0ff */
[-C--:B------:R-:W-:Y:S01]  /*2650*/  IMAD R13, R18, R9.reuse, RZ ;  /* 0x00000009120d7224 */ /* 0x080fe200078e02ff */
[----:B------:R-:W-:Y:S01]  /*2660*/  STL [R1+0x568], R15 ;  /* 0x0005680f01007387 */ /* 0x000fe20000100800 */
[----:B------:R-:W-:Y:S01]  /*2670*/  IMAD R12, R0, R9, RZ ;  /* 0x00000009000c7224 */ /* 0x000fe200078e02ff */
[----:B------:R-:W-:Y:S01]  /*2680*/  LEA.HI.X.SX32 R0, R252, UR9, 0x2, P5 ;  /* 0x00000009fc007c11 */ /* 0x000fe2000a8f16ff */
[----:B------:R-:W-:Y:S01]  /*2690*/  VIADD R11, R8, 0xfffffffb ;  /* 0xfffffffb080b7836 */ /* 0x000fe20000000000 */
[-C--:B------:R-:W-:Y:S01]  /*26a0*/  LEA R36, P6, R39, R38.reuse, 0x2 ;  /* 0x0000002627247211 */ /* 0x080fe200078c10ff */
[----:B------:R-:W-:Y:S01]  /*26b0*/  STL [R1+0x56c], R14 ;  /* 0x00056c0e01007387 */ /* 0x000fe20000100800 */
[----:B------:R-:W-:Y:S01]  /*26c0*/  LEA R28, P5, R41, R38, 0x2 ;  /* 0x00000026291c7211 */ /* 0x000fe200078a10ff */
[----:B------:R-:W-:Y:S01]  /*26d0*/  IMAD R17, R52, UR5, RZ ;  /* 0x0000000534117c24 */ /* 0x000fe2000f8e02ff */
[----:B------:R-:W-:Y:S01]  /*26e0*/  LEA.HI.X.SX32 R37, R39, R0, 0x2, P6 ;  /* 0x0000000027257211 */ /* 0x000fe200030f16ff */
[----:B------:R-:W-:Y:S01]  /*26f0*/  STL [R1+0x570], R13 ;  /* 0x0005700d01007387 */ /* 0x000fe20000100800 */
[C---:B------:R-:W-:Y:S01]  /*2700*/  LEA R72, P6, R20.reuse, R38, 0x2 ;  /* 0x0000002614487211 */ /* 0x040fe200078c10ff */
[----:B------:R-:W-:Y:S01]  /*2710*/  IMAD R6, R21, UR5, RZ ;  /* 0x0000000515067c24 */ /* 0x000fe2000f8e02ff */
[-C--:B------:R-:W-:Y:S01]  /*2720*/  LEA.HI.X.SX32 R29, R41, R0.reuse, 0x2, P5 ;  /* 0x00000000291d7211 */ /* 0x080fe200028f16ff */
[----:B------:R-:W-:Y:S01]  /*2730*/  STL [R1+0x574], R12 ;  /* 0x0005740c01007387 */ /* 0x000fe20000100800 */
[----:B------:R-:W-:Y:S01]  /*2740*/  LEA.HI.X.SX32 R73, R20, R0, 0x2, P6 ;  /* 0x0000000014497211 */ /* 0x000fe200030f16ff */
[----:B------:R-:W-:Y:S01]  /*2750*/  IMAD R21, R23, UR5, RZ ;  /* 0x0000000517157c24 */ /* 0x000fe2000f8e02ff */
[-C--:B------:R-:W-:Y:S01]  /*2760*/  LEA R70, P5, R55, R38.reuse, 0x2 ;  /* 0x0000002637467211 */ /* 0x080fe200078a10ff */
[----:B------:R-:W-:Y:S01]  /*2770*/  STL [R1+0x5b0], R39 ;  /* 0x0005b02701007387 */ /* 0x000fe20000100800 */
[----:B------:R-:W-:Y:S01]  /*2780*/  LEA R40, P6, R24, R38, 0x2 ;  /* 0x0000002618287211 */ /* 0x000fe200078c10ff */
[----:B------:R-:W-:Y:S01]  /*2790*/  IMAD R18, R47, UR5, RZ ;  /* 0x000000052f127c24 */ /* 0x000fe2000f8e02ff */
[----:B------:R-:W-:Y:S01]  /*27a0*/  LEA.HI.X.SX32 R71, R55, R0, 0x2, P5 ;  /* 0x0000000037477211 */ /* 0x000fe200028f16ff */
[----:B------:R1:W-:Y:S01]  /*27b0*/  STL [R1+0x5ac], R41 ;  /* 0x0005ac2901007387 */ /* 0x0003e20000100800 */
[----:B------:R-:W-:Y:S01]  /*27c0*/  LEA R54, P5, R26, R38, 0x2 ;  /* 0x000000261a367211 */ /* 0x000fe200078a10ff */
[----:B------:R-:W-:Y:S01]  /*27d0*/  IMAD R9, R49, UR5, RZ ;  /* 0x0000000531097c24 */ /* 0x000fe2000f8e02ff */
[----:B------:R-:W-:Y:S01]  /*27e0*/  ISETP.GE.U32.AND P1, PT, R11, 0x7fffffdc, PT ;  /* 0x7fffffdc0b00780c */ /* 0x000fe20003f26070 */
[----:B------:R2:W-:Y:S01]  /*27f0*/  STL [R1+0x5a8], R20 ;  /* 0x0005a81401007387 */ /* 0x0005e20000100800 */
[----:B------:R-:W-:Y:S01]  /*2800*/  ISETP.GE.U32.AND P0, PT, R7, 0x7fffffdd, PT ;  /* 0x7fffffdd0700780c */ /* 0x000fe20003f06070 */
[----:B------:R-:W-:Y:S01]  /*2810*/  IMAD R7, R25, UR5, RZ ;  /* 0x0000000519077c24 */ /* 0x000fe2000f8e02ff */
[----:B------:R-:W-:Y:S01]  /*2820*/  ISETP.GE.U32.AND P2, PT, R5, 0x7fffffde, PT ;  /* 0x7fffffde0500780c */ /* 0x000fe20003f46070 */
[----:B------:R3:W-:Y:S01]  /*2830*/  STL [R1+0x5a4], R55 ;  /* 0x0005a43701007387 */ /* 0x0007e20000100800 */
[----:B------:R-:W-:Y:S01]  /*2840*/  VIADD R5, R8, 0xfffffffa ;  /* 0xfffffffa08057836 */ /* 0x000fe20000000000 */
[----:B-1----:R-:W-:-:S02]  /*2850*/  LEA.HI.X.SX32 R41, R24, R0, 0x2, P6 ;  /* 0x0000000018297211 */ /* 0x002fc400030f16ff */
[----:B------:R-:W-:Y:S01]  /*2860*/  LEA R58, P6, R33, R38, 0x2 ;  /* 0x00000026213a7211 */ /* 0x000fe200078c10ff */
[----:B------:R-:W-:Y:S01]  /*2870*/  STL [R1+0x5a0], R24 ;  /* 0x0005a01801007387 */ /* 0x000fe20000100800 */
[----:B--2---:R-:W-:Y:S02]  /*2880*/  IMAD R20, R45, UR5, RZ ;  /* 0x000000052d147c24 */ /* 0x004fe4000f8e02ff */
[-C--:B------:R-:W-:Y:S01]  /*2890*/  LEA.HI.X.SX32 R59, R33, R0.reuse, 0x2, P6 ;  /* 0x00000000213b7211 */ /* 0x080fe200030f16ff */
[----:B------:R1:W-:Y:S01]  /*28a0*/  STL [R1+0x59c], R26 ;  /* 0x00059c1a01007387 */ /* 0x0003e20000100800 */
[----:B---3--:R-:W-:Y:S02]  /*28b0*/  LEA.HI.X.SX32 R55, R26, R0, 0x2, P5 ;  /* 0x000000001a377211 */ /* 0x008fe400028f16ff */
[-C--:B------:R-:W-:Y:S01]  /*28c0*/  LEA R80, P5, R30, R38.reuse, 0x2 ;  /* 0x000000261e507211 */ /* 0x080fe200078a10ff */
[----:B------:R-:W-:Y:S01]  /*28d0*/  STL [R1+0x598], R33 ;  /* 0x0005982101007387 */ /* 0x000fe20000100800 */
[----:B------:R-:W-:-:S02]  /*28e0*/  LEA R42, P6, R32, R38, 0x2 ;  /* 0x00000026202a7211 */ /* 0x000fc400078c10ff */
[-C--:B------:R-:W-:Y:S01]  /*28f0*/  LEA.HI.X.SX32 R81, R30, R0.reuse, 0x2, P5 ;  /* 0x000000001e517211 */ /* 0x080fe200028f16ff */
[----:B------:R-:W-:Y:S01]  /*2900*/  STL [R1+0x594], R30 ;  /* 0x0005941e01007387 */ /* 0x000fe20000100800 */
[----:B------:R-:W-:Y:S02]  /*2910*/  LEA.HI.X.SX32 R43, R32, R0, 0x2, P6 ;  /* 0x00000000202b7211 */ /* 0x000fe400030f16ff */
[C---:B------:R-:W-:Y:S01]  /*2920*/  LEA R66, P5, R27.reuse, R38, 0x2 ;  /* 0x000000261b427211 */ /* 0x040fe200078a10ff */
[----:B------:R2:W-:Y:S03]  /*2930*/  STL [R1+0x590], R32 ;  /* 0x0005902001007387 */ /* 0x0005e60000100800 */
[----:B------:R-:W-:Y:S01]  /*2940*/  LEA.HI.X.SX32 R67, R27, R0, 0x2, P5 ;  /* 0x000000001b437211 */ /* 0x000fe200028f16ff */
[----:B------:R3:W-:Y:S01]  /*2950*/  STL [R1+0x58c], R27 ;  /* 0x00058c1b01007387 */ /* 0x0007e20000100800 */
[----:B-1----:R-:W-:-:S03]  /*2960*/  LEA R26, P5, R63, R38, 0x2 ;  /* 0x000000263f1a7211 */ /* 0x002fc600078a10ff */
[----:B------:R1:W-:Y:S01]  /*2970*/  STL [R1+0x554], R35 ;  /* 0x0005542301007387 */ /* 0x0003e20000100800 */
[----:B--2---:R-:W-:-:S03]  /*2980*/  LEA R32, P6, R35, R38, 0x2 ;  /* 0x0000002623207211 */ /* 0x004fc600078c10ff */
[----:B------:R-:W-:Y:S01]  /*2990*/  STL [R1+0x550], R63 ;  /* 0x0005503f01007387 */ /* 0x000fe20000100800 */
[----:B------:R-:W-:Y:S02]  /*29a0*/  LEA.HI.X.SX32 R33, R35, R0, 0x2, P6 ;  /* 0x0000000023217211 */ /* 0x000fe400030f16ff */
[----:B------:R-:W-:Y:S01]  /*29b0*/  LEA R34, P6, R61, R38, 0x2 ;  /* 0x000000263d227211 */ /* 0x000fe200078c10ff */
[----:B------:R-:W-:Y:S01]  /*29c0*/  STL [R1+0x54c], R61 ;  /* 0x00054c3d01007387 */ /* 0x000fe20000100800 */
[-C--:B---3--:R-:W-:Y:S02]  /*29d0*/  LEA.HI.X.SX32 R27, R63, R0.reuse, 0x2, P5 ;  /* 0x000000003f1b7211 */ /* 0x088fe400028f16ff */
[----:B-1----:R-:W-:Y:S01]  /*29e0*/  LEA.HI.X.SX32 R35, R61, R0, 0x2, P6 ;  /* 0x000000003d237211 */ /* 0x002fe200030f16ff */
[----:B------:R1:W-:Y:S01]  /*29f0*/  STL [R1+0x548], R60 ;  /* 0x0005483c01007387 */ /* 0x0003e20000100800 */
[CC--:B------:R-:W-:Y:S02]  /*2a00*/  LEA R10, P5, R60.reuse, R38.reuse, 0x2 ;  /* 0x000000263c0a7211 */ /* 0x0c0fe400078a10ff */
[----:B------:R-:W-:Y:S01]  /*2a10*/  LEA R44, P6, R57, R38, 0x2 ;  /* 0x00000026392c7211 */ /* 0x000fe200078c10ff */
[----:B------:R2:W-:Y:S01]  /*2a20*/  STL [R1+0x544], R57 ;  /* 0x0005443901007387 */ /* 0x0005e20000100800 */
[----:B------:R-:W-:-:S02]  /*2a30*/  LEA.HI.X.SX32 R11, R60, R0, 0x2, P5 ;  /* 0x000000003c0b7211 */ /* 0x000fc400028f16ff */
[----:B------:R-:W-:Y:S01]  /*2a40*/  LEA.HI.X.SX32 R45, R57, R0, 0x2, P6 ;  /* 0x00000000392d7211 */ /* 0x000fe200030f16ff */
[----:B------:R-:W-:Y:S01]  /*2a50*/  STL [R1+0x540], R46 ;  /* 0x0005402e01007387 */ /* 0x000fe20000100800 */
[-C--:B------:R-:W-:Y:S02]  /*2a60*/  LEA R78, P5, R46, R38.reuse, 0x2 ;  /* 0x000000262e4e7211 */ /* 0x080fe400078a10ff */
[----:B------:R-:W-:Y:S01]  /*2a70*/  LEA R74, P6, R48, R38, 0x2 ;  /* 0x00000026304a7211 */ /* 0x000fe200078c10ff */
[----:B------:R-:W-:Y:S01]  /*2a80*/  STL [R1+0x53c], R48 ;  /* 0x00053c3001007387 */ /* 0x000fe20000100800 */
[-C--:B------:R-:W-:Y:S02]  /*2a90*/  LEA.HI.X.SX32 R79, R46, R0.reuse, 0x2, P5 ;  /* 0x000000002e4f7211 */ /* 0x080fe400028f16ff */
[----:B------:R-:W-:Y:S01]  /*2aa0*/  LEA.HI.X.SX32 R75, R48, R0, 0x2, P6 ;  /* 0x00000000304b7211 */ /* 0x000fe200030f16ff */
[----:B------:R-:W-:Y:S01]  /*2ab0*/  STL [R1+0x538], R50 ;  /* 0x0005383201007387 */ /* 0x000fe20000100800 */
[----:B-1----:R-:W-:-:S02]  /*2ac0*/  LEA R60, P5, R50, R38, 0x2 ;  /* 0x00000026323c7211 */ /* 0x002fc400078a10ff */
[C---:B------:R-:W-:Y:S01]  /*2ad0*/  LEA R68, P6, R17.reuse, R38, 0x2 ;  /* 0x0000002611447211 */ /* 0x040fe200078c10ff */
[----:B------:R1:W-:Y:S01]  /*2ae0*/  STL [R1+0x534], R17 ;  /* 0x0005341101007387 */ /* 0x0003e20000100800 */
[-C--:B------:R-:W-:Y:S02]  /*2af0*/  LEA.HI.X.SX32 R61, R50, R0.reuse, 0x2, P5 ;  /* 0x00000000323d7211 */ /* 0x080fe400028f16ff */
[----:B------:R-:W-:Y:S01]  /*2b00*/  LEA.HI.X.SX32 R69, R17, R0, 0x2, P6 ;  /* 0x0000000011457211 */ /* 0x000fe200030f16ff */
[----:B------:R3:W-:Y:S01]  /*2b10*/  STL [R1+0x530], R22 ;  /* 0x0005301601007387 */ /* 0x0007e20000100800 */
[-C--:B------:R-:W-:Y:S02]  /*2b20*/  LEA R56, P5, R22, R38.reuse, 0x2 ;  /* 0x0000002616387211 */ /* 0x080fe400078a10ff */
[----:B------:R-:W-:Y:S01]  /*2b30*/  LEA R64, P6, R6, R38, 0x2 ;  /* 0x0000002606407211 */ /* 0x000fe200078c10ff */
[----:B------:R4:W-:Y:S01]  /*2b40*/  STL [R1+0x52c], R6 ;  /* 0x00052c0601007387 */ /* 0x0009e20000100800 */
[-C--:B--2---:R-:W-:Y:S01]  /*2b50*/  LEA.HI.X.SX32 R57, R22, R0.reuse, 0x2, P5 ;  /* 0x0000000016397211 */ /* 0x084fe200028f16ff */
[----:B-1----:R-:W-:Y:S01]  /*2b60*/  IMAD R17, R31, UR5, RZ ;  /* 0x000000051f117c24 */ /* 0x002fe2000f8e02ff */
[----:B------:R-:W-:Y:S01]  /*2b70*/  LEA.HI.X.SX32 R65, R6, R0, 0x2, P6 ;  /* 0x0000000006417211 */ /* 0x000fe200030f16ff */
[----:B------:R-:W-:Y:S01]  /*2b80*/  STL [R1+0x528], R21 ;  /* 0x0005281501007387 */ /* 0x000fe20000100800 */
[----:B------:R-:W-:-:S02]  /*2b90*/  LEA R30, P6, R7, R38, 0x2 ;  /* 0x00000026071e7211 */ /* 0x000fc400078c10ff */
[----:B---3--:R-:W-:Y:S01]  /*2ba0*/  LEA R22, P5, R21, R38, 0x2 ;  /* 0x0000002615167211 */ /* 0x008fe200078a10ff */
[----:B------:R1:W-:Y:S01]  /*2bb0*/  STL [R1+0x524], R7 ;  /* 0x0005240701007387 */ /* 0x0003e20000100800 */
[-C--:B------:R-:W-:Y:S01]  /*2bc0*/  LEA.HI.X.SX32 R31, R7, R0.reuse, 0x2, P6 ;  /* 0x00000000071f7211 */ /* 0x080fe200030f16ff */
[----:B----4-:R-:W-:Y:S01]  /*2bd0*/  IMAD R6, R51, UR5, RZ ;  /* 0x0000000533067c24 */ /* 0x010fe2000f8e02ff */
[----:B------:R-:W-:Y:S01]  /*2be0*/  LEA.HI.X.SX32 R23, R21, R0, 0x2, P5 ;  /* 0x0000000015177211 */ /* 0x000fe200028f16ff */
[----:B------:R-:W-:Y:S01]  /*2bf0*/  STL [R1+0x520], R20 ;  /* 0x0005201401007387 */ /* 0x000fe20000100800 */
[CC--:B------:R-:W-:Y:S02]  /*2c00*/  LEA R24, P5, R20.reuse, R38.reuse, 0x2 ;  /* 0x0000002614187211 */ /* 0x0c0fe400078a10ff */
[----:B------:R-:W-:Y:S01]  /*2c10*/  LEA R52, P6, R3, R38, 0x2 ;  /* 0x0000002603347211 */ /* 0x000fe200078c10ff */
[----:B------:R2:W-:Y:S01]  /*2c20*/  STL [R1+0x51c], R3 ;  /* 0x00051c0301007387 */ /* 0x0005e20000100800 */
[-C--:B------:R-:W-:Y:S01]  /*2c30*/  LEA.HI.X.SX32 R25, R20, R0.reuse, 0x2, P5 ;  /* 0x0000000014197211 */ /* 0x080fe200028f16ff */
[----:B-1----:R-:W-:Y:S01]  /*2c40*/  IMAD R7, R53, UR5, RZ ;  /* 0x0000000535077c24 */ /* 0x002fe2000f8e02ff */
[----:B------:R-:W-:Y:S01]  /*2c50*/  LEA.HI.X.SX32 R53, R3, R0, 0x2, P6 ;  /* 0x0000000003357211 */ /* 0x000fe200030f16ff */
[----:B------:R-:W-:Y:S01]  /*2c60*/  STL [R1+0x518], R18 ;  /* 0x0005181201007387 */ /* 0x000fe20000100800 */
[----:B------:R-:W-:-:S02]  /*2c70*/  LEA R48, P5, R18, R38, 0x2 ;  /* 0x0000002612307211 */ /* 0x000fc400078a10ff */
[C---:B------:R-:W-:Y:S01]  /*2c80*/  LEA R46, P6, R9.reuse, R38, 0x2 ;  /* 0x00000026092e7211 */ /* 0x040fe200078c10ff */
[----:B------:R1:W-:Y:S01]  /*2c90*/  STL [R1+0x514], R9 ;  /* 0x0005140901007387 */ /* 0x0003e20000100800 */
[-C--:B------:R-:W-:Y:S01]  /*2ca0*/  LEA.HI.X.SX32 R49, R18, R0.reuse, 0x2, P5 ;  /* 0x0000000012317211 */ /* 0x080fe200028f16ff */
[----:B--2---:R-:W-:Y:S01]  /*2cb0*/  IMAD R3, R62, UR5, RZ ;  /* 0x000000053e037c24 */ /* 0x004fe2000f8e02ff */
[----:B------:R-:W-:Y:S01]  /*2cc0*/  LEA.HI.X.SX32 R47, R9, R0, 0x2, P6 ;  /* 0x00000000092f7211 */ /* 0x000fe200030f16ff */
[----:B------:R-:W-:Y:S01]  /*2cd0*/  STL [R1+0x510], R17 ;  /* 0x0005101101007387 */ /* 0x000fe20000100800 */
[CC--:B------:R-:W-:Y:S02]  /*2ce0*/  LEA R20, P5, R17.reuse, R38.reuse, 0x2 ;  /* 0x0000002611147211 */ /* 0x0c0fe400078a10ff */
[C---:B------:R-:W-:Y:S01]  /*2cf0*/  LEA R50, P6, R6.reuse, R38, 0x2 ;  /* 0x0000002606327211 */ /* 0x040fe200078c10ff */
[----:B------:R2:W-:Y:S01]  /*2d00*/  STL [R1+0x50c], R6 ;  /* 0x00050c0601007387 */ /* 0x0005e20000100800 */
[-C--:B------:R-:W-:Y:S01]  /*2d10*/  LEA.HI.X.SX32 R21, R17, R0.reuse, 0x2, P5 ;  /* 0x0000000011157211 */ /* 0x080fe200028f16ff */
[----:B-1----:R-:W-:Y:S01]  /*2d20*/  IMAD R9, R19, UR5, RZ ;  /* 0x0000000513097c24 */ /* 0x002fe2000f8e02ff */
[----:B------:R-:W-:Y:S01]  /*2d30*/  LEA.HI.X.SX32 R51, R6, R0, 0x2, P6 ;  /* 0x0000000006337211 */ /* 0x000fe200030f16ff */
[----:B------:R-:W-:Y:S01]  /*2d40*/  STL [R1+0x508], R7 ;  /* 0x0005080701007387 */ /* 0x000fe20000100800 */
[----:B------:R-:W-:-:S02]  /*2d50*/  LEA R76, P5, R7, R38, 0x2 ;  /* 0x00000026074c7211 */ /* 0x000fc400078a10ff */
[----:B------:R-:W-:Y:S01]  /*2d60*/  LEA R62, P6, R3, R38, 0x2 ;  /* 0x00000026033e7211 */ /* 0x000fe200078c10ff */
[----:B------:R1:W-:Y:S01]  /*2d70*/  STL [R1+0x504], R3 ;  /* 0x0005040301007387 */ /* 0x0003e20000100800 */
[-C--:B------:R-:W-:Y:S01]  /*2d80*/  LEA.HI.X.SX32 R77, R7, R0.reuse, 0x2, P5 ;  /* 0x00000000074d7211 */ /* 0x080fe200028f16ff */
[----:B--2---:R-:W-:Y:S01]  /*2d90*/  IMAD.SHL.U32 R6, R15, 0x4, RZ ;  /* 0x000000040f067824 */ /* 0x004fe200078e00ff */
[----:B------:R-:W-:Y:S01]  /*2da0*/  LEA.HI.X.SX32 R63, R3, R0, 0x2, P6 ;  /* 0x00000000033f7211 */ /* 0x000fe200030f16ff */
[----:B------:R2:W-:Y:S01]  /*2db0*/  STL [R1+0x500], R9 ;  /* 0x0005000901007387 */ /* 0x0005e20000100800 */
[----:B------:R-:W-:-:S03]  /*2dc0*/  LEA R38, P5, R9, R38, 0x2 ;  /* 0x0000002609267211 */ /* 0x000fc600078a10ff */
[----:B------:R3:W-:Y:S01]  /*2dd0*/  STL [R1+0x564], R6 ;  /* 0x0005640601007387 */ /* 0x0007e20000100800 */
[----:B------:R-:W-:Y:S01]  /*2de0*/  LEA.HI.X.SX32 R39, R9, R0, 0x2, P5 ;  /* 0x0000000009277211 */ /* 0x000fe200028f16ff */
[----:B-1----:R-:W-:Y:S02]  /*2df0*/  IMAD.SHL.U32 R3, R14, 0x4, RZ ;  /* 0x000000040e037824 */ /* 0x002fe400078e00ff */
[----:B------:R-:W-:Y:S01]  /*2e00*/  IMAD.SHL.U32 R0, R12, 0x4, RZ ;  /* 0x000000040c007824 */ /* 0x000fe200078e00ff */
[----:B--2---:R-:W-:Y:S02]  /*2e10*/  SHF.L.U32 R9, R13, 0x2, RZ ;  /* 0x000000020d097819 */ /* 0x004fe400000006ff */
[----:B------:R1:W-:Y:S01]  /*2e20*/  STL [R1+0x560], R3 ;  /* 0x0005600301007387 */ /* 0x0003e20000100800 */
[----:B------:R-:W-:Y:S02]  /*2e30*/  IADD3 R234, P5, R3, UR6, RZ ;  /* 0x0000000603ea7c10 */ /* 0x000fe4000ffbe0ff */
[----:B---3--:R-:W-:Y:S01]  /*2e40*/  IADD3 R6, P6, R6, UR6, RZ ;  /* 0x0000000606067c10 */ /* 0x008fe2000ffde0ff */
[----:B------:R2:W-:Y:S01]  /*2e50*/  STL [R1+0x55c], R9 ;  /* 0x00055c0901007387 */ /* 0x0005e20000100800 */
[----:B------:R-:W-:-:S02]  /*2e60*/  LEA.HI.X.SX32 R235, R14, UR7, 0x2, P5 ;  /* 0x000000070eeb7c11 */ /* 0x000fc4000a8f16ff */
[----:B------:R-:W-:Y:S01]  /*2e70*/  IADD3 R236, P5, R9, UR6, RZ ;  /* 0x0000000609ec7c10 */ /* 0x000fe2000ffbe0ff */
[----:B------:R3:W-:Y:S01]  /*2e80*/  STL [R1+0x558], R0 ;  /* 0x0005580001007387 */ /* 0x0007e20000100800 */
[----:B------:R-:W-:Y:S01]  /*2e90*/  LEA.HI.X.SX32 R7, R15, UR7, 0x2, P6 ;  /* 0x000000070f077c11 */ /* 0x000fe2000b0f16ff */
[----:B-1----:R-:W-:Y:S01]  /*2ea0*/  IMAD.SHL.U32 R3, R84, 0x10, RZ ;  /* 0x0000001054037824 */ /* 0x002fe200078e00ff */
[----:B------:R-:W-:Y:S01]  /*2eb0*/  LEA.HI.X.SX32 R237, R13, UR7, 0x2, P5 ;  /* 0x000000070ded7c11 */ /* 0x000fe2000a8f16ff */
[----:B------:R-:W-:Y:S01]  /*2ec0*/  IMAD.WIDE R84, R2, 0x4, R234 ;  /* 0x0000000402547825 */ /* 0x000fe200078e02ea */
[----:B------:R-:W-:Y:S01]  /*2ed0*/  IADD3 R238, P5, R0, UR6, RZ ;  /* 0x0000000600ee7c10 */ /* 0x000fe2000ffbe0ff */
[----:B--2---:R-:W1:Y:S01]  /*2ee0*/  LDC R9, c[0x0][0x230] ;  /* 0x00008c00ff097b82 */ /* 0x004e620000000800 */
[----:B------:R-:W-:Y:S01]  /*2ef0*/  LOP3.LUT R18, R3, 0x70, RZ, 0xc0, !PT ;  /* 0x0000007003127812 */ /* 0x000fe200078ec0ff */
[----:B------:R-:W-:Y:S01]  /*2f00*/  IMAD.WIDE R86, R2, 0x4, R6 ;  /* 0x0000000402567825 */ /* 0x000fe200078e0206 */
[----:B------:R-:W-:-:S02]  /*2f10*/  LEA.HI.X.SX32 R239, R12, UR7, 0x2, P5 ;  /* 0x000000070cef7c11 */ /* 0x000fc4000a8f16ff */
[----:B------:R-:W-:Y:S01]  /*2f20*/  ISETP.GE.U32.AND P6, PT, R5, 0x7fffffdb, PT ;  /* 0x7fffffdb0500780c */ /* 0x000fe20003fc6070 */
[----:B------:R-:W-:Y:S01]  /*2f30*/  IMAD R18, R83, 0x80, R18 ;  /* 0x0000008053127824 */ /* 0x000fe200078e0212 */
[----:B------:R2:W-:Y:S01]  /*2f40*/  STL.64 [R1+0x158], R86 ;  /* 0x0001585601007387 */ /* 0x0005e20000100a00 */
[----:B------:R-:W-:-:S04]  /*2f50*/  IMAD.WIDE R14, R2, 0x4, R236 ;  /* 0x00000004020e7825 */ /* 0x000fc800078e02ec */
[----:B------:R-:W-:Y:S01]  /*2f60*/  VIADD R242, R18, UR12 ;  /* 0x0000000c12f27c36 */ /* 0x000fe20008000000 */
[----:B------:R4:W-:Y:S01]  /*2f70*/  STL.64 [R1+0x148], R14 ;  /* 0x0001480e01007387 */ /* 0x0009e20000100a00 */
[C---:B------:R-:W-:Y:S02]  /*2f80*/  IMAD.SHL.U32 R3, R2.reuse, 0x2, RZ ;  /* 0x0000000202037824 */ /* 0x040fe400078e00ff */
[----:B------:R-:W-:Y:S01]  /*2f90*/  IMAD.WIDE R12, R2, 0x4, R238 ;  /* 0x00000004020c7825 */ /* 0x000fe200078e02ee */
[----:B------:R-:W-:Y:S01]  /*2fa0*/  @!PT LDS RZ, [RZ] ;  /* 0x00000000fffff984 */ /* 0x000fe20000000800 */
[----:B------:R-:W-:Y:S01]  /*2fb0*/  @!PT LDS RZ, [RZ] ;  /* 0x00000000fffff984 */ /* 0x000fe20000000800 */
[----:B------:R-:W-:Y:S01]  /*2fc0*/  @!PT LDS RZ, [RZ] ;  /* 0x00000000fffff984 */ /* 0x000fe20000000800 */
[----:B------:R-:W-:Y:S03]  /*2fd0*/  LDGSTS.E [R242], desc[UR16][R6.64], !P3 ;  /* 0x0000000006f27fae */ /* 0x000fe6000d921850 */
[----:B---3--:R-:W-:Y:S01]  /*2fe0*/  VIADD R0, R8, 0xfffffff9 ;  /* 0xfffffff908007836 */ /* 0x008fe20000000000 */
[----:B------:R-:W-:Y:S01]  /*2ff0*/  LDGSTS.E [R242+0x4000], desc[UR16][R234.64], !P3 ;  /* 0x04000000eaf27fae */ /* 0x000fe2000d921850 */
[----:B------:R-:W-:-:S03]  /*3000*/  IMAD.WIDE R88, R3, 0x4, R6 ;  /* 0x0000000403587825 */ /* 0x000fc600078e0206 */
[----:B------:R-:W-:Y:S01]  /*3010*/  LDGSTS.E [R242+0x8000], desc[UR16][R236.64], !P3 ;  /* 0x08000000ecf27fae */ /* 0x000fe2000d921850 */
[----:B------:R-:W-:Y:S01]  /*3020*/  IMAD R5, R2, 0x3, RZ ;  /* 0x0000000302057824 */ /* 0x000fe200078e02ff */
[----:B------:R-:W-:Y:S01]  /*3030*/  ISETP.GE.U32.AND P5, PT, R0, 0x7fffffda, PT ;  /* 0x7fffffda0000780c */ /* 0x000fe20003fa6070 */
[----:B------:R-:W-:Y:S01]  /*3040*/  VIADD R0, R8, 0xfffffff8 ;  /* 0xfffffff808007836 */ /* 0x000fe20000000000 */
[----:B------:R-:W-:Y:S04]  /*3050*/  LDGSTS.E [R242+0xc000], desc[UR16][R238.64], !P3 ;  /* 0x0c000000eef27fae */ /* 0x000fe8000d921850 */
[----:B------:R2:W-:Y:S01]  /*3060*/  LDGSTS.E [R242+0x4], desc[UR16][R86.64], !P4 ;  /* 0x0000400056f27fae */ /* 0x0005e2000e121850 */
[----:B------:R-:W-:Y:S01]  /*3070*/  ISETP.GE.U32.AND P3, PT, R0, 0x7fffffd9, PT ;  /* 0x7fffffd90000780c */ /* 0x000fe20003f66070 */
[----:B------:R-:W-:-:S02]  /*3080*/  VIADD R0, R8, 0xfffffff7 ;  /* 0xfffffff708007836 */ /* 0x000fc40000000000 */
[----:B------:R-:W-:Y:S04]  /*3090*/  LDGSTS.E [R242+0x4004], desc[UR16][R84.64], !P4 ;  /* 0x0400400054f27fae */ /* 0x000fe8000e121850 */
[----:B------:R4:W-:Y:S01]  /*30a0*/  LDGSTS.E [R242+0x8004], desc[UR16][R14.64], !P4 ;  /* 0x080040000ef27fae */ /* 0x0009e2000e121850 */
[----:B--2---:R-:W-:-:S03]  /*30b0*/  IMAD.WIDE R86, R3, 0x4, R234 ;  /* 0x0000000403567825 */ /* 0x004fc600078e02ea */
[----:B------:R2:W-:Y:S04]  /*30c0*/  STL.64 [R1+0x140], R12 ;  /* 0x0001400c01007387 */ /* 0x0005e80000100a00 */
[----:B------:R2:W-:Y:S01]  /*30d0*/  LDGSTS.E [R242+0xc004], desc[UR16][R12.64], !P4 ;  /* 0x0c0040000cf27fae */ /* 0x0005e2000e121850 */
[----:B------:R-:W-:Y:S01]  /*30e0*/  ISETP.GE.U32.AND P4, PT, R0, 0x7fffffd8, PT ;  /* 0x7fffffd80000780c */ /* 0x000fe20003f86070 */
[----:B------:R-:W-:Y:S02]  /*30f0*/  VIADD R0, R8, 0xfffffff6 ;  /* 0xfffffff608007836 */ /* 0x000fe40000000000 */
[C---:B----4-:R-:W-:Y:S01]  /*3100*/  IMAD.WIDE R14, R3.reuse, 0x4, R236 ;  /* 0x00000004030e7825 */ /* 0x050fe200078e02ec */
[----:B------:R3:W-:Y:S04]  /*3110*/  STL [R1+0x61c], R3 ;  /* 0x00061c0301007387 */ /* 0x0007e80000100800 */
[----:B------:R4:W-:Y:S01]  /*3120*/  STL.64 [R1+0x138], R88 ;  /* 0x0001385801007387 */ /* 0x0009e20000100a00 */
[----:B--2---:R-:W-:-:S03]  /*3130*/  IMAD.WIDE R12, R3, 0x4, R238 ;  /* 0x00000004030c7825 */ /* 0x004fc600078e02ee */
[----:B------:R4:W-:Y:S01]  /*3140*/  LDGSTS.E [R242+0x8], desc[UR16][R88.64], !P2 ;  /* 0x0000800058f27fae */ /* 0x0009e2000d121850 */
[----:B---3--:R-:W-:-:S03]  /*3150*/  IMAD.SHL.U32 R3, R2, 0x4, RZ ;  /* 0x0000000402037824 */ /* 0x008fc600078e00ff */
[----:B------:R2:W-:Y:S04]  /*3160*/  STL.64 [R1+0x130], R86 ;  /* 0x0001305601007387 */ /* 0x0005e80000100a00 */
[----:B------:R2:W-:Y:S04]  /*3170*/  LDGSTS.E [R242+0x4008], desc[UR16][R86.64], !P2 ;  /* 0x0400800056f27fae */ /* 0x0005e8000d121850 */
[----:B------:R3:W-:Y:S01]  /*3180*/  STL.64 [R1+0x128], R14 ;  /* 0x0001280e01007387 */ /* 0x0007e20000100a00 */
[----:B----4-:R-:W-:-:S03]  /*3190*/  IMAD.WIDE R88, R5, 0x4, R6 ;  /* 0x0000000405587825 */ /* 0x010fc600078e0206 */
[----:B------:R3:W-:Y:S04]  /*31a0*/  LDGSTS.E [R242+0x8008], desc[UR16][R14.64], !P2 ;  /* 0x080080000ef27fae */ /* 0x0007e8000d121850 */
[----:B------:R4:W-:Y:S01]  /*31b0*/  STL.64 [R1+0x120], R12 ;  /* 0x0001200c01007387 */ /* 0x0009e20000100a00 */
[----:B--2---:R-:W-:-:S03]  /*31c0*/  IMAD.WIDE R86, R5, 0x4, R234 ;  /* 0x0000000405567825 */ /* 0x004fc600078e02ea */
[----:B------:R4:W-:Y:S01]  /*31d0*/  LDGSTS.E [R242+0xc008], desc[UR16][R12.64], !P2 ;  /* 0x0c0080000cf27fae */ /* 0x0009e2000d121850 */
[----:B------:R-:W-:Y:S01]  /*31e0*/  ISETP.GE.U32.AND P2, PT, R0, 0x7fffffd7, PT ;  /* 0x7fffffd70000780c */ /* 0x000fe20003f46070 */
[----:B------:R-:W-:Y:S02]  /*31f0*/  VIADD R0, R8, 0xfffffff5 ;  /* 0xfffffff508007836 */ /* 0x000fe40000000000 */
[----:B------:R2:W-:Y:S01]  /*3200*/  STL [R1+0x618], R5 ;  /* 0x0006180501007387 */ /* 0x0005e20000100800 */
[----:B---3--:R-:W-:-:S03]  /*3210*/  IMAD.WIDE R14, R5, 0x4, R236 ;  /* 0x00000004050e7825 */ /* 0x008fc600078e02ec */
[----:B------:R-:W-:Y:S01]  /*3220*/  STL [R1+0x5b4], R3 ;  /* 0x0005b40301007387 */ /* 0x000fe20000100800 */
[----:B----4-:R-:W-:-:S03]  /*3230*/  IMAD.WIDE R12, R5, 0x4, R238 ;  /* 0x00000004050c7825 */ /* 0x010fc600078e02ee */
[----:B------:R3:W-:Y:S01]  /*3240*/  STL.64 [R1+0x118], R88 ;  /* 0x0001185801007387 */ /* 0x0007e20000100a00 */
[----:B--2---:R-:W-:-:S03]  /*3250*/  LOP3.LUT R5, R18, 0x10, RZ, 0x3c, !PT ;  /* 0x0000001012057812 */ /* 0x004fc600078e3cff */
[----:B------:R3:W-:Y:S02]  /*3260*/  LDGSTS.E [R242+0xc], desc[UR16][R88.64], !P0 ;  /* 0x0000c00058f27fae */ /* 0x0007e4000c121850 */
[----:B------:R-:W-:Y:S02]  /*3270*/  VIADD R243, R5, UR12 ;  /* 0x0000000c05f37c36 */ /* 0x000fe40008000000 */
[----:B------:R2:W-:Y:S01]  /*3280*/  STL.64 [R1+0x110], R86 ;  /* 0x0001105601007387 */ /* 0x0005e20000100a00 */
[----:B------:R-:W-:-:S03]  /*3290*/  IMAD R5, R2, 0x7, RZ ;  /* 0x0000000702057824 */ /* 0x000fc600078e02ff */
[----:B------:R2:W-:Y:S01]  /*32a0*/  LDGSTS.E [R242+0x400c], desc[UR16][R86.64], !P0 ;  /* 0x0400c00056f27fae */ /* 0x0005e2000c121850 */
[----:B---3--:R-:W-:-:S03]  /*32b0*/  IMAD.WIDE R88, R3, 0x4, R6 ;  /* 0x0000000403587825 */ /* 0x008fc600078e0206 */
[----:B------:R3:W-:Y:S04]  /*32c0*/  STL.64 [R1+0x108], R14 ;  /* 0x0001080e01007387 */ /* 0x0007e80000100a00 */
[----:B------:R3:W-:Y:S01]  /*32d0*/  LDGSTS.E [R242+0x800c], desc[UR16][R14.64], !P0 ;  /* 0x0800c0000ef27fae */ /* 0x0007e2000c121850 */
[----:B--2---:R-:W-:-:S03]  /*32e0*/  IMAD.WIDE R86, R3, 0x4, R234 ;  /* 0x0000000403567825 */ /* 0x004fc600078e02ea */
[----:B------:R2:W-:Y:S04]  /*32f0*/  STL.64 [R1+0x100], R12 ;  /* 0x0001000c01007387 */ /* 0x0005e80000100a00 */
[----:B------:R2:W-:Y:S01]  /*3300*/  LDGSTS.E [R242+0xc00c], desc[UR16][R12.64], !P0 ;  /* 0x0c00c0000cf27fae */ /* 0x0005e2000c121850 */
[----:B------:R-:W-:Y:S01]  /*3310*/  ISETP.GE.U32.AND P0, PT, R0, 0x7fffffd6, PT ;  /* 0x7fffffd60000780c */ /* 0x000fe20003f06070 */
[----:B------:R-:W-:Y:S02]  /*3320*/  VIADD R0, R8, 0xfffffff4 ;  /* 0xfffffff408007836 */ /* 0x000fe40000000000 */
[C---:B---3--:R-:W-:Y:S01]  /*3330*/  IMAD.WIDE R14, R3.reuse, 0x4, R236 ;  /* 0x00000004030e7825 */ /* 0x048fe200078e02ec */
[----:B------:R3:W-:Y:S04]  /*3340*/  STL.64 [R1+0xf8], R88 ;  /* 0x0000f85801007387 */ /* 0x0007e80000100a00 */
[----:B------:R3:W-:Y:S01]  /*3350*/  LDGSTS.E [R243], desc[UR16][R88.64], !P1 ;  /* 0x0000000058f37fae */ /* 0x0007e2000c921850 */
[----:B--2---:R-:W-:-:S03]  /*3360*/  IMAD.WIDE R12, R3, 0x4, R238 ;  /* 0x00000004030c7825 */ /* 0x004fc600078e02ee */
[----:B------:R2:W-:Y:S01]  /*3370*/  STL.64 [R1+0xf0], R86 ;  /* 0x0000f05601007387 */ /* 0x0005e20000100a00 */
[----:B------:R-:W-:-:S03]  /*3380*/  IMAD R3, R2, 0x5, RZ ;  /* 0x0000000502037824 */ /* 0x000fc600078e02ff */
[----:B------:R2:W-:Y:S04]  /*3390*/  LDGSTS.E [R243+0x4000], desc[UR16][R86.64], !P1 ;  /* 0x0400000056f37fae */ /* 0x0005e8000c921850 */
[----:B------:R4:W-:Y:S01]  /*33a0*/  STL.64 [R1+0xe8], R14 ;  /* 0x0000e80e01007387 */ /* 0x0009e20000100a00 */
[----:B---3--:R-:W-:-:S03]  /*33b0*/  IMAD.WIDE R88, R3, 0x4, R6 ;  /* 0x0000000403587825 */ /* 0x008fc600078e0206 */
[----:B------:R4:W-:Y:S04]  /*33c0*/  LDGSTS.E [R243+0x8000], desc[UR16][R14.64], !P1 ;  /* 0x080000000ef37fae */ /* 0x0009e8000c921850 */
[----:B------:R3:W-:Y:S01]  /*33d0*/  STL.64 [R1+0xe0], R12 ;  /* 0x0000e00c01007387 */ /* 0x0007e20000100a00 */
[----:B--2---:R-:W-:-:S03]  /*33e0*/  IMAD.WIDE R86, R3, 0x4, R234 ;  /* 0x0000000403567825 */ /* 0x004fc600078e02ea */
[----:B------:R3:W-:Y:S01]  /*33f0*/  LDGSTS.E [R243+0xc000], desc[UR16][R12.64], !P1 ;  /* 0x0c0000000cf37fae */ /* 0x0007e2000c921850 */
[----:B------:R-:W-:Y:S01]  /*3400*/  ISETP.GE.U32.AND P1, PT, R0, 0x7fffffd5, PT ;  /* 0x7fffffd50000780c */ /* 0x000fe20003f26070 */
[----:B------:R-:W-:Y:S02]  /*3410*/  VIADD R0, R8, 0xfffffff3 ;  /* 0xfffffff308007836 */ /* 0x000fe40000000000 */
[----:B------:R2:W-:Y:S01]  /*3420*/  STL [R1+0x614], R3 ;  /* 0x0006140301007387 */ /* 0x0005e20000100800 */
[----:B----4-:R-:W-:-:S03]  /*3430*/  IMAD.WIDE R14, R3, 0x4, R236 ;  /* 0x00000004030e7825 */ /* 0x010fc600078e02ec */
[----:B------:R4:W-:Y:S01]  /*3440*/  STL.64 [R1+0xd8], R88 ;  /* 0x0000d85801007387 */ /* 0x0009e20000100a00 */
[----:B---3--:R-:W-:-:S03]  /*3450*/  IMAD.WIDE R12, R3, 0x4, R238 ;  /* 0x00000004030c7825 */ /* 0x008fc600078e02ee */
[----:B------:R4:W-:Y:S01]  /*3460*/  LDGSTS.E [R243+0x4], desc[UR16][R88.64], !P6 ;  /* 0x0000400058f37fae */ /* 0x0009e2000f121850 */
[----:B--2---:R-:W-:-:S03]  /*3470*/  IMAD R3, R2, 0x6, RZ ;  /* 0x0000000602037824 */ /* 0x004fc600078e02ff */
[----:B------:R2:W-:Y:S04]  /*3480*/  STL.64 [R1+0xd0], R86 ;  /* 0x0000d05601007387 */ /* 0x0005e80000100a00 */
[----:B------:R2:W-:Y:S01]  /*3490*/  LDGSTS.E [R243+0x4004], desc[UR16][R86.64], !P6 ;  /* 0x0400400056f37fae */ /* 0x0005e2000f121850 */
[----:B----4-:R-:W-:-:S03]  /*34a0*/  IMAD.WIDE R88, R3, 0x4, R6 ;  /* 0x0000000403587825 */ /* 0x010fc600078e0206 */
        /* <DEDUP_REMOVED lines=21> */
[----:B------:R-:W-:Y:S02]  /*3600*/  ISETP.GE.U32.AND P5, PT, R0, 0x7fffffd3, PT ;  /* 0x7fffffd30000780c */ /* 0x000fe40003fa6070 */
[----:B------:R-:W-:Y:S01]  /*3610*/  IADD3 R0, R8, -0xf, RZ ;  /* 0xfffffff108007810 */ /* 0x000fe20007ffe0ff */
        /* <DEDUP_REMOVED lines=55> */
[----:B---3--:R-:W-:-:S03]  /*3990*/  IMAD R3, R2, 0xc, RZ ;  /* 0x0000000c02037824 */ /* 0x008fc600078e02ff */
[----:B------:R2:W-:Y:S01]  /*39a0*/  STL.64 [R1+0x30], R86 ;  /* 0x0000305601007387 */ /* 0x0005e20000100a00 */
[----:B------:R-:W-:-:S03]  /*39b0*/  IMAD.WIDE R250, R3, 0x4, R6 ;  /* 0x0000000403fa7825 */ /* 0x000fc600078e0206 */
[----:B------:R2:W-:Y:S01]  /*39c0*/  LDGSTS.E [R19+0x4008], desc[UR16][R86.64], !P0 ;  /* 0x0400800056137fae */ /* 0x0005e2000c121850 */
[----:B------:R-:W-:-:S03]  /*39d0*/  IMAD.WIDE R248, R3, 0x4, R234 ;  /* 0x0000000403f87825 */ /* 0x000fc600078e02ea */
[----:B------:R3:W-:Y:S01]  /*39e0*/  STL.64 [R1+0x28], R14 ;  /* 0x0000280e01007387 */ /* 0x0007e20000100a00 */
[----:B----4-:R-:W-:-:S03]  /*39f0*/  IMAD.WIDE R88, R5, 0x4, R6 ;  /* 0x0000000405587825 */ /* 0x010fc600078e0206 */
[----:B------:R3:W-:Y:S01]  /*3a00*/  LDGSTS.E [R19+0x8008], desc[UR16][R14.64], !P0 ;  /* 0x080080000e137fae */ /* 0x0007e2000c121850 */
[----:B------:R-:W-:-:S03]  /*3a10*/  IMAD.WIDE R228, R3, 0x4, R236 ;  /* 0x0000000403e47825 */ /* 0x000fc600078e02ec */
[----:B------:R4:W-:Y:S01]  /*3a20*/  STL.64 [R1+0x20], R12 ;  /* 0x0000200c01007387 */ /* 0x0009e20000100a00 */
[----:B--2---:R-:W-:-:S03]  /*3a30*/  IMAD.WIDE R86, R5, 0x4, R234 ;  /* 0x0000000405567825 */ /* 0x004fc600078e02ea */
[----:B------:R4:W-:Y:S01]  /*3a40*/  LDGSTS.E [R19+0xc008], desc[UR16][R12.64], !P0 ;  /* 0x0c0080000c137fae */ /* 0x0009e2000c121850 */
[----:B------:R-:W-:Y:S01]  /*3a50*/  ISETP.GE.U32.AND P0, PT, R0, 0x7fffffcf, PT ;  /* 0x7fffffcf0000780c */ /* 0x000fe20003f06070 */
[----:B------:R-:W-:Y:S02]  /*3a60*/  VIADD R0, R8, 0xffffffed ;  /* 0xffffffed08007836 */ /* 0x000fe40000000000 */
[----:B------:R2:W-:Y:S01]  /*3a70*/  STL [R1+0x5fc], R5 ;  /* 0x0005fc0501007387 */ /* 0x0005e20000100800 */
[----:B---3--:R-:W-:-:S03]  /*3a80*/  IMAD.WIDE R14, R5, 0x4, R236 ;  /* 0x00000004050e7825 */ /* 0x008fc600078e02ec */
[----:B------:R-:W-:Y:S01]  /*3a90*/  LDGSTS.E [R19+0xc], desc[UR16][R88.64], !P1 ;  /* 0x0000c00058137fae */ /* 0x000fe2000c921850 */
[----:B------:R-:W-:-:S03]  /*3aa0*/  IMAD.WIDE R232, R3, 0x4, R238 ;  /* 0x0000000403e87825 */ /* 0x000fc600078e02ee */
[----:B------:R-:W-:Y:S01]  /*3ab0*/  LDGSTS.E [R19+0x400c], desc[UR16][R86.64], !P1 ;  /* 0x0400c00056137fae */ /* 0x000fe2000c921850 */
[----:B----4-:R-:W-:Y:S01]  /*3ac0*/  IMAD.WIDE R12, R5, 0x4, R238 ;  /* 0x00000004050c7825 */ /* 0x010fe200078e02ee */
[----:B--2---:R-:W-:Y:S02]  /*3ad0*/  LOP3.LUT R5, R18, 0x30, RZ, 0x3c, !PT ;  /* 0x0000003012057812 */ /* 0x004fe400078e3cff */
[----:B------:R2:W-:Y:S03]  /*3ae0*/  STL [R1+0x5f8], R3 ;  /* 0x0005f80301007387 */ /* 0x0005e60000100800 */
[----:B------:R-:W-:Y:S01]  /*3af0*/  VIADD R17, R5, UR12 ;  /* 0x0000000c05117c36 */ /* 0x000fe20008000000 */
[----:B------:R3:W-:Y:S01]  /*3b00*/  LDGSTS.E [R19+0x800c], desc[UR16][R14.64], !P1 ;  /* 0x0800c0000e137fae */ /* 0x0007e2000c921850 */
[----:B------:R-:W-:-:S03]  /*3b10*/  IMAD R5, R2, 0xf, RZ ;  /* 0x0000000f02057824 */ /* 0x000fc600078e02ff */
[----:B------:R-:W-:Y:S01]  /*3b20*/  STL.64 [R1+0x18], R88 ;  /* 0x0000185801007387 */ /* 0x000fe20000100a00 */
[----:B------:R-:W-:-:S03]  /*3b30*/  IMAD.WIDE R218, R5, 0x4, R6 ;  /* 0x0000000405da7825 */ /* 0x000fc600078e0206 */
[----:B------:R4:W-:Y:S01]  /*3b40*/  LDGSTS.E [R19+0xc00c], desc[UR16][R12.64], !P1 ;  /* 0x0c00c0000c137fae */ /* 0x0009e2000c921850 */
[----:B--2---:R-:W-:Y:S01]  /*3b50*/  IMAD R3, R2, 0xd, RZ ;  /* 0x0000000d02037824 */ /* 0x004fe200078e02ff */
[----:B------:R-:W-:Y:S01]  /*3b60*/  ISETP.GE.U32.AND P1, PT, R0, 0x7fffffce, PT ;  /* 0x7fffffce0000780c */ /* 0x000fe20003f26070 */
[----:B------:R-:W-:Y:S01]  /*3b70*/  VIADD R0, R8, 0xffffffec ;  /* 0xffffffec08007836 */ /* 0x000fe20000000000 */
[----:B------:R-:W-:Y:S01]  /*3b80*/  STL.64 [R1+0x10], R86 ;  /* 0x0000105601007387 */ /* 0x000fe20000100a00 */
[----:B------:R-:W-:-:S03]  /*3b90*/  IMAD.WIDE R230, R3, 0x4, R6 ;  /* 0x0000000403e67825 */ /* 0x000fc600078e0206 */
[----:B------:R3:W-:Y:S01]  /*3ba0*/  STL.64 [R1+0x9b0], R14 ;  /* 0x0009b00e01007387 */ /* 0x0007e20000100a00 */
[----:B------:R-:W-:-:S03]  /*3bb0*/  IMAD.WIDE R214, R3, 0x4, R234 ;  /* 0x0000000403d67825 */ /* 0x000fc600078e02ea */
[----:B------:R4:W-:Y:S01]  /*3bc0*/  STL.64 [R1+0x9b8], R12 ;  /* 0x0009b80c01007387 */ /* 0x0009e20000100a00 */
[----:B------:R-:W-:-:S03]  /*3bd0*/  IMAD.WIDE R222, R3, 0x4, R236 ;  /* 0x0000000403de7825 */ /* 0x000fc600078e02ec */
[----:B------:R2:W-:Y:S01]  /*3be0*/  LDGSTS.E [R17], desc[UR16][R250.64], !P6 ;  /* 0x00000000fa117fae */ /* 0x0005e2000f121850 */
[----:B------:R-:W-:-:S03]  /*3bf0*/  IMAD.WIDE R226, R3, 0x4, R238 ;  /* 0x0000000403e27825 */ /* 0x000fc600078e02ee */
[----:B------:R-:W-:Y:S01]  /*3c00*/  STL.64 [R1+0x9c0], R250 ;  /* 0x0009c0fa01007387 */ /* 0x000fe20000100a00 */
[C---:B------:R-:W-:Y:S01]  /*3c10*/  IMAD.WIDE R198, R5.reuse, 0x4, R234 ;  /* 0x0000000405c67825 */ /* 0x040fe200078e02ea */
[----:B---3--:R-:W-:Y:S02]  /*3c20*/  LOP3.LUT R14, R18, 0x60, RZ, 0x3c, !PT ;  /* 0x00000060120e7812 */ /* 0x008fe400078e3cff */
[----:B------:R3:W-:Y:S01]  /*3c30*/  LDGSTS.E [R17+0x4000], desc[UR16][R248.64], !P6 ;  /* 0x04000000f8117fae */ /* 0x0007e2000f121850 */
[----:B------:R-:W-:-:S03]  /*3c40*/  IMAD.WIDE R208, R5, 0x4, R236 ;  /* 0x0000000405d07825 */ /* 0x000fc600078e02ec */
[----:B------:R1:W-:Y:S01]  /*3c50*/  STL [R1+0x5f4], R3 ;  /* 0x0005f40301007387 */ /* 0x0003e20000100800 */
[----:B------:R-:W-:-:S03]  /*3c60*/  IMAD.WIDE R212, R5, 0x4, R238 ;  /* 0x0000000405d47825 */ /* 0x000fc600078e02ee */
[----:B------:R3:W-:Y:S01]  /*3c70*/  LDGSTS.E [R17+0x8000], desc[UR16][R228.64], !P6 ;  /* 0x08000000e4117fae */ /* 0x0007e2000f121850 */
[C---:B----4-:R-:W-:Y:S02]  /*3c80*/  IMAD R13, R2.reuse, 0x17, RZ ;  /* 0x00000017020d7824 */ /* 0x050fe400078e02ff */
[----:B------:R-:W-:Y:S01]  /*3c90*/  IMAD R12, R2, 0x18, RZ ;  /* 0x00000018020c7824 */ /* 0x000fe200078e02ff */
[----:B------:R-:W-:Y:S01]  /*3ca0*/  LDGSTS.E [R17+0xc000], desc[UR16][R232.64], !P6 ;  /* 0x0c000000e8117fae */ /* 0x000fe2000f121850 */
[----:B------:R-:W-:Y:S01]  /*3cb0*/  ISETP.GE.U32.AND P6, PT, R0, 0x7fffffcd, PT ;  /* 0x7fffffcd0000780c */ /* 0x000fe20003fc6070 */
[----:B-1----:R-:W-:Y:S02]  /*3cc0*/  IMAD R3, R2, 0xe, RZ ;  /* 0x0000000e02037824 */ /* 0x002fe400078e02ff */
[----:B------:R-:W-:Y:S01]  /*3cd0*/  VIADD R0, R8, 0xffffffeb ;  /* 0xffffffeb08007836 */ /* 0x000fe20000000000 */
[----:B------:R-:W-:Y:S01]  /*3ce0*/  STL.64 [R1+0x9c8], R248 ;  /* 0x0009c8f801007387 */ /* 0x000fe20000100a00 */
[----:B------:R-:W-:-:S03]  /*3cf0*/  IMAD.WIDE R224, R3, 0x4, R6 ;  /* 0x0000000403e07825 */ /* 0x000fc600078e0206 */
[----:B------:R-:W-:Y:S01]  /*3d00*/  LDGSTS.E [R17+0x4], desc[UR16][R230.64], !P5 ;  /* 0x00004000e6117fae */ /* 0x000fe2000e921850 */
[----:B------:R-:W-:-:S03]  /*3d10*/  IMAD.WIDE R206, R3, 0x4, R234 ;  /* 0x0000000403ce7825 */ /* 0x000fc600078e02ea */
[----:B------:R-:W-:Y:S01]  /*3d20*/  STL.64 [R1+0x9d0], R228 ;  /* 0x0009d0e401007387 */ /* 0x000fe20000100a00 */
[----:B------:R-:W-:-:S03]  /*3d30*/  IMAD.WIDE R216, R3, 0x4, R236 ;  /* 0x0000000403d87825 */ /* 0x000fc600078e02ec */
[----:B------:R-:W-:Y:S01]  /*3d40*/  LDGSTS.E [R17+0x4004], desc[UR16][R214.64], !P5 ;  /* 0x04004000d6117fae */ /* 0x000fe2000e921850 */
[----:B------:R-:W-:-:S03]  /*3d50*/  IMAD.WIDE R220, R3, 0x4, R238 ;  /* 0x0000000403dc7825 */ /* 0x000fc600078e02ee */
[----:B------:R-:W-:Y:S01]  /*3d60*/  LDGSTS.E [R17+0x8004], desc[UR16][R222.64], !P5 ;  /* 0x08004000de117fae */ /* 0x000fe2000e921850 */
[----:B------:R-:W-:-:S03]  /*3d70*/  IMAD.WIDE R156, R13, 0x4, R6 ;  /* 0x000000040d9c7825 */ /* 0x000fc600078e0206 */
[----:B------:R1:W-:Y:S01]  /*3d80*/  STL [R1+0x5f0], R3 ;  /* 0x0005f00301007387 */ /* 0x0003e20000100800 */
[----:B------:R-:W-:-:S03]  /*3d90*/  IMAD.WIDE R118, R13, 0x4, R234 ;  /* 0x000000040d767825 */ /* 0x000fc600078e02ea */
[----:B------:R-:W-:Y:S01]  /*3da0*/  LDGSTS.E [R17+0xc004], desc[UR16][R226.64], !P5 ;  /* 0x0c004000e2117fae */ /* 0x000fe2000e921850 */
[----:B------:R-:W-:Y:S01]  /*3db0*/  ISETP.GE.U32.AND P5, PT, R0, 0x7fffffcc, PT ;  /* 0x7fffffcc0000780c */ /* 0x000fe20003fa6070 */
[----:B------:R-:W-:Y:S02]  /*3dc0*/  VIADD R0, R8, 0xffffffea ;  /* 0xffffffea08007836 */ /* 0x000fe40000000000 */
[----:B------:R-:W-:Y:S01]  /*3dd0*/  LDGSTS.E [R17+0x8], desc[UR16][R224.64], !P3 ;  /* 0x00008000e0117fae */ /* 0x000fe2000d921850 */
[----:B------:R-:W-:-:S03]  /*3de0*/  IMAD.WIDE R152, R13, 0x4, R236 ;  /* 0x000000040d987825 */ /* 0x000fc600078e02ec */
[----:B------:R-:W-:Y:S01]  /*3df0*/  LDGSTS.E [R17+0x4008], desc[UR16][R206.64], !P3 ;  /* 0x04008000ce117fae */ /* 0x000fe2000d921850 */
[----:B-1----:R-:W-:Y:S02]  /*3e00*/  IMAD.SHL.U32 R3, R2, 0x10, RZ ;  /* 0x0000001002037824 */ /* 0x002fe400078e00ff */
[----:B------:R-:W-:Y:S01]  /*3e10*/  IMAD.WIDE R144, R13, 0x4, R238 ;  /* 0x000000040d907825 */ /* 0x000fe200078e02ee */
[----:B------:R1:W-:Y:S03]  /*3e20*/  STL [R1+0x5ec], R5 ;  /* 0x0005ec0501007387 */ /* 0x0003e60000100800 */
[C---:B------:R-:W-:Y:S01]  /*3e30*/  IMAD.WIDE R210, R3.reuse, 0x4, R6 ;  /* 0x0000000403d27825 */ /* 0x040fe200078e0206 */
[----:B------:R-:W-:Y:S03]  /*3e40*/  LDGSTS.E [R17+0x8008], desc[UR16][R216.64], !P3 ;  /* 0x08008000d8117fae */ /* 0x000fe6000d921850 */
[----:B------:R-:W-:Y:S01]  /*3e50*/  IMAD.WIDE R190, R3, 0x4, R234 ;  /* 0x0000000403be7825 */ /* 0x000fe200078e02ea */
[----:B------:R4:W-:Y:S01]  /*3e60*/  STL [R1+0x5e8], R3 ;  /* 0x0005e80301007387 */ /* 0x0009e20000100800 */
[----:B-1----:R-:W-:-:S02]  /*3e70*/  LOP3.LUT R5, R18, 0x40, RZ, 0x3c, !PT ;  /* 0x0000004012057812 */ /* 0x002fc400078e3cff */
[C---:B------:R-:W-:Y:S01]  /*3e80*/  IMAD.WIDE R200, R3.reuse, 0x4, R236 ;  /* 0x0000000403c87825 */ /* 0x040fe200078e02ec */
[----:B------:R-:W-:Y:S01]  /*3e90*/  LDGSTS.E [R17+0xc008], desc[UR16][R220.64], !P3 ;  /* 0x0c008000dc117fae */ /* 0x000fe2000d921850 */
[----:B------:R-:W-:Y:S02]  /*3ea0*/  ISETP.GE.U32.AND P3, PT, R0, 0x7fffffcb, PT ;  /* 0x7fffffcb0000780c */ /* 0x000fe40003f66070 */
[----:B------:R-:W-:Y:S01]  /*3eb0*/  IMAD.WIDE R204, R3, 0x4, R238 ;  /* 0x0000000403cc7825 */ /* 0x000fe200078e02ee */
[----:B------:R-:W-:Y:S03]  /*3ec0*/  LDGSTS.E [R17+0xc], desc[UR16][R218.64], !P4 ;  /* 0x0000c000da117fae */ /* 0x000fe6000e121850 */
[----:B----4-:R-:W-:Y:S01]  /*3ed0*/  IMAD R3, R2, 0x11, RZ ;  /* 0x0000001102037824 */ /* 0x010fe200078e02ff */
[----:B------:R-:W-:Y:S01]  /*3ee0*/  LDGSTS.E [R17+0x400c], desc[UR16][R198.64], !P4 ;  /* 0x0400c000c6117fae */ /* 0x000fe2000e121850 */
[----:B------:R-:W-:-:S02]  /*3ef0*/  VIADD R0, R8, 0xffffffe9 ;  /* 0xffffffe908007836 */ /* 0x000fc40000000000 */
[----:B------:R-:W-:Y:S01]  /*3f00*/  VIADD R244, R5, UR12 ;  /* 0x0000000c05f47c36 */ /* 0x000fe20008000000 */
[----:B------:R-:W-:Y:S01]  /*3f10*/  LDGSTS.E [R17+0x800c], desc[UR16][R208.64], !P4 ;  /* 0x0800c000d0117fae */ /* 0x000fe2000e121850 */
[----:B------:R-:W-:-:S03]  /*3f20*/  IMAD.WIDE R202, R3, 0x4, R6 ;  /* 0x0000000403ca7825 */ /* 0x000fc600078e0206 */
[----:B------:R1:W-:Y:S01]  /*3f30*/  STL [R1+0x5e4], R3 ;  /* 0x0005e40301007387 */ /* 0x0003e20000100800 */
[----:B------:R-:W-:-:S03]  /*3f40*/  IMAD.WIDE R182, R3, 0x4, R234 ;  /* 0x0000000403b67825 */ /* 0x000fc600078e02ea */
[----:B------:R-:W-:Y:S01]  /*3f50*/  LDGSTS.E [R17+0xc00c], desc[UR16][R212.64], !P4 ;  /* 0x0c00c000d4117fae */ /* 0x000fe2000e121850 */
[C---:B------:R-:W-:Y:S01]  /*3f60*/  IMAD.WIDE R192, R3.reuse, 0x4, R236 ;  /* 0x0000000403c07825 */ /* 0x040fe200078e02ec */
[----:B------:R-:W-:Y:S02]  /*3f70*/  ISETP.GE.U32.AND P4, PT, R0, 0x7fffffca, PT ;  /* 0x7fffffca0000780c */ /* 0x000fe40003f86070 */
[----:B------:R-:W-:Y:S01]  /*3f80*/  LDGSTS.E [R244], desc[UR16][R210.64], !P2 ;  /* 0x00000000d2f47fae */ /* 0x000fe2000d121850 */
[----:B------:R-:W-:-:S03]  /*3f90*/  IMAD.WIDE R196, R3, 0x4, R238 ;  /* 0x0000000403c47825 */ /* 0x000fc600078e02ee */
[----:B------:R-:W-:Y:S01]  /*3fa0*/  LDGSTS.E [R244+0x4000], desc[UR16][R190.64], !P2 ;  /* 0x04000000bef47fae */ /* 0x000fe2000d121850 */
[----:B-1----:R-:W-:Y:S02]  /*3fb0*/  IMAD R3, R2, 0x12, RZ ;  /* 0x0000001202037824 */ /* 0x002fe400078e02ff */
[----:B------:R-:W-:Y:S01]  /*3fc0*/  VIADD R0, R8, 0xffffffe8 ;  /* 0xffffffe808007836 */ /* 0x000fe20000000000 */
[----:B------:R-:W-:Y:S01]  /*3fd0*/  LDGSTS.E [R244+0x8000], desc[UR16][R200.64], !P2 ;  /* 0x08000000c8f47fae */ /* 0x000fe2000d121850 */
[----:B------:R-:W-:Y:S02]  /*3fe0*/  IMAD R5, R2, 0x13, RZ ;  /* 0x0000001302057824 */ /* 0x000fe400078e02ff */
[C---:B------:R-:W-:Y:S01]  /*3ff0*/  IMAD.WIDE R194, R3.reuse, 0x4, R6 ;  /* 0x0000000403c27825 */ /* 0x040fe200078e0206 */
[----:B------:R1:W-:Y:S03]  /*4000*/  STL [R1+0x5e0], R3 ;  /* 0x0005e00301007387 */ /* 0x0003e60000100800 */
[----:B------:R-:W-:Y:S01]  /*4010*/  IMAD.WIDE R168, R3, 0x4, R234 ;  /* 0x0000000403a87825 */ /* 0x000fe200078e02ea */
[----:B------:R-:W-:Y:S01]  /*4020*/  LDGSTS.E [R244+0xc000], desc[UR16][R204.64], !P2 ;  /* 0x0c000000ccf47fae */ /* 0x000fe2000d121850 */
[----:B------:R-:W-:-:S02]  /*4030*/  ISETP.GE.U32.AND P2, PT, R0, 0x7fffffc9, PT ;  /* 0x7fffffc90000780c */ /* 0x000fc40003f46070 */
[C---:B------:R-:W-:Y:S01]  /*4040*/  IMAD.WIDE R184, R3.reuse, 0x4, R236 ;  /* 0x0000000403b87825 */ /* 0x040fe200078e02ec */
[----:B------:R-:W-:Y:S03]  /*4050*/  LDGSTS.E [R244+0x4], desc[UR16][R202.64], !P0 ;  /* 0x00004000caf47fae */ /* 0x000fe6000c121850 */
[----:B------:R-:W-:Y:S01]  /*4060*/  IMAD.WIDE R188, R3, 0x4, R238 ;  /* 0x0000000403bc7825 */ /* 0x000fe200078e02ee */
[----:B------:R-:W-:Y:S03]  /*4070*/  LDGSTS.E [R244+0x4004], desc[UR16][R182.64], !P0 ;  /* 0x04004000b6f47fae */ /* 0x000fe6000c121850 */
[----:B-1----:R-:W-:Y:S01]  /*4080*/  IMAD R3, R2, 0x14, RZ ;  /* 0x0000001402037824 */ /* 0x002fe200078e02ff */
[----:B------:R1:W-:Y:S01]  /*4090*/  STL [R1+0x5dc], R5 ;  /* 0x0005dc0501007387 */ /* 0x0003e20000100800 */
[----:B------:R-:W-:-:S02]  /*40a0*/  VIADD R0, R8, 0xffffffe7 ;  /* 0xffffffe708007836 */ /* 0x000fc40000000000 */
[C---:B------:R-:W-:Y:S01]  /*40b0*/  IMAD.WIDE R186, R5.reuse, 0x4, R6 ;  /* 0x0000000405ba7825 */ /* 0x040fe200078e0206 */
[----:B------:R-:W-:Y:S03]  /*40c0*/  LDGSTS.E [R244+0x8004], desc[UR16][R192.64], !P0 ;  /* 0x08004000c0f47fae */ /* 0x000fe6000c121850 */
[C---:B------:R-:W-:Y:S01]  /*40d0*/  IMAD.WIDE R162, R5.reuse, 0x4, R234 ;  /* 0x0000000405a27825 */ /* 0x040fe200078e02ea */
[----:B------:R-:W-:Y:S01]  /*40e0*/  LDGSTS.E [R244+0xc004], desc[UR16][R196.64], !P0 ;  /* 0x0c004000c4f47fae */ /* 0x000fe2000c121850 */
[----:B------:R-:W-:Y:S02]  /*40f0*/  ISETP.GE.U32.AND P0, PT, R0, 0x7fffffc8, PT ;  /* 0x7fffffc80000780c */ /* 0x000fe40003f06070 */
[----:B------:R-:W-:Y:S01]  /*4100*/  IMAD.WIDE R176, R5, 0x4, R236 ;  /* 0x0000000405b07825 */ /* 0x000fe200078e02ec */
[----:B------:R-:W-:Y:S01]  /*4110*/  LDGSTS.E [R244+0x8], desc[UR16][R194.64], !P1 ;  /* 0x00008000c2f47fae */ /* 0x000fe2000c921850 */
[----:B------:R-:W-:-:S02]  /*4120*/  IADD3 R0, R8, -0x1a, RZ ;  /* 0xffffffe608007810 */ /* 0x000fc40007ffe0ff */
[----:B------:R-:W-:Y:S01]  /*4130*/  IMAD.WIDE R180, R5, 0x4, R238 ;  /* 0x0000000405b47825 */ /* 0x000fe200078e02ee */
[----:B-1----:R-:W-:Y:S01]  /*4140*/  LOP3.LUT R5, R18, 0x50, RZ, 0x3c, !PT ;  /* 0x0000005012057812 */ /* 0x002fe200078e3cff */
[----:B------:R1:W-:Y:S02]  /*4150*/  STL [R1+0x5d8], R3 ;  /* 0x0005d80301007387 */ /* 0x0003e40000100800 */
[C---:B------:R-:W-:Y:S02]  /*4160*/  IMAD.WIDE R178, R3.reuse, 0x4, R6 ;  /* 0x0000000403b27825 */ /* 0x040fe400078e0206 */
[----:B------:R-:W-:Y:S02]  /*4170*/  LDGSTS.E [R244+0x4008], desc[UR16][R168.64], !P1 ;  /* 0x04008000a8f47fae */ /* 0x000fe4000c921850 */
[C---:B------:R-:W-:Y:S02]  /*4180*/  IMAD.WIDE R102, R3.reuse, 0x4, R234 ;  /* 0x0000000403667825 */ /* 0x040fe400078e02ea */
[----:B------:R-:W-:Y:S02]  /*4190*/  LDGSTS.E [R244+0x8008], desc[UR16][R184.64], !P1 ;  /* 0x08008000b8f47fae */ /* 0x000fe4000c921850 */
[----:B------:R-:W-:-:S02]  /*41a0*/  IMAD.WIDE R174, R3, 0x4, R236 ;  /* 0x0000000403ae7825 */ /* 0x000fc400078e02ec */
[----:B------:R-:W-:Y:S01]  /*41b0*/  LDGSTS.E [R244+0xc008], desc[UR16][R188.64], !P1 ;  /* 0x0c008000bcf47fae */ /* 0x000fe2000c921850 */
[----:B------:R-:W-:Y:S01]  /*41c0*/  ISETP.GE.U32.AND P1, PT, R0, 0x7fffffc7, PT ;  /* 0x7fffffc70000780c */ /* 0x000fe20003f26070 */
[----:B------:R-:W-:Y:S02]  /*41d0*/  IMAD.WIDE R172, R3, 0x4, R238 ;  /* 0x0000000403ac7825 */ /* 0x000fe400078e02ee */
[----:B------:R-:W-:Y:S02]  /*41e0*/  LDGSTS.E [R244+0xc], desc[UR16][R186.64], !P6 ;  /* 0x0000c000baf47fae */ /* 0x000fe4000f121850 */
[----:B-1----:R-:W-:Y:S02]  /*41f0*/  IMAD R3, R2, 0x15, RZ ;  /* 0x0000001502037824 */ /* 0x002fe400078e02ff */
[----:B------:R-:W-:Y:S01]  /*4200*/  VIADD R245, R5, UR12 ;  /* 0x0000000c05f57c36 */ /* 0x000fe20008000000 */
[----:B------:R-:W-:Y:S01]  /*4210*/  LDGSTS.E [R244+0x400c], desc[UR16][R162.64], !P6 ;  /* 0x0400c000a2f47fae */ /* 0x000fe2000f121850 */
[----:B------:R-:W-:-:S03]  /*4220*/  IMAD.WIDE R170, R3, 0x4, R6 ;  /* 0x0000000403aa7825 */ /* 0x000fc600078e0206 */
[----:B------:R-:W-:Y:S01]  /*4230*/  LDGSTS.E [R244+0x800c], desc[UR16][R176.64], !P6 ;  /* 0x0800c000b0f47fae */ /* 0x000fe2000f121850 */
[----:B------:R-:W-:-:S03]  /*4240*/  IMAD.WIDE R166, R3, 0x4, R234 ;  /* 0x0000000403a67825 */ /* 0x000fc600078e02ea */
[----:B------:R1:W-:Y:S01]  /*4250*/  STL [R1+0x5d4], R3 ;  /* 0x0005d40301007387 */ /* 0x0003e20000100800 */
[----:B------:R-:W-:-:S03]  /*4260*/  IMAD.WIDE R150, R3, 0x4, R236 ;  /* 0x0000000403967825 */ /* 0x000fc600078e02ec */
[----:B------:R-:W-:Y:S01]  /*4270*/  LDGSTS.E [R244+0xc00c], desc[UR16][R180.64], !P6 ;  /* 0x0c00c000b4f47fae */ /* 0x000fe2000f121850 */
[----:B------:R-:W-:-:S03]  /*4280*/  IMAD.WIDE R160, R3, 0x4, R238 ;  /* 0x0000000403a07825 */ /* 0x000fc600078e02ee */
[----:B------:R-:W-:Y:S01]  /*4290*/  LDGSTS.E [R245], desc[UR16][R178.64], !P5 ;  /* 0x00000000b2f57fae */ /* 0x000fe2000e921850 */
[----:B------:R-:W-:Y:S02]  /*42a0*/  VIADD R0, R8, 0xffffffe5 ;  /* 0xffffffe508007836 */ /* 0x000fe40000000000 */
[----:B-1----:R-:W-:Y:S01]  /*42b0*/  IMAD R3, R2, 0x16, RZ ;  /* 0x0000001602037824 */ /* 0x002fe200078e02ff */
[----:B------:R-:W-:Y:S01]  /*42c0*/  LDGSTS.E [R245+0x4000], desc[UR16][R102.64], !P5 ;  /* 0x0400000066f57fae */ /* 0x000fe2000e921850 */
[----:B------:R-:W-:Y:S01]  /*42d0*/  VIADD R246, R14, UR12 ;  /* 0x0000000c0ef67c36 */ /* 0x000fe20008000000 */
[----:B------:R-:W-:Y:S01]  /*42e0*/  ISETP.GE.U32.AND P6, PT, R0, 0x7fffffc6, PT ;  /* 0x7fffffc60000780c */ /* 0x000fe20003fc6070 */
[C---:B------:R-:W-:Y:S01]  /*42f0*/  IMAD.WIDE R164, R3.reuse, 0x4, R6 ;  /* 0x0000000403a47825 */ /* 0x040fe200078e0206 */
[----:B------:R-:W-:Y:S01]  /*4300*/  LDGSTS.E [R245+0x8000], desc[UR16][R174.64], !P5 ;  /* 0x08000000aef57fae */ /* 0x000fe2000e921850 */
[----:B------:R-:W1:Y:S02]  /*4310*/  LDC R14, c[0x0][0x230] ;  /* 0x00008c00ff0e7b82 */ /* 0x000e640000000800 */
[C---:B------:R-:W-:Y:S01]  /*4320*/  IMAD.WIDE R158, R3.reuse, 0x4, R234 ;  /* 0x00000004039e7825 */ /* 0x040fe200078e02ea */
[----:B------:R-:W-:Y:S03]  /*4330*/  LDGSTS.E [R245+0xc000], desc[UR16][R172.64], !P5 ;  /* 0x0c000000acf57fae */ /* 0x000fe6000e921850 */
[C---:B------:R-:W-:Y:S01]  /*4340*/  IMAD.WIDE R154, R3.reuse, 0x4, R236 ;  /* 0x00000004039a7825 */ /* 0x040fe200078e02ec */
[----:B------:R-:W-:Y:S03]  /*4350*/  LDGSTS.E [R245+0x4], desc[UR16][R170.64], !P3 ;  /* 0x00004000aaf57fae */ /* 0x000fe6000d921850 */
[----:B------:R-:W-:Y:S01]  /*4360*/  VIADD R0, R8, 0xffffffe4 ;  /* 0xffffffe408007836 */ /* 0x000fe20000000000 */
[----:B------:R-:W-:Y:S01]  /*4370*/  LDGSTS.E [R245+0x4004], desc[UR16][R166.64], !P3 ;  /* 0x04004000a6f57fae */ /* 0x000fe2000d921850 */
[----:B------:R-:W-:-:S03]  /*4380*/  IMAD.WIDE R146, R3, 0x4, R238 ;  /* 0x0000000403927825 */ /* 0x000fc600078e02ee */
[----:B------:R-:W-:Y:S01]  /*4390*/  LDGSTS.E [R245+0x8004], desc[UR16][R150.64], !P3 ;  /* 0x0800400096f57fae */ /* 0x000fe2000d921850 */
[----:B------:R-:W-:Y:S01]  /*43a0*/  ISETP.GE.U32.AND P5, PT, R0, 0x7fffffc5, PT ;  /* 0x7fffffc50000780c */ /* 0x000fe20003fa6070 */
[----:B------:R-:W-:Y:S02]  /*43b0*/  IMAD.WIDE R148, R12, 0x4, R6 ;  /* 0x000000040c947825 */ /* 0x000fe400078e0206 */
[----:B------:R-:W-:Y:S02]  /*43c0*/  LDGSTS.E [R245+0xc004], desc[UR16][R160.64], !P3 ;  /* 0x0c004000a0f57fae */ /* 0x000fe4000d921850 */
[----:B------:R-:W-:Y:S02]  /*43d0*/  VIADD R0, R8, 0xffffffe3 ;  /* 0xffffffe308007836 */ /* 0x000fe40000000000 */
[----:B------:R-:W-:Y:S01]  /*43e0*/  LDGSTS.E [R245+0x8], desc[UR16][R164.64], !P4 ;  /* 0x00008000a4f57fae */ /* 0x000fe2000e121850 */
[----:B------:R-:W-:Y:S02]  /*43f0*/  IMAD.WIDE R142, R12, 0x4, R234 ;  /* 0x000000040c8e7825 */ /* 0x000fe400078e02ea */
[----:B------:R-:W-:Y:S01]  /*4400*/  ISETP.GE.U32.AND P3, PT, R0, 0x7fffffc4, PT ;  /* 0x7fffffc40000780c */ /* 0x000fe20003f66070 */
[----:B------:R-:W-:Y:S01]  /*4410*/  LDGSTS.E [R245+0x4008], desc[UR16][R158.64], !P4 ;  /* 0x040080009ef57fae */ /* 0x000fe2000e121850 */
[----:B------:R-:W-:-:S03]  /*4420*/  IMAD.WIDE R138, R12, 0x4, R236 ;  /* 0x000000040c8a7825 */ /* 0x000fc600078e02ec */
[----:B------:R-:W-:Y:S01]  /*4430*/  LDGSTS.E [R245+0x8008], desc[UR16][R154.64], !P4 ;  /* 0x080080009af57fae */ /* 0x000fe2000e121850 */
[----:B------:R-:W-:-:S03]  /*4440*/  IMAD.WIDE R140, R12, 0x4, R238 ;  /* 0x000000040c8c7825 */ /* 0x000fc600078e02ee */
[----:B------:R-:W-:Y:S01]  /*4450*/  LDGSTS.E [R245+0xc008], desc[UR16][R146.64], !P4 ;  /* 0x0c00800092f57fae */ /* 0x000fe2000e121850 */
[C---:B------:R-:W-:Y:S02]  /*4460*/  VIADD R0, R8.reuse, 0xffffffe2 ;  /* 0xffffffe208007836 */ /* 0x040fe40000000000 */
[C---:B------:R-:W-:Y:S01]  /*4470*/  VIADD R5, R8.reuse, 0xffffffe1 ;  /* 0xffffffe108057836 */ /* 0x040fe20000000000 */
[----:B------:R-:W-:Y:S01]  /*4480*/  LDGSTS.E [R245+0xc], desc[UR16][R156.64], !P2 ;  /* 0x0000c0009cf57fae */ /* 0x000fe2000d121850 */
[----:B------:R-:W-:Y:S01]  /*4490*/  VIADD R8, R8, 0xffffffe0 ;  /* 0xffffffe008087836 */ /* 0x000fe20000000000 */
[----:B------:R-:W-:Y:S01]  /*44a0*/  ISETP.GE.U32.AND P4, PT, R0, 0x7fffffc3, PT ;  /* 0x7fffffc30000780c */ /* 0x000fe20003f86070 */
[----:B------:R-:W-:Y:S01]  /*44b0*/  IMAD R15, R2, 0x1d, RZ ;  /* 0x0000001d020f7824 */ /* 0x000fe200078e02ff */
[----:B------:R-:W-:Y:S01]  /*44c0*/  LDGSTS.E [R245+0x400c], desc[UR16][R118.64], !P2 ;  /* 0x0400c00076f57fae */ /* 0x000fe2000d121850 */
[----:B--2---:R-:W-:Y:S02]  /*44d0*/  IMAD.MOV.U32 R250, RZ, RZ, R84 ;  /* 0x000000fffffa7224 */ /* 0x004fe400078e0054 */
[C---:B------:R-:W-:Y:S01]  /*44e0*/  IMAD.WIDE R104, R15.reuse, 0x4, R6 ;  /* 0x000000040f687825 */ /* 0x040fe200078e0206 */
[----:B------:R2:W-:Y:S03]  /*44f0*/  STL [R1+0x5d0], R3 ;  /* 0x0005d00301007387 */ /* 0x0005e60000100800 */
[C---:B------:R-:W-:Y:S01]  /*4500*/  IMAD.WIDE R100, R15.reuse, 0x4, R236 ;  /* 0x000000040f647825 */ /* 0x040fe200078e02ec */
[----:B------:R-:W-:Y:S03]  /*4510*/  LDGSTS.E [R245+0x800c], desc[UR16][R152.64], !P2 ;  /* 0x0800c00098f57fae */ /* 0x000fe6000d121850 */
[----:B------:R-:W-:Y:S01]  /*4520*/  IMAD.WIDE R96, R15, 0x4, R238 ;  /* 0x000000040f607825 */ /* 0x000fe200078e02ee */
[----:B------:R-:W-:Y:S01]  /*4530*/  LDGSTS.E [R245+0xc00c], desc[UR16][R144.64], !P2 ;  /* 0x0c00c00090f57fae */ /* 0x000fe2000d121850 */
[----:B------:R-:W-:-:S02]  /*4540*/  ISETP.GE.AND P2, PT, R16, UR4, PT ;  /* 0x0000000410007c0c */ /* 0x000fc4000bf46270 */
[----:B--2---:R-:W-:Y:S01]  /*4550*/  IMAD R3, R2, 0x19, RZ ;  /* 0x0000001902037824 */ /* 0x004fe200078e02ff */
[----:B------:R-:W-:Y:S01]  /*4560*/  LDGSTS.E [R246], desc[UR16][R148.64], !P0 ;  /* 0x0000000094f67fae */ /* 0x000fe2000c121850 */
[----:B------:R-:W-:Y:S02]  /*4570*/  IMAD.MOV.U32 R251, RZ, RZ, R85 ;  /* 0x000000fffffb7224 */ /* 0x000fe400078e0055 */
[C---:B------:R-:W-:Y:S01]  /*4580*/  IMAD.WIDE R136, R3.reuse, 0x4, R6 ;  /* 0x0000000403887825 */ /* 0x040fe200078e0206 */
[----:B------:R-:W-:Y:S03]  /*4590*/  LDGSTS.E [R246+0x4000], desc[UR16][R142.64], !P0 ;  /* 0x040000008ef67fae */ /* 0x000fe6000c121850 */
[C---:B------:R-:W-:Y:S01]  /*45a0*/  IMAD.WIDE R132, R3.reuse, 0x4, R234 ;  /* 0x0000000403847825 */ /* 0x040fe200078e02ea */
[----:B------:R-:W-:Y:S03]  /*45b0*/  LDGSTS.E [R246+0x8000], desc[UR16][R138.64], !P0 ;  /* 0x080000008af67fae */ /* 0x000fe6000c121850 */
[----:B------:R-:W-:Y:S01]  /*45c0*/  IMAD.WIDE R134, R3, 0x4, R236 ;  /* 0x0000000403867825 */ /* 0x000fe200078e02ec */
[----:B------:R-:W-:Y:S01]  /*45d0*/  LDGSTS.E [R246+0xc000], desc[UR16][R140.64], !P0 ;  /* 0x0c0000008cf67fae */ /* 0x000fe2000c121850 */
[----:B------:R-:W-:-:S02]  /*45e0*/  ISETP.GT.AND P0, PT, R247, 0x1f, PT ;  /* 0x0000001ff700780c */ /* 0x000fc40003f04270 */
[----:B------:R-:W-:Y:S01]  /*45f0*/  IMAD.WIDE R130, R3, 0x4, R238 ;  /* 0x0000000403827825 */ /* 0x000fe200078e02ee */
[----:B------:R2:W-:Y:S01]  /*4600*/  STL [R1+0x5cc], R13 ;  /* 0x0005cc0d01007387 */ /* 0x0005e20000100800 */
[----:B------:R-:W-:Y:S02]  /*4610*/  SEL R0, RZ, 0x4, !P0 ;  /* 0x00000004ff007807 */ /* 0x000fe40004000000 */
[----:B------:R-:W-:Y:S01]  /*4620*/  ISETP.GE.U32.AND P0, PT, R5, 0x7fffffc2, PT ;  /* 0x7fffffc20500780c */ /* 0x000fe20003f06070 */
[----:B------:R4:W-:Y:S01]  /*4630*/  STL [R1+0x5c8], R12 ;  /* 0x0005c80c01007387 */ /* 0x0009e20000100800 */
[----:B------:R-:W-:Y:S01]  /*4640*/  SEL R5, R0, RZ, !P2 ;  /* 0x000000ff00057207 */ /* 0x000fe20005000000 */
[----:B---3--:R-:W-:Y:S01]  /*4650*/  IMAD.MOV.U32 R248, RZ, RZ, R250 ;  /* 0x000000fffff87224 */ /* 0x008fe200078e00fa */
[----:B------:R-:W-:Y:S01]  /*4660*/  ISETP.GE.U32.AND P2, PT, R8, 0x7fffffc1, PT ;  /* 0x7fffffc10800780c */ /* 0x000fe20003f46070 */
[----:B------:R3:W-:Y:S01]  /*4670*/  STL [R1+0x5c4], R3 ;  /* 0x0005c40301007387 */ /* 0x0007e20000100800 */
[----:B------:R-:W-:-:S02]  /*4680*/  IMAD.MOV.U32 R249, RZ, RZ, R251 ;  /* 0x000000fffff97224 */ /* 0x000fc400078e00fb */
[C---:B--2---:R-:W-:Y:S01]  /*4690*/  IMAD R13, R2.reuse, 0x1e, RZ ;  /* 0x0000001e020d7824 */ /* 0x044fe200078e02ff */
[----:B------:R-:W-:Y:S01]  /*46a0*/  LDGSTS.E [R246+0x4], desc[UR16][R136.64], !P1 ;  /* 0x0000400088f67fae */ /* 0x000fe2000c921850 */
[----:B----4-:R-:W-:-:S03]  /*46b0*/  IMAD R12, R2, 0x1b, RZ ;  /* 0x0000001b020c7824 */ /* 0x010fc600078e02ff */
[----:B------:R-:W-:Y:S01]  /*46c0*/  LDGSTS.E [R246+0x4004], desc[UR16][R132.64], !P1 ;  /* 0x0400400084f67fae */ /* 0x000fe2000c921850 */
[----:B------:R-:W-:-:S03]  /*46d0*/  IMAD.WIDE R88, R13, 0x4, R6 ;  /* 0x000000040d587825 */ /* 0x000fc600078e0206 */
[----:B------:R-:W-:Y:S01]  /*46e0*/  LDGSTS.E [R246+0x8004], desc[UR16][R134.64], !P1 ;  /* 0x0800400086f67fae */ /* 0x000fe2000c921850 */
[----:B---3--:R-:W-:Y:S02]  /*46f0*/  IMAD R3, R2, 0x1a, RZ ;  /* 0x0000001a02037824 */ /* 0x008fe400078e02ff */
[--C-:B------:R-:W-:Y:S01]  /*4700*/  IMAD.WIDE R112, R12, 0x4, R6.reuse ;  /* 0x000000040c707825 */ /* 0x100fe200078e0206 */
[----:B------:R-:W-:Y:S01]  /*4710*/  LDGSTS.E [R246+0xc004], desc[UR16][R130.64], !P1 ;  /* 0x0c00400082f67fae */ /* 0x000fe2000c921850 */
[----:B------:R-:W-:Y:S02]  /*4720*/  ISETP.GE.AND P1, PT, R16, R8, PT ;  /* 0x000000081000720c */ /* 0x000fe40003f26270 */
[C---:B------:R-:W-:Y:S01]  /*4730*/  IMAD.WIDE R110, R3.reuse, 0x4, R6 ;  /* 0x00000004036e7825 */ /* 0x040fe200078e0206 */
[----:B------:R-:W2:Y:S01]  /*4740*/  LDC R8, c[0x0][0x230] ;  /* 0x00008c00ff087b82 */ /* 0x000ea20000000800 */
[----:B------:R-:W-:Y:S01]  /*4750*/  SEL R0, RZ, 0x4, P1 ;  /* 0x00000004ff007807 */ /* 0x000fe20000800000 */
[----:B------:R3:W-:Y:S01]  /*4760*/  STL [R1+0x5c0], R3 ;  /* 0x0005c00301007387 */ /* 0x0007e20000100800 */
[----:B------:R-:W-:Y:S01]  /*4770*/  IMAD.WIDE R126, R3, 0x4, R234 ;  /* 0x00000004037e7825 */ /* 0x000fe200078e02ea */
[----:B------:R-:W-:-:S02]  /*4780*/  ISETP.GT.AND P1, PT, R247, 0x3f, PT ;  /* 0x0000003ff700780c */ /* 0x000fc40003f24270 */
[----:B------:R-:W-:Y:S01]  /*4790*/  LDGSTS.E [R246+0x8], desc[UR16][R110.64], !P6 ;  /* 0x000080006ef67fae */ /* 0x000fe2000f121850 */
[C---:B------:R-:W-:Y:S01]  /*47a0*/  IMAD.WIDE R128, R3.reuse, 0x4, R236 ;  /* 0x0000000403807825 */ /* 0x040fe200078e02ec */
[----:B------:R-:W-:Y:S02]  /*47b0*/  SEL R0, R0, RZ, P1 ;  /* 0x000000ff00007207 */ /* 0x000fe40000800000 */
[----:B------:R-:W-:Y:S01]  /*47c0*/  LDGSTS.E [R246+0x4008], desc[UR16][R126.64], !P6 ;  /* 0x040080007ef67fae */ /* 0x000fe2000f121850 */
[----:B------:R-:W-:Y:S01]  /*47d0*/  IMAD.WIDE R120, R3, 0x4, R238 ;  /* 0x0000000403787825 */ /* 0x000fe200078e02ee */
[----:B------:R-:W-:Y:S02]  /*47e0*/  ISETP.NE.U32.AND P1, PT, R0, RZ, PT ;  /* 0x000000ff0000720c */ /* 0x000fe40003f25070 */
[----:B------:R-:W-:Y:S01]  /*47f0*/  LDGSTS.E [R246+0x8008], desc[UR16][R128.64], !P6 ;  /* 0x0800800080f67fae */ /* 0x000fe2000f121850 */
[----:B---3--:R-:W-:Y:S01]  /*4800*/  IMAD R3, R2, 0x1c, RZ ;  /* 0x0000001c02037824 */ /* 0x008fe200078e02ff */
[----:B------:R-:W-:Y:S01]  /*4810*/  LOP3.LUT R16, R82, 0x40, RZ, 0x3c, !PT ;  /* 0x0000004052107812 */ /* 0x000fe200078e3cff */
[----:B------:R-:W-:Y:S01]  /*4820*/  IMAD.WIDE R122, R12, 0x4, R234 ;  /* 0x000000040c7a7825 */ /* 0x000fe200078e02ea */
[----:B------:R-:W-:Y:S01]  /*4830*/  LDGSTS.E [R246+0xc008], desc[UR16][R120.64], !P6 ;  /* 0x0c00800078f67fae */ /* 0x000fe2000f121850 */
[----:B------:R-:W-:-:S02]  /*4840*/  ISETP.NE.U32.AND P6, PT, R5, RZ, PT ;  /* 0x000000ff0500720c */ /* 0x000fc40003fc5070 */
[----:B------:R-:W-:Y:S01]  /*4850*/  LOP3.LUT R5, R18, 0x70, RZ, 0x3c, !PT ;  /* 0x0000007012057812 */ /* 0x000fe200078e3cff */
[----:B------:R3:W-:Y:S01]  /*4860*/  STL [R1+0x5bc], R12 ;  /* 0x0005bc0c01007387 */ /* 0x0007e20000100800 */
[----:B------:R-:W-:-:S03]  /*4870*/  IMAD.WIDE R124, R12, 0x4, R236 ;  /* 0x000000040c7c7825 */ /* 0x000fc600078e02ec */
[----:B------:R4:W-:Y:S01]  /*4880*/  STL [R1+0x5b8], R3 ;  /* 0x0005b80301007387 */ /* 0x0009e20000100800 */
[----:B------:R-:W-:Y:S02]  /*4890*/  VIADD R0, R9, 0xffffffdf ;  /* 0xffffffdf09007836 */ /* 0x000fe40000000000 */
[----:B------:R-:W-:Y:S01]  /*48a0*/  IMAD.WIDE R116, R12, 0x4, R238 ;  /* 0x000000040c747825 */ /* 0x000fe200078e02ee */
[----:B------:R-:W-:Y:S01]  /*48b0*/  LDGSTS.E [R246+0xc], desc[UR16][R112.64], !P5 ;  /* 0x0000c00070f67fae */ /* 0x000fe2000e921850 */
[----:B---3--:R-:W3:Y:S02]  /*48c0*/  LDC R12, c[0x0][0x230] ;  /* 0x00008c00ff0c7b82 */ /* 0x008ee40000000800 */
[C---:B------:R-:W-:Y:S01]  /*48d0*/  IMAD.WIDE R108, R3.reuse, 0x4, R6 ;  /* 0x00000004036c7825 */ /* 0x040fe200078e0206 */
[----:B------:R-:W-:Y:S03]  /*48e0*/  LDGSTS.E [R246+0x400c], desc[UR16][R122.64], !P5 ;  /* 0x0400c0007af67fae */ /* 0x000fe6000e921850 */
[C---:B------:R-:W-:Y:S01]  /*48f0*/  IMAD.WIDE R114, R3.reuse, 0x4, R234 ;  /* 0x0000000403727825 */ /* 0x040fe200078e02ea */
[----:B------:R-:W-:Y:S03]  /*4900*/  LDGSTS.E [R246+0x800c], desc[UR16][R124.64], !P5 ;  /* 0x0800c0007cf67fae */ /* 0x000fe6000e921850 */
[----:B------:R-:W-:Y:S01]  /*4910*/  IMAD.WIDE R98, R3, 0x4, R236 ;  /* 0x0000000403627825 */ /* 0x000fe200078e02ec */
[----:B------:R-:W-:Y:S01]  /*4920*/  LDGSTS.E [R246+0xc00c], desc[UR16][R116.64], !P5 ;  /* 0x0c00c00074f67fae */ /* 0x000fe2000e921850 */
[----:B------:R-:W-:-:S02]  /*4930*/  ISETP.GE.U32.AND P5, PT, R0, 0x7fffffc0, PT ;  /* 0x7fffffc00000780c */ /* 0x000fc40003fa6070 */
[----:B------:R-:W-:Y:S01]  /*4940*/  IMAD.WIDE R106, R3, 0x4, R238 ;  /* 0x00000004036a7825 */ /* 0x000fe200078e02ee */
[----:B------:R-:W-:Y:S03]  /*4950*/  STL [R1+0x588], R15 ;  /* 0x0005880f01007387 */ /* 0x000fe60000100800 */
[----:B------:R-:W-:Y:S01]  /*4960*/  VIADD R5, R5, UR12 ;  /* 0x0000000c05057c36 */ /* 0x000fe20008000000 */
[----:B------:R1:W-:Y:S01]  /*4970*/  STL [R1+0x970], R16 ;  /* 0x0009701001007387 */ /* 0x0003e20000100800 */
[C---:B----4-:R-:W-:Y:S02]  /*4980*/  IMAD R3, R2.reuse, 0x1f, RZ ;  /* 0x0000001f02037824 */ /* 0x050fe400078e02ff */
[----:B------:R-:W-:Y:S01]  /*4990*/  IMAD.SHL.U32 R9, R2, 0x20, RZ ;  /* 0x0000002002097824 */ /* 0x000fe200078e00ff */
[----:B------:R-:W-:Y:S01]  /*49a0*/  LDGSTS.E [R5], desc[UR16][R108.64], !P3 ;  /* 0x000000006c057fae */ /* 0x000fe2000d921850 */
[----:B------:R-:W-:-:S03]  /*49b0*/  IMAD.WIDE R86, R3, 0x4, R6 ;  /* 0x0000000403567825 */ /* 0x000fc600078e0206 */
[----:B------:R-:W-:Y:S01]  /*49c0*/  LDGSTS.E [R5+0x4000], desc[UR16][R114.64], !P3 ;  /* 0x0400000072057fae */ /* 0x000fe2000d921850 */
        /* <DEDUP_REMOVED lines=8> */
[----:B--2---:R-:W-:Y:S01]  /*4a50*/  VIADD R0, R8, 0xffffffde ;  /* 0xffffffde08007836 */ /* 0x004fe20000000000 */
[----:B------:R-:W-:Y:S01]  /*4a60*/  IADD3 R8, R82, UR12, RZ ;  /* 0x0000000c52087c10 */ /* 0x000fe2000fffe0ff */
[----:B------:R-:W-:Y:S01]  /*4a70*/  IMAD.WIDE R90, R13, 0x4, R238 ;  /* 0x000000040d5a7825 */ /* 0x000fe200078e02ee */
[----:B------:R-:W-:Y:S02]  /*4a80*/  LDGSTS.E [R5+0x8004], desc[UR16][R100.64], !P4 ;  /* 0x0800400064057fae */ /* 0x000fe4000e121850 */
[----:B------:R-:W-:Y:S01]  /*4a90*/  ISETP.GE.U32.AND P3, PT, R0, 0x7fffffbf, PT ;  /* 0x7fffffbf0000780c */ /* 0x000fe20003f66070 */
[C---:B------:R-:W-:Y:S01]  /*4aa0*/  IMAD.WIDE R82, R3.reuse, 0x4, R234 ;  /* 0x0000000403527825 */ /* 0x040fe200078e02ea */
[----:B------:R-:W-:Y:S03]  /*4ab0*/  LDGSTS.E [R5+0xc004], desc[UR16][R96.64], !P4 ;  /* 0x0c00400060057fae */ /* 0x000fe6000e121850 */
[C---:B------:R-:W-:Y:S01]  /*4ac0*/  IMAD.WIDE R84, R3.reuse, 0x4, R236 ;  /* 0x0000000403547825 */ /* 0x040fe200078e02ec */
[----:B------:R-:W-:Y:S03]  /*4ad0*/  LDGSTS.E [R5+0x8], desc[UR16][R88.64], !P0 ;  /* 0x0000800058057fae */ /* 0x000fe6000c121850 */
[----:B------:R-:W-:Y:S01]  /*4ae0*/  IMAD.WIDE R240, R3, 0x4, R238 ;  /* 0x0000000403f07825 */ /* 0x000fe200078e02ee */
[----:B------:R-:W-:Y:S03]  /*4af0*/  LDGSTS.E [R5+0x4008], desc[UR16][R94.64], !P0 ;  /* 0x040080005e057fae */ /* 0x000fe6000c121850 */
[----:B------:R-:W-:Y:S01]  /*4b00*/  VIADD R0, R16, UR12 ;  /* 0x0000000c10007c36 */ /* 0x000fe20008000000 */
[----:B------:R-:W-:Y:S04]  /*4b10*/  LDGSTS.E [R5+0x8008], desc[UR16][R92.64], !P0 ;  /* 0x080080005c057fae */ /* 0x000fe8000c121850 */
[----:B------:R-:W-:Y:S01]  /*4b20*/  STL [R1+0x584], R13 ;  /* 0x0005840d01007387 */ /* 0x000fe20000100800 */
[----:B------:R-:W-:Y:S01]  /*4b30*/  IMAD.WIDE R236, R9, 0x4, R236 ;  /* 0x0000000409ec7825 */ /* 0x000fe200078e02ec */
[----:B-1----:R-:W1:Y:S02]  /*4b40*/  LDC R16, c[0x0][0x230] ;  /* 0x00008c00ff107b82 */ /* 0x002e640000000800 */
[----:B------:R-:W-:Y:S04]  /*4b50*/  LDGSTS.E [R5+0xc008], desc[UR16][R90.64], !P0 ;  /* 0x0c0080005a057fae */ /* 0x000fe8000c121850 */
[----:B------:R-:W-:Y:S04]  /*4b60*/  LDGSTS.E [R5+0xc], desc[UR16][R86.64], !P2 ;  /* 0x0000c00056057fae */ /* 0x000fe8000d121850 */
[----:B------:R-:W-:Y:S04]  /*4b70*/  LDGSTS.E [R5+0x400c], desc[UR16][R82.64], !P2 ;  /* 0x0400c00052057fae */ /* 0x000fe8000d121850 */
[----:B------:R-:W-:Y:S04]  /*4b80*/  LDGSTS.E [R5+0x800c], desc[UR16][R84.64], !P2 ;  /* 0x0800c00054057fae */ /* 0x000fe8000d121850 */
[----:B------:R-:W-:Y:S04]  /*4b90*/  LDGSTS.E [R5+0xc00c], desc[UR16][R240.64], !P2 ;  /* 0x0c00c000f0057fae */ /* 0x000fe8000d121850 */
[----:B------:R-:W0:Y:S04]  /*4ba0*/  LDGDEPBAR ;  /* 0x00000000000079af */ /* 0x000e280000000000 */
[----:B------:R-:W-:Y:S04]  /*4bb0*/  LDGSTS.E [R8+0x30000], desc[UR16][R36.64], P6 ;  /* 0x3000000024087fae */ /* 0x000fe8000b121850 */
        /* <DEDUP_REMOVED lines=31> */
[----:B------:R-:W0:Y:S01]  /*4db0*/  LDGDEPBAR ;  /* 0x00000000000079af */ /* 0x000e220000000000 */
[----:B------:R-:W-:Y:S06]  /*4dc0*/  BAR.SYNC.DEFER_BLOCKING 0x0 ;  /* 0x0000000000007b1d */ /* 0x000fec0000010000 */
[----:B------:R2:W-:Y:S04]  /*4dd0*/  STL [R1+0x578], R3 ;  /* 0x0005780301007387 */ /* 0x0005e80000100800 */
[----:B------:R-:W4:Y:S01]  /*4de0*/  LDL.LU.64 R250, [R1+0x130] ;  /* 0x0001300001fa7983 */ /* 0x000f220000300a00 */
[----:B---3--:R-:W-:-:S03]  /*4df0*/  VIADD R12, R12, 0xffffffdd ;  /* 0xffffffdd0c0c7836 */ /* 0x008fc60000000000 */
[----:B------:R-:W-:Y:S01]  /*4e00*/  @!PT LDS RZ, [RZ] ;  /* 0x00000000fffff984 */ /* 0x000fe20000000800 */
[----:B------:R-:W-:Y:S01]  /*4e10*/  @!PT LDS RZ, [RZ] ;  /* 0x00000000fffff984 */ /* 0x000fe20000000800 */
[----:B------:R-:W-:Y:S01]  /*4e20*/  @!PT LDS RZ, [RZ] ;  /* 0x00000000fffff984 */ /* 0x000fe20000000800 */
[----:B------:R3:W-:Y:S01]  /*4e30*/  LDGSTS.E [R242+0x10000], desc[UR16][R228.64], !P5 ;  /* 0x10000000e4f27fae */ /* 0x0007e2000e921850 */
[C---:B------:R-:W-:Y:S01]  /*4e40*/  IMAD.WIDE R238, R9.reuse, 0x4, R238 ;  /* 0x0000000409ee7825 */ /* 0x040fe200078e02ee */
[----:B--2---:R-:W2:Y:S03]  /*4e50*/  LDC R3, c[0x0][0x230] ;  /* 0x00008c00ff037b82 */ /* 0x004ea60000000800 */
[----:B---3--:R-:W-:Y:S02]  /*4e60*/  IMAD.WIDE R228, R9, 0x4, R234 ;  /* 0x0000000409e47825 */ /* 0x008fe400078e02ea */
[----:B------:R-:W3:Y:S01]  /*4e70*/  LDL.LU.64 R234, [R1+0x158] ;  /* 0x0001580001ea7983 */ /* 0x000ee20000300a00 */
[----:B------:R-:W-:-:S03]  /*4e80*/  ISETP.GE.U32.AND P0, PT, R12, 0x7fffffbe, PT ;  /* 0x7fffffbe0c00780c */ /* 0x000fc60003f06070 */
[----:B------:R-:W-:Y:S04]  /*4e90*/  LDGSTS.E [R242+0x14000], desc[UR16][R228.64], !P5 ;  /* 0x14000000e4f27fae */ /* 0x000fe8000e921850 */
[----:B------:R1:W-:Y:S04]  /*4ea0*/  LDGSTS.E [R242+0x18000], desc[UR16][R236.64], !P5 ;  /* 0x18000000ecf27fae */ /* 0x0003e8000e921850 */
[----:B------:R1:W-:Y:S04]  /*4eb0*/  LDGSTS.E [R242+0x1c000], desc[UR16][R238.64], !P5 ;  /* 0x1c000000eef27fae */ /* 0x0003e8000e921850 */
[----:B------:R-:W2:Y:S04]  /*4ec0*/  LDL.LU.64 R228, [R1+0x9d0] ;  /* 0x0009d00001e47983 */ /* 0x000ea80000300a00 */
[----:B------:R-:W1:Y:S04]  /*4ed0*/  LDL.LU.64 R236, [R1+0x140] ;  /* 0x0001400001ec7983 */ /* 0x000e680000300a00 */
[----:B------:R-:W2:Y:S04]  /*4ee0*/  LDL.LU.64 R12, [R1+0x110] ;  /* 0x00011000010c7983 */ /* 0x000ea80000300a00 */
[----:B------:R-:W4:Y:S01]  /*4ef0*/  LDL.LU.64 R238, [R1+0x148] ;  /* 0x0001480001ee7983 */ /* 0x000f220000300a00 */
[----:B------:R-:W-:-:S04]  /*4f00*/  IMAD.WIDE R248, R9, 0x4, R248 ;  /* 0x0000000409f87825 */ /* 0x000fc800078e02f8 */
[----:B------:R-:W-:-:S05]  /*4f10*/  VIADD R14, R14, 0xffffffdc ;  /* 0xffffffdc0e0e7836 */ /* 0x000fca0000000000 */
[----:B------:R-:W-:Y:S01]  /*4f20*/  ISETP.GE.U32.AND P2, PT, R14, 0x7fffffbd, PT ;  /* 0x7fffffbd0e00780c */ /* 0x000fe20003f46070 */
[----:B---3--:R-:W-:-:S05]  /*4f30*/  IMAD.WIDE R234, R9, 0x4, R234 ;  /* 0x0000000409ea7825 */ /* 0x008fca00078e02ea */
[----:B------:R3:W-:Y:S04]  /*4f40*/  LDGSTS.E [R242+0x10004], desc[UR16][R234.64], !P3 ;  /* 0x10004000eaf27fae */ /* 0x0007e8000d921850 */
[----:B------:R-:W-:Y:S04]  /*4f50*/  LDGSTS.E [R242+0x14004], desc[UR16][R248.64], !P3 ;  /* 0x14004000f8f27fae */ /* 0x000fe8000d921850 */
[----:B------:R-:W3:Y:S01]  /*4f60*/  LDL.LU.64 R234, [R1+0x138] ;  /* 0x0001380001ea7983 */ /* 0x000ee20000300a00 */
[----:B-1----:R-:W-:-:S03]  /*4f70*/  IMAD.WIDE R236, R9, 0x4, R236 ;  /* 0x0000000409ec7825 */ /* 0x002fc600078e02ec */
[----:B------:R-:W2:Y:S01]  /*4f80*/  LDL.LU.64 R248, [R1+0x9c8] ;  /* 0x0009c80001f87983 */ /* 0x000ea20000300a00 */
[----:B----4-:R-:W-:-:S05]  /*4f90*/  IMAD.WIDE R238, R9, 0x4, R238 ;  /* 0x0000000409ee7825 */ /* 0x010fca00078e02ee */
[----:B------:R1:W-:Y:S04]  /*4fa0*/  LDGSTS.E [R242+0x18004], desc[UR16][R238.64], !P3 ;  /* 0x18004000eef27fae */ /* 0x0003e8000d921850 */
[----:B------:R4:W-:Y:S04]  /*4fb0*/  LDGSTS.E [R242+0x1c004], desc[UR16][R236.64], !P3 ;  /* 0x1c004000ecf27fae */ /* 0x0009e8000d921850 */
[----:B------:R-:W1:Y:S04]  /*4fc0*/  LDL.LU.64 R238, [R1+0x128] ;  /* 0x0001280001ee7983 */ /* 0x000e680000300a00 */
[----:B------:R-:W2:Y:S04]  /*4fd0*/  LDL.LU.64 R14, [R1+0xf0] ;  /* 0x0000f000010e7983 */ /* 0x000ea80000300a00 */
[----:B------:R-:W4:Y:S01]  /*4fe0*/  LDL.LU.64 R236, [R1+0x120] ;  /* 0x0001200001ec7983 */ /* 0x000f220000300a00 */
[----:B------:R-:W-:-:S04]  /*4ff0*/  IMAD.WIDE R250, R9, 0x4, R250 ;  /* 0x0000000409fa7825 */ /* 0x000fc800078e02fa */
[----:B---3--:R-:W-:-:S05]  /*5000*/  IMAD.WIDE R234, R9, 0x4, R234 ;  /* 0x0000000409ea7825 */ /* 0x008fca00078e02ea */
[----:B------:R3:W-:Y:S04]  /*5010*/  LDGSTS.E [R242+0x10008], desc[UR16][R234.64], !P0 ;  /* 0x10008000eaf27fae */ /* 0x0007e8000c121850 */
[----:B------:R-:W-:Y:S04]  /*5020*/  LDGSTS.E [R242+0x14008], desc[UR16][R250.64], !P0 ;  /* 0x14008000faf27fae */ /* 0x000fe8000c121850 */
[----:B------:R-:W3:Y:S01]  /*5030*/  LDL.LU.64 R234, [R1+0x118] ;  /* 0x0001180001ea7983 */ /* 0x000ee20000300a00 */
[----:B-1----:R-:W-:-:S05]  /*5040*/  IMAD.WIDE R238, R9, 0x4, R238 ;  /* 0x0000000409ee7825 */ /* 0x002fca00078e02ee */
[----:B------:R1:W-:Y:S01]  /*5050*/  LDGSTS.E [R242+0x18008], desc[UR16][R238.64], !P0 ;  /* 0x18008000eef27fae */ /* 0x0003e2000c121850 */
[----:B----4-:R-:W-:-:S05]  /*5060*/  IMAD.WIDE R236, R9, 0x4, R236 ;  /* 0x0000000409ec7825 */ /* 0x010fca00078e02ec */
[----:B------:R4:W-:Y:S04]  /*5070*/  LDGSTS.E [R242+0x1c008], desc[UR16][R236.64], !P0 ;  /* 0x1c008000ecf27fae */ /* 0x0009e8000c121850 */
[----:B------:R-:W1:Y:S04]  /*5080*/  LDL.LU.64 R238, [R1+0x108] ;  /* 0x0001080001ee7983 */ /* 0x000e680000300a00 */
[----:B------:R-:W4:Y:S04]  /*5090*/  LDL.LU.64 R250, [R1+0xd0] ;  /* 0x0000d00001fa7983 */ /* 0x000f280000300a00 */
[----:B------:R-:W4:Y:S01]  /*50a0*/  LDL.LU.64 R236, [R1+0x100] ;  /* 0x0001000001ec7983 */ /* 0x000f220000300a00 */
[----:B--2---:R-:W-:-:S04]  /*50b0*/  IMAD.WIDE R12, R9, 0x4, R12 ;  /* 0x00000004090c7825 */ /* 0x004fc800078e020c */
[----:B---3--:R-:W-:-:S05]  /*50c0*/  IMAD.WIDE R234, R9, 0x4, R234 ;  /* 0x0000000409ea7825 */ /* 0x008fca00078e02ea */
[----:B------:R-:W-:Y:S04]  /*50d0*/  LDGSTS.E [R242+0x1000c], desc[UR16][R234.64], !P2 ;  /* 0x1000c000eaf27fae */ /* 0x000fe8000d121850 */
[----:B------:R-:W-:Y:S04]  /*50e0*/  LDGSTS.E [R242+0x1400c], desc[UR16][R12.64], !P2 ;  /* 0x1400c0000cf27fae */ /* 0x000fe8000d121850 */
[----:B------:R-:W2:Y:S04]  /*50f0*/  LDL.LU.64 R234, [R1+0xf8] ;  /* 0x0000f80001ea7983 */ /* 0x000ea80000300a00 */
[----:B------:R-:W3:Y:S01]  /*5100*/  LDL.LU.64 R12, [R1+0xb0] ;  /* 0x0000b000010c7983 */ /* 0x000ee20000300a00 */
[----:B-1----:R-:W-:-:S05]  /*5110*/  IMAD.WIDE R238, R9, 0x4, R238 ;  /* 0x0000000409ee7825 */ /* 0x002fca00078e02ee */
[----:B------:R-:W-:Y:S01]  /*5120*/  LDGSTS.E [R242+0x1800c], desc[UR16][R238.64], !P2 ;  /* 0x1800c000eef27fae */ /* 0x000fe2000d121850 */
[----:B----4-:R-:W-:-:S05]  /*5130*/  IMAD.WIDE R236, R9, 0x4, R236 ;  /* 0x0000000409ec7825 */ /* 0x010fca00078e02ec */
[----:B------:R1:W-:Y:S04]  /*5140*/  LDGSTS.E [R242+0x1c00c], desc[UR16][R236.64], !P2 ;  /* 0x1c00c000ecf27fae */ /* 0x0003e8000d121850 */
[----:B------:R-:W4:Y:S04]  /*5150*/  LDL.LU.64 R238, [R1+0xe8] ;  /* 0x0000e80001ee7983 */ /* 0x000f280000300a00 */
[----:B------:R-:W3:Y:S01]  /*5160*/  LDL.LU.64 R236, [R1+0xe0] ;  /* 0x0000e00001ec7983 */ /* 0x000ee20000300a00 */
[----:B------:R-:W-:Y:S01]  /*5170*/  VIADD R3, R3, 0xffffffdb ;  /* 0xffffffdb03037836 */ /* 0x000fe20000000000 */
[----:B-1----:R-:W1:Y:S04]  /*5180*/  LDC R242, c[0x0][0x230] ;  /* 0x00008c00fff27b82 */ /* 0x002e680000000800 */
[----:B------:R-:W-:Y:S01]  /*5190*/  ISETP.GE.U32.AND P3, PT, R3, 0x7fffffbc, PT ;  /* 0x7fffffbc0300780c */ /* 0x000fe20003f66070 */
[----:B------:R-:W-:-:S03]  /*51a0*/  IMAD.WIDE R14, R9, 0x4, R14 ;  /* 0x00000004090e7825 */ /* 0x000fc600078e020e */
[----:B------:R-:W1:Y:S01]  /*51b0*/  LDC R3, c[0x0][0x230] ;  /* 0x00008c00ff037b82 */ /* 0x000e620000000800 */
[----:B--2---:R-:W-:-:S08]  /*51c0*/  IMAD.WIDE R234, R9, 0x4, R234 ;  /* 0x0000000409ea7825 */ /* 0x004fd000078e02ea */
[----:B------:R2:W-:Y:S04]  /*51d0*/  LDGSTS.E [R243+0x10000], desc[UR16][R234.64], !P3 ;  /* 0x10000000eaf37fae */ /* 0x0005e8000d921850 */
[----:B------:R-:W-:Y:S04]  /*51e0*/  LDGSTS.E [R243+0x14000], desc[UR16][R14.64], !P3 ;  /* 0x140000000ef37fae */ /* 0x000fe8000d921850 */
[----:B------:R-:W2:Y:S04]  /*51f0*/  LDL.LU.64 R234, [R1+0xd8] ;  /* 0x0000d80001ea7983 */ /* 0x000ea80000300a00 */
[----:B------:R-:W2:Y:S01]  /*5200*/  LDL.LU.64 R14, [R1+0x90] ;  /* 0x00009000010e7983 */ /* 0x000ea20000300a00 */
[----:B----4-:R-:W-:-:S05]  /*5210*/  IMAD.WIDE R238, R9, 0x4, R238 ;  /* 0x0000000409ee7825 */ /* 0x010fca00078e02ee */
[----:B------:R4:W-:Y:S01]  /*5220*/  LDGSTS.E [R243+0x18000], desc[UR16][R238.64], !P3 ;  /* 0x18000000eef37fae */ /* 0x0009e2000d921850 */
[----:B---3--:R-:W-:-:S05]  /*5230*/  IMAD.WIDE R236, R9, 0x4, R236 ;  /* 0x0000000409ec7825 */ /* 0x008fca00078e02ec */
[----:B------:R3:W-:Y:S04]  /*5240*/  LDGSTS.E [R243+0x1c000], desc[UR16][R236.64], !P3 ;  /* 0x1c000000ecf37fae */ /* 0x0007e8000d921850 */
[----:B------:R-:W4:Y:S04]  /*5250*/  LDL.LU.64 R238, [R1+0xc8] ;  /* 0x0000c80001ee7983 */ /* 0x000f280000300a00 */
[----:B------:R-:W3:Y:S01]  /*5260*/  LDL.LU.64 R236, [R1+0xc0] ;  /* 0x0000c00001ec7983 */ /* 0x000ee20000300a00 */
[----:B------:R-:W-:-:S05]  /*5270*/  VIADD R16, R16, 0xffffffda ;  /* 0xffffffda10107836 */ /* 0x000fca0000000000 */
[----:B------:R-:W-:Y:S01]  /*5280*/  ISETP.GE.U32.AND P0, PT, R16, 0x7fffffbb, PT ;  /* 0x7fffffbb1000780c */ /* 0x000fe20003f06070 */
[C---:B------:R-:W-:Y:S01]  /*5290*/  IMAD.WIDE R250, R9.reuse, 0x4, R250 ;  /* 0x0000000409fa7825 */ /* 0x040fe200078e02fa */
[----:B------:R-:W1:Y:S03]  /*52a0*/  LDC R16, c[0x0][0x230] ;  /* 0x00008c00ff107b82 */ /* 0x000e660000000800 */
        /* <DEDUP_REMOVED lines=11> */
[----:B-1----:R-:W-:-:S05]  /*5360*/  VIADD R242, R242, 0xffffffd9 ;  /* 0xffffffd9f2f27836 */ /* 0x002fca0000000000 */
[----:B------:R-:W-:Y:S01]  /*5370*/  ISETP.GE.U32.AND P2, PT, R242, 0x7fffffba, PT ;  /* 0x7fffffbaf200780c */ /* 0x000fe20003f46070 */
[----:B------:R-:W-:-:S04]  /*5380*/  IMAD.WIDE R12, R9, 0x4, R12 ;  /* 0x00000004090c7825 */ /* 0x000fc800078e020c */
[----:B--2---:R-:W-:-:S08]  /*5390*/  IMAD.WIDE R234, R9, 0x4, R234 ;  /* 0x0000000409ea7825 */ /* 0x004fd000078e02ea */
[----:B------:R1:W-:Y:S04]  /*53a0*/  LDGSTS.E [R243+0x10008], desc[UR16][R234.64], !P2 ;  /* 0x10008000eaf37fae */ /* 0x0003e8000d121850 */
[----:B------:R-:W-:Y:S04]  /*53b0*/  LDGSTS.E [R243+0x14008], desc[UR16][R12.64], !P2 ;  /* 0x140080000cf37fae */ /* 0x000fe8000d121850 */
[----:B------:R-:W1:Y:S04]  /*53c0*/  LDL.LU.64 R234, [R1+0x98] ;  /* 0x0000980001ea7983 */ /* 0x000e680000300a00 */
[----:B------:R-:W2:Y:S01]  /*53d0*/  LDL.LU.64 R12, [R1+0x9b8] ;  /* 0x0009b800010c7983 */ /* 0x000ea20000300a00 */
[----:B----4-:R-:W-:-:S05]  /*53e0*/  IMAD.WIDE R238, R9, 0x4, R238 ;  /* 0x0000000409ee7825 */ /* 0x010fca00078e02ee */
[----:B------:R4:W-:Y:S01]  /*53f0*/  LDGSTS.E [R243+0x18008], desc[UR16][R238.64], !P2 ;  /* 0x18008000eef37fae */ /* 0x0009e2000d121850 */
[----:B---3--:R-:W-:-:S05]  /*5400*/  IMAD.WIDE R236, R9, 0x4, R236 ;  /* 0x0000000409ec7825 */ /* 0x008fca00078e02ec */
[----:B------:R3:W-:Y:S04]  /*5410*/  LDGSTS.E [R243+0x1c008], desc[UR16][R236.64], !P2 ;  /* 0x1c008000ecf37fae */ /* 0x0007e8000d121850 */
[----:B------:R-:W4:Y:S04]  /*5420*/  LDL.LU.64 R238, [R1+0x88] ;  /* 0x0000880001ee7983 */ /* 0x000f280000300a00 */
[----:B------:R-:W3:Y:S01]  /*5430*/  LDL.LU.64 R236, [R1+0x80] ;  /* 0x0000800001ec7983 */ /* 0x000ee20000300a00 */
[----:B------:R-:W-:Y:S02]  /*5440*/  VIADD R242, R3, 0xffffffd8 ;  /* 0xffffffd803f27836 */ /* 0x000fe40000000000 */
[----:B------:R-:W-:Y:S01]  /*5450*/  IMAD.WIDE R14, R9, 0x4, R14 ;  /* 0x00000004090e7825 */ /* 0x000fe200078e020e */
[----:B------:R-:W2:Y:S02]  /*5460*/  LDC R3, c[0x0][0x230] ;  /* 0x00008c00ff037b82 */ /* 0x000ea40000000800 */
[----:B------:R-:W-:Y:S01]  /*5470*/  ISETP.GE.U32.AND P3, PT, R242, 0x7fffffb9, PT ;  /* 0x7fffffb9f200780c */ /* 0x000fe20003f66070 */
[----:B------:R-:W-:-:S05]  /*5480*/  VIADD R242, R16, 0xffffffd7 ;  /* 0xffffffd710f27836 */ /* 0x000fca0000000000 */
[----:B------:R-:W-:Y:S01]  /*5490*/  ISETP.GE.U32.AND P0, PT, R242, 0x7fffffb8, PT ;  /* 0x7fffffb8f200780c */ /* 0x000fe20003f06070 */
[----:B------:R-:W2:Y:S08]  /*54a0*/  LDC R16, c[0x0][0x230] ;  /* 0x00008c00ff107b82 */ /* 0x000eb00000000800 */
[----:B------:R-:W1:Y:S02]  /*54b0*/  LDC R242, c[0x0][0x230] ;  /* 0x00008c00fff27b82 */ /* 0x000e640000000800 */
[----:B-1----:R-:W-:-:S05]  /*54c0*/  VIADD R242, R242, 0xffffffd6 ;  /* 0xffffffd6f2f27836 */ /* 0x002fca0000000000 */
[----:B------:R-:W-:Y:S01]  /*54d0*/  ISETP.GE.U32.AND P2, PT, R242, 0x7fffffb7, PT ;  /* 0x7fffffb7f200780c */ /* 0x000fe20003f46070 */
[----:B------:R-:W-:-:S05]  /*54e0*/  IMAD.WIDE R234, R9, 0x4, R234 ;  /* 0x0000000409ea7825 */ /* 0x000fca00078e02ea */
        /* <DEDUP_REMOVED lines=9> */
[----:B------:R-:W3:Y:S04]  /*5580*/  LDL.LU.64 R242, [R1+0x70] ;  /* 0x0000700001f27983 */ /* 0x000ee80000300a00 */
[----:B------:R-:W2:Y:S01]  /*5590*/  LDL.LU.64 R236, [R1+0x60] ;  /* 0x0000600001ec7983 */ /* 0x000ea20000300a00 */
[----:B-1----:R-:W-:-:S05]  /*55a0*/  IMAD.WIDE R234, R9, 0x4, R234 ;  /* 0x0000000409ea7825 */ /* 0x002fca00078e02ea */
[----:B------:R1:W-:Y:S04]  /*55b0*/  LDGSTS.E [R19+0x10000], desc[UR16][R234.64], !P0 ;  /* 0x10000000ea137fae */ /* 0x0003e8000c121850 */
[----:B------:R-:W1:Y:S01]  /*55c0*/  LDL.LU.64 R234, [R1+0x58] ;  /* 0x0000580001ea7983 */ /* 0x000e620000300a00 */
[----:B----4-:R-:W-:-:S04]  /*55d0*/  IMAD.WIDE R238, R9, 0x4, R238 ;  /* 0x0000000409ee7825 */ /* 0x010fc800078e02ee */
[----:B---3--:R-:W-:-:S05]  /*55e0*/  IMAD.WIDE R242, R9, 0x4, R242 ;  /* 0x0000000409f27825 */ /* 0x008fca00078e02f2 */
[----:B------:R3:W-:Y:S04]  /*55f0*/  LDGSTS.E [R19+0x14000], desc[UR16][R242.64], !P0 ;  /* 0x14000000f2137fae */ /* 0x0007e8000c121850 */
[----:B------:R4:W-:Y:S04]  /*5600*/  LDGSTS.E [R19+0x18000], desc[UR16][R238.64], !P0 ;  /* 0x18000000ee137fae */ /* 0x0009e8000c121850 */
[----:B------:R-:W3:Y:S04]  /*5610*/  LDL.LU.64 R242, [R1+0x50] ;  /* 0x0000500001f27983 */ /* 0x000ee80000300a00 */
[----:B------:R-:W4:Y:S01]  /*5620*/  LDL.LU.64 R238, [R1+0x48] ;  /* 0x0000480001ee7983 */ /* 0x000f220000300a00 */
[----:B--2---:R-:W-:-:S02]  /*5630*/  VIADD R3, R3, 0xffffffd5 ;  /* 0xffffffd503037836 */ /* 0x004fc40000000000 */
[----:B------:R-:W-:-:S03]  /*5640*/  IMAD.WIDE R236, R9, 0x4, R236 ;  /* 0x0000000409ec7825 */ /* 0x000fc600078e02ec */
[----:B------:R-:W-:Y:S02]  /*5650*/  ISETP.GE.U32.AND P3, PT, R3, 0x7fffffb6, PT ;  /* 0x7fffffb60300780c */ /* 0x000fe40003f66070 */
[----:B------:R-:W2:Y:S04]  /*5660*/  LDL.LU R3, [R1+0x9ac] ;  /* 0x0009ac0001037983 */ /* 0x000ea80000300800 */
[----:B------:R4:W-:Y:S04]  /*5670*/  LDGSTS.E [R19+0x1c000], desc[UR16][R236.64], !P0 ;  /* 0x1c000000ec137fae */ /* 0x0009e8000c121850 */
[----:B------:R-:W2:Y:S01]  /*5680*/  LDL.LU.64 R236, [R1+0x40] ;  /* 0x0000400001ec7983 */ /* 0x000ea20000300a00 */
[----:B-1----:R-:W-:-:S05]  /*5690*/  IMAD.WIDE R234, R9, 0x4, R234 ;  /* 0x0000000409ea7825 */ /* 0x002fca00078e02ea */
[----:B------:R1:W-:Y:S04]  /*56a0*/  LDGSTS.E [R19+0x10004], desc[UR16][R234.64], !P2 ;  /* 0x10004000ea137fae */ /* 0x0003e8000d121850 */
[----:B------:R-:W1:Y:S01]  /*56b0*/  LDL.LU.64 R234, [R1+0x38] ;  /* 0x0000380001ea7983 */ /* 0x000e620000300a00 */
[----:B---3--:R-:W-:-:S04]  /*56c0*/  IMAD.WIDE R242, R9, 0x4, R242 ;  /* 0x0000000409f27825 */ /* 0x008fc800078e02f2 */
[----:B----4-:R-:W-:Y:S01]  /*56d0*/  IMAD.WIDE R238, R9, 0x4, R238 ;  /* 0x0000000409ee7825 */ /* 0x010fe200078e02ee */
[----:B------:R3:W-:Y:S04]  /*56e0*/  LDGSTS.E [R19+0x14004], desc[UR16][R242.64], !P2 ;  /* 0x14004000f2137fae */ /* 0x0007e8000d121850 */
[----:B------:R4:W-:Y:S04]  /*56f0*/  LDGSTS.E [R19+0x18004], desc[UR16][R238.64], !P2 ;  /* 0x18004000ee137fae */ /* 0x0009e8000d121850 */
[----:B------:R-:W3:Y:S04]  /*5700*/  LDL.LU.64 R242, [R1+0x30] ;  /* 0x0000300001f27983 */ /* 0x000ee80000300a00 */
[----:B------:R-:W4:Y:S01]  /*5710*/  LDL.LU.64 R238, [R1+0x28] ;  /* 0x0000280001ee7983 */ /* 0x000f220000300a00 */
[----:B------:R-:W-:-:S02]  /*5720*/  VIADD R16, R16, 0xffffffd4 ;  /* 0xffffffd410107836 */ /* 0x000fc40000000000 */
[----:B--2---:R-:W-:-:S03]  /*5730*/  IMAD.WIDE R236, R9, 0x4, R236 ;  /* 0x0000000409ec7825 */ /* 0x004fc600078e02ec */
[----:B------:R-:W-:Y:S02]  /*5740*/  ISETP.GE.U32.AND P0, PT, R16, 0x7fffffb5, PT ;  /* 0x7fffffb51000780c */ /* 0x000fe40003f06070 */
[----:B------:R-:W5:Y:S04]  /*5750*/  LDL.LU R16, [R1+0x9a8] ;  /* 0x0009a80001107983 */ /* 0x000f680000300800 */
[----:B------:R-:W-:Y:S04]  /*5760*/  LDGSTS.E [R19+0x1c004], desc[UR16][R236.64], !P2 ;  /* 0x1c004000ec137fae */ /* 0x000fe8000d121850 */
[----:B------:R-:W2:Y:S01]  /*5770*/  LDL.LU.64 R236, [R1+0x20] ;  /* 0x0000200001ec7983 */ /* 0x000ea20000300a00 */
[----:B-1----:R-:W-:-:S05]  /*5780*/  IMAD.WIDE R234, R9, 0x4, R234 ;  /* 0x0000000409ea7825 */ /* 0x002fca00078e02ea */
[----:B------:R-:W-:Y:S04]  /*5790*/  LDGSTS.E [R19+0x10008], desc[UR16][R234.64], !P3 ;  /* 0x10008000ea137fae */ /* 0x000fe8000d921850 */
[----:B------:R-:W2:Y:S01]  /*57a0*/  LDL.LU.64 R234, [R1+0x18] ;  /* 0x0000180001ea7983 */ /* 0x000ea20000300a00 */
[----:B---3--:R-:W-:-:S04]  /*57b0*/  IMAD.WIDE R242, R9, 0x4, R242 ;  /* 0x0000000409f27825 */ /* 0x008fc800078e02f2 */
[C---:B----4-:R-:W-:Y:S01]  /*57c0*/  IMAD.WIDE R238, R9.reuse, 0x4, R238 ;  /* 0x0000000409ee7825 */ /* 0x050fe200078e02ee */
[----:B------:R1:W-:Y:S04]  /*57d0*/  LDGSTS.E [R19+0x14008], desc[UR16][R242.64], !P3 ;  /* 0x14008000f2137fae */ /* 0x0003e8000d921850 */
[----:B------:R-:W-:Y:S01]  /*57e0*/  LDGSTS.E [R19+0x18008], desc[UR16][R238.64], !P3 ;  /* 0x18008000ee137fae */ /* 0x000fe2000d921850 */
[----:B-1----:R-:W1:Y:S03]  /*57f0*/  LDC R243, c[0x0][0x230] ;  /* 0x00008c00fff37b82 */ /* 0x002e660000000800 */
[----:B------:R-:W3:Y:S05]  /*5800*/  LDL.LU.64 R238, [R1+0x10] ;  /* 0x0000100001ee7983 */ /* 0x000eea0000300a00 */
[----:B------:R-:W4:Y:S01]  /*5810*/  LDC R242, c[0x0][0x230] ;  /* 0x00008c00fff27b82 */ /* 0x000f220000000800 */
[----:B--2---:R-:W-:-:S05]  /*5820*/  IMAD.WIDE R236, R9, 0x4, R236 ;  /* 0x0000000409ec7825 */ /* 0x004fca00078e02ec */
[----:B------:R2:W-:Y:S02]  /*5830*/  LDGSTS.E [R19+0x1c008], desc[UR16][R236.64], !P3 ;  /* 0x1c008000ec137fae */ /* 0x0005e4000d921850 */
[----:B--2---:R-:W-:Y:S02]  /*5840*/  IMAD.WIDE R236, R9, 0x4, R14 ;  /* 0x0000000409ec7825 */ /* 0x004fe400078e020e */
[----:B------:R-:W5:Y:S02]  /*5850*/  LDL.LU.64 R14, [R1+0x9a0] ;  /* 0x0009a000010e7983 */ /* 0x000f640000300a00 */
[----:B-1----:R-:W-:-:S05]  /*5860*/  VIADD R243, R243, 0xffffffd3 ;  /* 0xffffffd3f3f37836 */ /* 0x002fca0000000000 */
[----:B------:R-:W-:Y:S02]  /*5870*/  ISETP.GE.U32.AND P2, PT, R243, 0x7fffffb4, PT ;  /* 0x7fffffb4f300780c */ /* 0x000fe40003f46070 */
[----:B------:R-:W1:Y:S01]  /*5880*/  LDC R243, c[0x0][0x230] ;  /* 0x00008c00fff37b82 */ /* 0x000e620000000800 */
[----:B------:R-:W-:-:S04]  /*5890*/  IMAD.WIDE R250, R9, 0x4, R250 ;  /* 0x0000000409fa7825 */ /* 0x000fc800078e02fa */
[----:B------:R-:W-:-:S04]  /*58a0*/  IMAD.WIDE R248, R9, 0x4, R248 ;  /* 0x0000000409f87825 */ /* 0x000fc800078e02f8 */
[----:B------:R-:W-:-:S04]  /*58b0*/  IMAD.WIDE R228, R9, 0x4, R228 ;  /* 0x0000000409e47825 */ /* 0x000fc800078e02e4 */
[----:B----4-:R-:W-:-:S05]  /*58c0*/  VIADD R242, R242, 0xffffffd2 ;  /* 0xffffffd2f2f27836 */ /* 0x010fca0000000000 */
[----:B------:R-:W-:Y:S01]  /*58d0*/  ISETP.GE.U32.AND P3, PT, R242, 0x7fffffb3, PT ;  /* 0x7fffffb3f200780c */ /* 0x000fe20003f66070 */
[----:B------:R-:W-:-:S04]  /*58e0*/  IMAD.WIDE R232, R9, 0x4, R232 ;  /* 0x0000000409e87825 */ /* 0x000fc800078e02e8 */
        /* <DEDUP_REMOVED lines=8> */
[----:B------:R-:W-:-:S05]  /*5970*/  IMAD.WIDE R234, R9, 0x4, R234 ;  /* 0x0000000409ea7825 */ /* 0x000fca00078e02ea */
[----:B------:R2:W-:Y:S02]  /*5980*/  LDGSTS.E [R19+0x1000c], desc[UR16][R234.64], !P0 ;  /* 0x1000c000ea137fae */ /* 0x0005e4000c121850 */
[C---:B--2---:R-:W-:Y:S02]  /*5990*/  IMAD.WIDE R234, R9.reuse, 0x4, R12 ;  /* 0x0000000409ea7825 */ /* 0x044fe400078e020c */
[----:B------:R-:W5:Y:S04]  /*59a0*/  LDL.LU.64 R12, [R1+0x998] ;  /* 0x00099800010c7983 */ /* 0x000f680000300a00 */
[----:B------:R2:W-:Y:S04]  /*59b0*/  STL [R1+0x400], RZ ;  /* 0x000400ff01007387 */ /* 0x0005e80000100800 */
        /* <DEDUP_REMOVED lines=101> */
[----:B------:R2:W-:Y:S01]  /*6010*/  STL [R1+0x398], RZ ;  /* 0x000398ff01007387 */ /* 0x0005e20000100800 */
[----:B---3--:R-:W-:-:S03]  /*6020*/  IMAD.WIDE R238, R9, 0x4, R238 ;  /* 0x0000000409ee7825 */ /* 0x008fc600078e02ee */
        /* <DEDUP_REMOVED lines=8> */
[----:B------:R3:W-:Y:S04]  /*60b0*/  LDGSTS.E [R19+0x1400c], desc[UR16][R238.64], !P0 ;  /* 0x1400c000ee137fae */ /* 0x0007e8000c121850 */
[----:B------:R2:W-:Y:S04]  /*60c0*/  STL [R1+0x3bc], RZ ;  /* 0x0003bcff01007387 */ /* 0x0005e80000100800 */
[----:B------:R2:W-:Y:S01]  /*60d0*/  STL [R1+0x3c0], RZ ;  /* 0x0003c0ff01007387 */ /* 0x0005e20000100800 */
[----:B---3--:R-:W3:Y:S03]  /*60e0*/  LDC R239, c[0x0][0x230] ;  /* 0x00008c00ffef7b82 */ /* 0x008ee60000000800 */
        /* <DEDUP_REMOVED lines=10> */
[----:B------:R-:W-:Y:S04]  /*6190*/  LDGSTS.E [R19+0x1800c], desc[UR16][R236.64], !P0 ;  /* 0x1800c000ec137fae */ /* 0x000fe8000c121850 */
[----:B------:R2:W-:Y:S04]  /*61a0*/  STL [R1+0x3ec], RZ ;  /* 0x0003ecff01007387 */ /* 0x0005e80000100800 */
[----:B------:R4:W-:Y:S04]  /*61b0*/  LDGSTS.E [R19+0x1c00c], desc[UR16][R234.64], !P0 ;  /* 0x1c00c000ea137fae */ /* 0x0009e8000c121850 */
[----:B------:R2:W-:Y:S04]  /*61c0*/  STL [R1+0x3f0], RZ ;  /* 0x0003f0ff01007387 */ /* 0x0005e80000100800 */
[----:B------:R2:W-:Y:S01]  /*61d0*/  STL [R1+0x3f4], RZ ;  /* 0x0003f4ff01007387 */ /* 0x0005e20000100800 */
[----:B----4-:R-:W4:Y:S03]  /*61e0*/  LDC R234, c[0x0][0x230] ;  /* 0x00008c00ffea7b82 */ /* 0x010f260000000800 */
[----:B------:R2:W-:Y:S04]  /*61f0*/  STL [R1+0x3f8], RZ ;  /* 0x0003f8ff01007387 */ /* 0x0005e80000100800 */
[----:B------:R2:W-:Y:S04]  /*6200*/  STL [R1+0x3fc], RZ ;  /* 0x0003fcff01007387 */ /* 0x0005e80000100800 */
[----:B------:R-:W-:Y:S04]  /*6210*/  LDGSTS.E [R17+0x10000], desc[UR16][R250.64], !P2 ;  /* 0x10000000fa117fae */ /* 0x000fe8000d121850 */
[----:B------:R2:W-:Y:S04]  /*6220*/  STL [R1+0x200], RZ ;  /* 0x000200ff01007387 */ /* 0x0005e80000100800 */
[----:B------:R-:W-:Y:S04]  /*6230*/  LDGSTS.E [R17+0x14000], desc[UR16][R248.64], !P2 ;  /* 0x14000000f8117fae */ /* 0x000fe8000d121850 */
[----:B------:R2:W-:Y:S04]  /*6240*/  STL [R1+0x204], RZ ;  /* 0x000204ff01007387 */ /* 0x0005e80000100800 */
[----:B------:R1:W-:Y:S04]  /*6250*/  LDGSTS.E [R17+0x18000], desc[UR16][R228.64], !P2 ;  /* 0x18000000e4117fae */ /* 0x0003e8000d121850 */
[----:B------:R2:W-:Y:S04]  /*6260*/  STL [R1+0x208], RZ ;  /* 0x000208ff01007387 */ /* 0x0005e80000100800 */
[----:B------:R2:W-:Y:S01]  /*6270*/  STL [R1+0x20c], RZ ;  /* 0x00020cff01007387 */ /* 0x0005e20000100800 */
[----:B-1----:R-:W1:Y:S03]  /*6280*/  LDC R228, c[0x0][0x230] ;  /* 0x00008c00ffe47b82 */ /* 0x002e660000000800 */
[----:B------:R2:W-:Y:S01]  /*6290*/  STL [R1+0x210], RZ ;  /* 0x000210ff01007387 */ /* 0x0005e20000100800 */
[----:B---3--:R-:W-:-:S03]  /*62a0*/  IADD3 R19, R239, -0x2f, RZ ;  /* 0xffffffd1ef137810 */ /* 0x008fc60007ffe0ff */
[----:B------:R2:W-:Y:S04]  /*62b0*/  STL [R1+0x214], RZ ;  /* 0x000214ff01007387 */ /* 0x0005e80000100800 */
[----:B------:R2:W-:Y:S04]  /*62c0*/  STL [R1+0x218], RZ ;  /* 0x000218ff01007387 */ /* 0x0005e80000100800 */
[----:B------:R2:W-:Y:S04]  /*62d0*/  STL [R1+0x21c], RZ ;  /* 0x00021cff01007387 */ /* 0x0005e80000100800 */
[----:B------:R2:W-:Y:S01]  /*62e0*/  STL [R1+0x220], RZ ;  /* 0x000220ff01007387 */ /* 0x0005e20000100800 */
[----:B------:R-:W-:-:S03]  /*62f0*/  ISETP.GE.U32.AND P0, PT, R19, 0x7fffffb2, PT ;  /* 0x7fffffb21300780c */ /* 0x000fc60003f06070 */
[----:B------:R2:W-:Y:S04]  /*6300*/  STL [R1+0x224], RZ ;  /* 0x000224ff01007387 */ /* 0x0005e80000100800 */
[----:B------:R2:W-:Y:S04]  /*6310*/  STL [R1+0x228], RZ ;  /* 0x000228ff01007387 */ /* 0x0005e80000100800 */
[----:B------:R2:W-:Y:S01]  /*6320*/  STL [R1+0x22c], RZ ;  /* 0x00022cff01007387 */ /* 0x0005e20000100800 */
[----:B------:R-:W-:-:S03]  /*6330*/  VIADD R19, R243, 0xffffffd0 ;  /* 0xffffffd0f3137836 */ /* 0x000fc60000000000 */
[----:B------:R2:W-:Y:S04]  /*6340*/  STL [R1+0x230], RZ ;  /* 0x000230ff01007387 */ /* 0x0005e80000100800 */
[----:B------:R2:W-:Y:S04]  /*6350*/  STL [R1+0x234], RZ ;  /* 0x000234ff01007387 */ /* 0x0005e80000100800 */
[----:B------:R2:W-:Y:S04]  /*6360*/  STL [R1+0x238], RZ ;  /* 0x000238ff01007387 */ /* 0x0005e80000100800 */
[----:B------:R2:W-:Y:S04]  /*6370*/  STL [R1+0x23c], RZ ;  /* 0x00023cff01007387 */ /* 0x0005e80000100800 */
[----:B------:R2:W-:Y:S04]  /*6380*/  STL [R1+0x240], RZ ;  /* 0x000240ff01007387 */ /* 0x0005e80000100800 */
[----:B------:R2:W-:Y:S04]  /*6390*/  STL [R1+0x244], RZ ;  /* 0x000244ff01007387 */ /* 0x0005e80000100800 */
[----:B------:R-:W-:Y:S01]  /*63a0*/  LDGSTS.E [R17+0x1c000], desc[UR16][R232.64], !P2 ;  /* 0x1c000000e8117fae */ /* 0x000fe2000d121850 */
[----:B------:R-:W-:-:S03]  /*63b0*/  ISETP.GE.U32.AND P2, PT, R19, 0x7fffffb1, PT ;  /* 0x7fffffb11300780c */ /* 0x000fc60003f46070 */
[----:B------:R2:W-:Y:S01]  /*63c0*/  STL [R1+0x248], RZ ;  /* 0x000248ff01007387 */ /* 0x0005e20000100800 */
[----:B----4-:R-:W-:-:S03]  /*63d0*/  VIADD R19, R234, 0xffffffcf ;  /* 0xffffffcfea137836 */ /* 0x010fc60000000000 */
[----:B------:R-:W-:Y:S04]  /*63e0*/  LDGSTS.E [R17+0x10004], desc[UR16][R230.64], !P3 ;  /* 0x10004000e6117fae */ /* 0x000fe8000d921850 */
[----:B------:R2:W-:Y:S04]  /*63f0*/  STL [R1+0x24c], RZ ;  /* 0x00024cff01007387 */ /* 0x0005e80000100800 */
[----:B------:R3:W-:Y:S04]  /*6400*/  LDGSTS.E [R17+0x14004], desc[UR16][R214.64], !P3 ;  /* 0x14004000d6117fae */ /* 0x0007e8000d921850 */
[----:B------:R2:W-:Y:S04]  /*6410*/  STL [R1+0x250], RZ ;  /* 0x000250ff01007387 */ /* 0x0005e80000100800 */
[----:B------:R2:W-:Y:S01]  /*6420*/  STL [R1+0x254], RZ ;  /* 0x000254ff01007387 */ /* 0x0005e20000100800 */
[----:B---3--:R-:W3:Y:S03]  /*6430*/  LDC R214, c[0x0][0x230] ;  /* 0x00008c00ffd67b82 */ /* 0x008ee60000000800 */
[----:B------:R2:W-:Y:S04]  /*6440*/  STL [R1+0x258], RZ ;  /* 0x000258ff01007387 */ /* 0x0005e80000100800 */
[----:B------:R-:W-:Y:S04]  /*6450*/  LDGSTS.E [R17+0x18004], desc[UR16][R222.64], !P3 ;  /* 0x18004000de117fae */ /* 0x000fe8000d921850 */
[----:B------:R2:W-:Y:S04]  /*6460*/  STL [R1+0x25c], RZ ;  /* 0x00025cff01007387 */ /* 0x0005e80000100800 */
[----:B------:R-:W-:Y:S01]  /*6470*/  LDGSTS.E [R17+0x1c004], desc[UR16][R226.64], !P3 ;  /* 0x1c004000e2117fae */ /* 0x000fe2000d921850 */
[----:B------:R-:W-:-:S03]  /*6480*/  ISETP.GE.U32.AND P3, PT, R19, 0x7fffffb0, PT ;  /* 0x7fffffb01300780c */ /* 0x000fc60003f66070 */
[----:B------:R2:W-:Y:S01]  /*6490*/  STL [R1+0x260], RZ ;  /* 0x000260ff01007387 */ /* 0x0005e20000100800 */
[----:B-1----:R-:W-:-:S03]  /*64a0*/  VIADD R19, R228, 0xffffffce ;  /* 0xffffffcee4137836 */ /* 0x002fc60000000000 */
[----:B------:R-:W-:Y:S04]  /*64b0*/  LDGSTS.E [R17+0x10008], desc[UR16][R224.64], !P0 ;  /* 0x10008000e0117fae */ /* 0x000fe8000c121850 */
[----:B------:R2:W-:Y:S04]  /*64c0*/  STL [R1+0x264], RZ ;  /* 0x000264ff01007387 */ /* 0x0005e80000100800 */
[----:B------:R1:W-:Y:S04]  /*64d0*/  LDGSTS.E [R17+0x14008], desc[UR16][R206.64], !P0 ;  /* 0x14008000ce117fae */ /* 0x0003e8000c121850 */
[----:B------:R2:W-:Y:S04]  /*64e0*/  STL [R1+0x268], RZ ;  /* 0x000268ff01007387 */ /* 0x0005e80000100800 */
[----:B------:R2:W-:Y:S01]  /*64f0*/  STL [R1+0x26c], RZ ;  /* 0x00026cff01007387 */ /* 0x0005e20000100800 */
[----:B-1----:R-:W1:Y:S03]  /*6500*/  LDC R206, c[0x0][0x230] ;  /* 0x00008c00ffce7b82 */ /* 0x002e660000000800 */
[----:B------:R2:W-:Y:S04]  /*6510*/  STL [R1+0x270], RZ ;  /* 0x000270ff01007387 */ /* 0x0005e80000100800 */
[----:B------:R2:W-:Y:S04]  /*6520*/  STL [R1+0x274], RZ ;  /* 0x000274ff01007387 */ /* 0x0005e80000100800 */
[----:B------:R-:W-:Y:S04]  /*6530*/  LDGSTS.E [R17+0x18008], desc[UR16][R216.64], !P0 ;  /* 0x18008000d8117fae */ /* 0x000fe8000c121850 */
[----:B------:R2:W-:Y:S04]  /*6540*/  STL [R1+0x278], RZ ;  /* 0x000278ff01007387 */ /* 0x0005e80000100800 */
[----:B------:R-:W-:Y:S01]  /*6550*/  LDGSTS.E [R17+0x1c008], desc[UR16][R220.64], !P0 ;  /* 0x1c008000dc117fae */ /* 0x000fe2000c121850 */
[----:B------:R-:W-:-:S02]  /*6560*/  ISETP.GE.U32.AND P0, PT, R19, 0x7fffffaf, PT ;  /* 0x7fffffaf1300780c */ /* 0x000fc40003f06070 */
[----:B------:R-:W4:Y:S01]  /*6570*/  LDC R19, c[0x0][0x230] ;  /* 0x00008c00ff137b82 */ /* 0x000f220000000800 */
[----:B------:R2:W-:Y:S04]  /*6580*/  STL [R1+0x27c], RZ ;  /* 0x00027cff01007387 */ /* 0x0005e80000100800 */
[----:B------:R2:W-:Y:S01]  /*6590*/  STL [R1+0x280], RZ ;  /* 0x000280ff01007387 */ /* 0x0005e20000100800 */
[----:B------:R-:W-:-:S03]  /*65a0*/  IMAD.WIDE R218, R9, 0x4, R218 ;  /* 0x0000000409da7825 */ /* 0x000fc600078e02da */
[----:B------:R2:W-:Y:S01]  /*65b0*/  STL [R1+0x284], RZ ;  /* 0x000284ff01007387 */ /* 0x0005e20000100800 */
[----:B------:R-:W-:-:S03]  /*65c0*/  IMAD.WIDE R198, R9, 0x4, R198 ;  /* 0x0000000409c67825 */ /* 0x000fc600078e02c6 */
[----:B------:R2:W-:Y:S01]  /*65d0*/  STL [R1+0x288], RZ ;  /* 0x000288ff01007387 */ /* 0x0005e20000100800 */
[----:B------:R-:W-:-:S03]  /*65e0*/  IMAD.WIDE R208, R9, 0x4, R208 ;  /* 0x0000000409d07825 */ /* 0x000fc600078e02d0 */
[----:B------:R2:W-:Y:S01]  /*65f0*/  STL [R1+0x28c], RZ ;  /* 0x00028cff01007387 */ /* 0x0005e20000100800 */
[----:B------:R-:W-:-:S03]  /*6600*/  IMAD.WIDE R212, R9, 0x4, R212 ;  /* 0x0000000409d47825 */ /* 0x000fc600078e02d4 */
[----:B------:R2:W-:Y:S04]  /*6610*/  STL [R1+0x290], RZ ;  /* 0x000290ff01007387 */ /* 0x0005e80000100800 */
[----:B------:R2:W-:Y:S04]  /*6620*/  STL [R1+0x294], RZ ;  /* 0x000294ff01007387 */ /* 0x0005e80000100800 */
[----:B------:R2:W-:Y:S04]  /*6630*/  STL [R1+0x298], RZ ;  /* 0x000298ff01007387 */ /* 0x0005e80000100800 */
[----:B------:R2:W-:Y:S04]  /*6640*/  STL [R1+0x29c], RZ ;  /* 0x00029cff01007387 */ /* 0x0005e80000100800 */
[----:B------:R2:W-:Y:S04]  /*6650*/  STL [R1+0x2a0], RZ ;  /* 0x0002a0ff01007387 */ /* 0x0005e80000100800 */
[----:B------:R-:W-:Y:S04]  /*6660*/  LDGSTS.E [R17+0x1000c], desc[UR16][R218.64], !P2 ;  /* 0x1000c000da117fae */ /* 0x000fe8000d121850 */
[----:B------:R2:W-:Y:S04]  /*6670*/  STL [R1+0x2a4], RZ ;  /* 0x0002a4ff01007387 */ /* 0x0005e80000100800 */
[----:B------:R-:W-:Y:S04]  /*6680*/  LDGSTS.E [R17+0x1400c], desc[UR16][R198.64], !P2 ;  /* 0x1400c000c6117fae */ /* 0x000fe8000d121850 */
[----:B------:R2:W-:Y:S04]  /*6690*/  STL [R1+0x2a8], RZ ;  /* 0x0002a8ff01007387 */ /* 0x0005e80000100800 */
[----:B------:R-:W-:Y:S04]  /*66a0*/  LDGSTS.E [R17+0x1800c], desc[UR16][R208.64], !P2 ;  /* 0x1800c000d0117fae */ /* 0x000fe8000d121850 */
[----:B------:R2:W-:Y:S01]  /*66b0*/  STL [R1+0x2ac], RZ ;  /* 0x0002acff01007387 */ /* 0x0005e20000100800 */
[----:B------:R-:W-:-:S03]  /*66c0*/  IMAD.WIDE R210, R9, 0x4, R210 ;  /* 0x0000000409d27825 */ /* 0x000fc600078e02d2 */
[----:B------:R3:W-:Y:S04]  /*66d0*/  LDGSTS.E [R17+0x1c00c], desc[UR16][R212.64], !P2 ;  /* 0x1c00c000d4117fae */ /* 0x0007e8000d121850 */
[----:B------:R2:W-:Y:S01]  /*66e0*/  STL [R1+0x2b0], RZ ;  /* 0x0002b0ff01007387 */ /* 0x0005e20000100800 */
[----:B------:R-:W-:-:S03]  /*66f0*/  IMAD.WIDE R190, R9, 0x4, R190 ;  /* 0x0000000409be7825 */ /* 0x000fc600078e02be */
[----:B------:R2:W-:Y:S01]  /*6700*/  STL [R1+0x2b4], RZ ;  /* 0x0002b4ff01007387 */ /* 0x0005e20000100800 */
[----:B---3--:R-:W-:-:S03]  /*6710*/  VIADD R17, R214, 0xffffffcd ;  /* 0xffffffcdd6117836 */ /* 0x008fc60000000000 */
[----:B------:R2:W-:Y:S01]  /*6720*/  STL [R1+0x2b8], RZ ;  /* 0x0002b8ff01007387 */ /* 0x0005e20000100800 */
[----:B------:R-:W-:-:S03]  /*6730*/  IMAD.WIDE R200, R9, 0x4, R200 ;  /* 0x0000000409c87825 */ /* 0x000fc600078e02c8 */
[----:B------:R2:W-:Y:S01]  /*6740*/  STL [R1+0x2bc], RZ ;  /* 0x0002bcff01007387 */ /* 0x0005e20000100800 */
[----:B------:R-:W-:Y:S01]  /*6750*/  IMAD.WIDE R204, R9, 0x4, R204 ;  /* 0x0000000409cc7825 */ /* 0x000fe200078e02cc */
[----:B------:R-:W-:Y:S02]  /*6760*/  ISETP.GE.U32.AND P2, PT, R17, 0x7fffffae, PT ;  /* 0x7fffffae1100780c */ /* 0x000fe40003f46070 */
[----:B------:R2:W-:Y:S01]  /*6770*/  STL [R1+0x2c0], RZ ;  /* 0x0002c0ff01007387 */ /* 0x0005e20000100800 */
[----:B-1----:R-:W-:-:S03]  /*6780*/  VIADD R17, R206, 0xffffffcc ;  /* 0xffffffccce117836 */ /* 0x002fc60000000000 */
[----:B------:R2:W-:Y:S04]  /*6790*/  STL [R1+0x2c4], RZ ;  /* 0x0002c4ff01007387 */ /* 0x0005e80000100800 */
[----:B------:R2:W-:Y:S01]  /*67a0*/  STL [R1+0x2c8], RZ ;  /* 0x0002c8ff01007387 */ /* 0x0005e20000100800 */
[----:B------:R-:W-:-:S03]  /*67b0*/  IMAD.WIDE R202, R9, 0x4, R202 ;  /* 0x0000000409ca7825 */ /* 0x000fc600078e02ca */
[----:B------:R2:W-:Y:S01]  /*67c0*/  STL [R1+0x2cc], RZ ;  /* 0x0002ccff01007387 */ /* 0x0005e20000100800 */
[----:B------:R-:W-:-:S03]  /*67d0*/  IMAD.WIDE R182, R9, 0x4, R182 ;  /* 0x0000000409b67825 */ /* 0x000fc600078e02b6 */
[----:B------:R-:W-:Y:S04]  /*67e0*/  LDGSTS.E [R244+0x10000], desc[UR16][R210.64], !P3 ;  /* 0x10000000d2f47fae */ /* 0x000fe8000d921850 */
[----:B------:R2:W-:Y:S04]  /*67f0*/  STL [R1+0x2d0], RZ ;  /* 0x0002d0ff01007387 */ /* 0x0005e80000100800 */
[----:B------:R1:W-:Y:S04]  /*6800*/  LDGSTS.E [R244+0x14000], desc[UR16][R190.64], !P3 ;  /* 0x14000000bef47fae */ /* 0x0003e8000d921850 */
[----:B------:R2:W-:Y:S04]  /*6810*/  STL [R1+0x2d4], RZ ;  /* 0x0002d4ff01007387 */ /* 0x0005e80000100800 */
[----:B------:R-:W-:Y:S01]  /*6820*/  LDGSTS.E [R244+0x18000], desc[UR16][R200.64], !P3 ;  /* 0x18000000c8f47fae */ /* 0x000fe2000d921850 */
[----:B-1----:R-:W1:Y:S03]  /*6830*/  LDC R190, c[0x0][0x230] ;  /* 0x00008c00ffbe7b82 */ /* 0x002e660000000800 */
[----:B------:R2:W-:Y:S01]  /*6840*/  STL [R1+0x2d8], RZ ;  /* 0x0002d8ff01007387 */ /* 0x0005e20000100800 */
[----:B------:R-:W-:-:S03]  /*6850*/  IMAD.WIDE R192, R9, 0x4, R192 ;  /* 0x0000000409c07825 */ /* 0x000fc600078e02c0 */
[----:B------:R-:W-:Y:S01]  /*6860*/  LDGSTS.E [R244+0x1c000], desc[UR16][R204.64], !P3 ;  /* 0x1c000000ccf47fae */ /* 0x000fe2000d921850 */
[----:B------:R-:W-:Y:S01]  /*6870*/  ISETP.GE.U32.AND P3, PT, R17, 0x7fffffad, PT ;  /* 0x7fffffad1100780c */ /* 0x000fe20003f66070 */
[----:B----4-:R-:W-:Y:S02]  /*6880*/  VIADD R17, R19, 0xffffffcb ;  /* 0xffffffcb13117836 */ /* 0x010fe40000000000 */
[----:B------:R2:W-:Y:S01]  /*6890*/  STL [R1+0x2dc], RZ ;  /* 0x0002dcff01007387 */ /* 0x0005e20000100800 */
[----:B------:R-:W3:Y:S03]  /*68a0*/  LDC R19, c[0x0][0x230] ;  /* 0x00008c00ff137b82 */ /* 0x000ee60000000800 */
[----:B------:R2:W-:Y:S01]  /*68b0*/  STL [R1+0x2e0], RZ ;  /* 0x0002e0ff01007387 */ /* 0x0005e20000100800 */
[----:B------:R-:W-:-:S03]  /*68c0*/  IMAD.WIDE R196, R9, 0x4, R196 ;  /* 0x0000000409c47825 */ /* 0x000fc600078e02c4 */
[----:B------:R2:W-:Y:S01]  /*68d0*/  STL [R1+0x2e4], RZ ;  /* 0x0002e4ff01007387 */ /* 0x0005e20000100800 */
[----:B------:R-:W-:-:S03]  /*68e0*/  IMAD.WIDE R194, R9, 0x4, R194 ;  /* 0x0000000409c27825 */ /* 0x000fc600078e02c2 */
[----:B------:R2:W-:Y:S01]  /*68f0*/  STL [R1+0x2e8], RZ ;  /* 0x0002e8ff01007387 */ /* 0x0005e20000100800 */
[----:B------:R-:W-:-:S03]  /*6900*/  IMAD.WIDE R168, R9, 0x4, R168 ;  /* 0x0000000409a87825 */ /* 0x000fc600078e02a8 */
[----:B------:R-:W-:Y:S01]  /*6910*/  LDGSTS.E [R244+0x10004], desc[UR16][R202.64], !P0 ;  /* 0x10004000caf47fae */ /* 0x000fe2000c121850 */
[----:B------:R-:W-:-:S03]  /*6920*/  IMAD.WIDE R184, R9, 0x4, R184 ;  /* 0x0000000409b87825 */ /* 0x000fc600078e02b8 */
[----:B------:R2:W-:Y:S01]  /*6930*/  STL [R1+0x2ec], RZ ;  /* 0x0002ecff01007387 */ /* 0x0005e20000100800 */
[----:B------:R-:W-:-:S03]  /*6940*/  IMAD.WIDE R188, R9, 0x4, R188 ;  /* 0x0000000409bc7825 */ /* 0x000fc600078e02bc */
[----:B------:R4:W-:Y:S04]  /*6950*/  LDGSTS.E [R244+0x14004], desc[UR16][R182.64], !P0 ;  /* 0x14004000b6f47fae */ /* 0x0009e8000c121850 */
[----:B------:R2:W-:Y:S01]  /*6960*/  STL [R1+0x2f0], RZ ;  /* 0x0002f0ff01007387 */ /* 0x0005e20000100800 */
[----:B------:R-:W-:-:S03]  /*6970*/  IMAD.WIDE R186, R9, 0x4, R186 ;  /* 0x0000000409ba7825 */ /* 0x000fc600078e02ba */
[----:B------:R2:W-:Y:S01]  /*6980*/  STL [R1+0x2f4], RZ ;  /* 0x0002f4ff01007387 */ /* 0x0005e20000100800 */
[----:B----4-:R-:W4:Y:S03]  /*6990*/  LDC R182, c[0x0][0x230] ;  /* 0x00008c00ffb67b82 */ /* 0x010f260000000800 */
[----:B------:R2:W-:Y:S01]  /*69a0*/  STL [R1+0x2f8], RZ ;  /* 0x0002f8ff01007387 */ /* 0x0005e20000100800 */
[----:B------:R-:W-:-:S03]  /*69b0*/  IMAD.WIDE R162, R9, 0x4, R162 ;  /* 0x0000000409a27825 */ /* 0x000fc600078e02a2 */
[----:B------:R-:W-:Y:S04]  /*69c0*/  LDGSTS.E [R244+0x18004], desc[UR16][R192.64], !P0 ;  /* 0x18004000c0f47fae */ /* 0x000fe8000c121850 */
[----:B------:R2:W-:Y:S04]  /*69d0*/  STL [R1+0x2fc], RZ ;  /* 0x0002fcff01007387 */ /* 0x0005e80000100800 */
[----:B------:R-:W-:Y:S01]  /*69e0*/  LDGSTS.E [R244+0x1c004], desc[UR16][R196.64], !P0 ;  /* 0x1c004000c4f47fae */ /* 0x000fe2000c121850 */
[----:B------:R-:W-:-:S03]  /*69f0*/  ISETP.GE.U32.AND P0, PT, R17, 0x7fffffac, PT ;  /* 0x7fffffac1100780c */ /* 0x000fc60003f06070 */
[----:B------:R2:W-:Y:S04]  /*6a00*/  STL [R1+0x100], RZ ;  /* 0x000100ff01007387 */ /* 0x0005e80000100800 */
[----:B------:R-:W-:Y:S04]  /*6a10*/  LDGSTS.E [R244+0x10008], desc[UR16][R194.64], !P2 ;  /* 0x10008000c2f47fae */ /* 0x000fe8000d121850 */
        /* <DEDUP_REMOVED lines=14> */
[----:B-1----:R-:W1:Y:S03]  /*6b00*/  LDC R162, c[0x0][0x230] ;  /* 0x00008c00ffa27b82 */ /* 0x002e660000000800 */
[----:B------:R2:W-:Y:S01]  /*6b10*/  STL [R1+0x120], RZ ;  /* 0x000120ff01007387 */ /* 0x0005e20000100800 */
[----:B------:R-:W-:-:S03]  /*6b20*/  IMAD.WIDE R178, R9, 0x4, R178 ;  /* 0x0000000409b27825 */ /* 0x000fc600078e02b2 */
[----:B------:R2:W-:Y:S01]  /*6b30*/  STL [R1+0x124], RZ ;  /* 0x000124ff01007387 */ /* 0x0005e20000100800 */
[----:B------:R-:W-:-:S03]  /*6b40*/  IMAD.WIDE R102, R9, 0x4, R102 ;  /* 0x0000000409667825 */ /* 0x000fc600078e0266 */
[----:B------:R2:W-:Y:S01]  /*6b50*/  STL [R1+0x128], RZ ;  /* 0x000128ff01007387 */ /* 0x0005e20000100800 */
[----:B------:R-:W-:-:S03]  /*6b60*/  VIADD R17, R190, 0xffffffca ;  /* 0xffffffcabe117836 */ /* 0x000fc60000000000 */
[----:B------:R2:W-:Y:S04]  /*6b70*/  STL [R1+0x12c], RZ ;  /* 0x00012cff01007387 */ /* 0x0005e80000100800 */
[----:B------:R2:W-:Y:S01]  /*6b80*/  STL [R1+0x130], RZ ;  /* 0x000130ff01007387 */ /* 0x0005e20000100800 */
[----:B------:R-:W-:-:S03]  /*6b90*/  IMAD.WIDE R174, R9, 0x4, R174 ;  /* 0x0000000409ae7825 */ /* 0x000fc600078e02ae */
[----:B------:R2:W-:Y:S01]  /*6ba0*/  STL [R1+0x134], RZ ;  /* 0x000134ff01007387 */ /* 0x0005e20000100800 */
[----:B------:R-:W-:-:S03]  /*6bb0*/  IMAD.WIDE R172, R9, 0x4, R172 ;  /* 0x0000000409ac7825 */ /* 0x000fc600078e02ac */
[----:B------:R-:W-:Y:S04]  /*6bc0*/  LDGSTS.E [R244+0x1800c], desc[UR16][R176.64], !P3 ;  /* 0x1800c000b0f47fae */ /* 0x000fe8000d921850 */
[----:B------:R2:W-:Y:S01]  /*6bd0*/  STL [R1+0x138], RZ ;  /* 0x000138ff01007387 */ /* 0x0005e20000100800 */
[----:B---3--:R-:W-:-:S03]  /*6be0*/  VIADD R19, R19, 0xffffffc8 ;  /* 0xffffffc813137836 */ /* 0x008fc60000000000 */
[----:B------:R-:W-:Y:S04]  /*6bf0*/  LDGSTS.E [R244+0x1c00c], desc[UR16][R180.64], !P3 ;  /* 0x1c00c000b4f47fae */ /* 0x000fe8000d921850 */
[----:B------:R2:W-:Y:S01]  /*6c00*/  STL [R1+0x13c], RZ ;  /* 0x00013cff01007387 */ /* 0x0005e20000100800 */
[----:B------:R-:W-:-:S03]  /*6c10*/  ISETP.GE.U32.AND P2, PT, R17, 0x7fffffab, PT ;  /* 0x7fffffab1100780c */ /* 0x000fc60003f46070 */
[----:B------:R-:W-:Y:S04]  /*6c20*/  LDGSTS.E [R245+0x10000], desc[UR16][R178.64], !P0 ;  /* 0x10000000b2f57fae */ /* 0x000fe8000c121850 */
[----:B------:R2:W-:Y:S04]  /*6c30*/  STL [R1+0x140], RZ ;  /* 0x000140ff01007387 */ /* 0x0005e80000100800 */
[----:B------:R3:W-:Y:S04]  /*6c40*/  LDGSTS.E [R245+0x14000], desc[UR16][R102.64], !P0 ;  /* 0x1400000066f57fae */ /* 0x0007e8000c121850 */
[----:B------:R2:W-:Y:S01]  /*6c50*/  STL [R1+0x144], RZ ;  /* 0x000144ff01007387 */ /* 0x0005e20000100800 */
[----:B----4-:R-:W-:-:S03]  /*6c60*/  VIADD R17, R182, 0xffffffc9 ;  /* 0xffffffc9b6117836 */ /* 0x010fc60000000000 */
[----:B------:R2:W-:Y:S01]  /*6c70*/  STL [R1+0x148], RZ ;  /* 0x000148ff01007387 */ /* 0x0005e20000100800 */
[----:B---3--:R-:W3:Y:S03]  /*6c80*/  LDC R102, c[0x0][0x230] ;  /* 0x00008c00ff667b82 */ /* 0x008ee60000000800 */
[----:B------:R2:W-:Y:S04]  /*6c90*/  STL [R1+0x14c], RZ ;  /* 0x00014cff01007387 */ /* 0x0005e80000100800 */
[----:B------:R2:W-:Y:S01]  /*6ca0*/  STL [R1+0x150], RZ ;  /* 0x000150ff01007387 */ /* 0x0005e20000100800 */
[----:B------:R-:W-:Y:S01]  /*6cb0*/  IMAD.WIDE R170, R9, 0x4, R170 ;  /* 0x0000000409aa7825 */ /* 0x000fe200078e02aa */
[----:B------:R-:W4:Y:S02]  /*6cc0*/  LDC R103, c[0x0][0x230] ;  /* 0x00008c00ff677b82 */ /* 0x000f240000000800 */
[----:B------:R-:W-:Y:S04]  /*6cd0*/  LDGSTS.E [R245+0x18000], desc[UR16][R174.64], !P0 ;  /* 0x18000000aef57fae */ /* 0x000fe8000c121850 */
[----:B------:R2:W-:Y:S04]  /*6ce0*/  STL [R1+0x154], RZ ;  /* 0x000154ff01007387 */ /* 0x0005e80000100800 */
[----:B------:R-:W-:Y:S01]  /*6cf0*/  LDGSTS.E [R245+0x1c000], desc[UR16][R172.64], !P0 ;  /* 0x1c000000acf57fae */ /* 0x000fe2000c121850 */
[----:B------:R-:W-:-:S02]  /*6d00*/  ISETP.GE.U32.AND P0, PT, R19, 0x7fffffa9, PT ;  /* 0x7fffffa91300780c */ /* 0x000fc40003f06070 */
[----:B------:R-:W2:Y:S01]  /*6d10*/  LDC R19, c[0x0][0x230] ;  /* 0x00008c00ff137b82 */ /* 0x000ea20000000800 */
[----:B------:R1:W-:Y:S01]  /*6d20*/  STL [R1+0x158], RZ ;  /* 0x000158ff01007387 */ /* 0x0003e20000100800 */
[----:B------:R-:W-:-:S03]  /*6d30*/  ISETP.GE.U32.AND P3, PT, R17, 0x7fffffaa, PT ;  /* 0x7fffffaa1100780c */ /* 0x000fc60003f66070 */
[----:B------:R1:W-:Y:S01]  /*6d40*/  STL [R1+0x15c], RZ ;  /* 0x00015cff01007387 */ /* 0x0003e20000100800 */
[C---:B------:R-:W-:Y:S02]  /*6d50*/  IMAD.WIDE R166, R9.reuse, 0x4, R166 ;  /* 0x0000000409a67825 */ /* 0x040fe400078e02a6 */
[----:B------:R-:W4:Y:S01]  /*6d60*/  LDC R17, c[0x0][0x230] ;  /* 0x00008c00ff117b82 */ /* 0x000f220000000800 */
[----:B------:R1:W-:Y:S04]  /*6d70*/  STL [R1+0x160], RZ ;  /* 0x000160ff01007387 */ /* 0x0003e80000100800 */
[----:B------:R1:W-:Y:S01]  /*6d80*/  STL [R1+0x164], RZ ;  /* 0x000164ff01007387 */ /* 0x0003e20000100800 */
[----:B------:R-:W-:-:S03]  /*6d90*/  IMAD.WIDE R150, R9, 0x4, R150 ;  /* 0x0000000409967825 */ /* 0x000fc600078e0296 */
[----:B------:R2:W-:Y:S01]  /*6da0*/  STL [R1+0x168], RZ ;  /* 0x000168ff01007387 */ /* 0x0005e20000100800 */
[----:B------:R-:W-:-:S03]  /*6db0*/  IMAD.WIDE R160, R9, 0x4, R160 ;  /* 0x0000000409a07825 */ /* 0x000fc600078e02a0 */
[----:B------:R2:W-:Y:S01]  /*6dc0*/  STL [R1+0x16c], RZ ;  /* 0x00016cff01007387 */ /* 0x0005e20000100800 */
[----:B-1----:R-:W-:-:S03]  /*6dd0*/  VIADD R162, R162, 0xffffffc7 ;  /* 0xffffffc7a2a27836 */ /* 0x002fc60000000000 */
[----:B------:R1:W-:Y:S04]  /*6de0*/  STL [R1+0x170], RZ ;  /* 0x000170ff01007387 */ /* 0x0003e80000100800 */
[----:B------:R1:W-:Y:S04]  /*6df0*/  STL [R1+0x174], RZ ;  /* 0x000174ff01007387 */ /* 0x0003e80000100800 */
[----:B------:R1:W-:Y:S01]  /*6e00*/  STL [R1+0x178], RZ ;  /* 0x000178ff01007387 */ /* 0x0003e20000100800 */
[----:B------:R-:W-:-:S03]  /*6e10*/  IMAD.WIDE R164, R9, 0x4, R164 ;  /* 0x0000000409a47825 */ /* 0x000fc600078e02a4 */
[----:B------:R1:W-:Y:S01]  /*6e20*/  STL [R1+0x17c], RZ ;  /* 0x00017cff01007387 */ /* 0x0003e20000100800 */
[----:B------:R-:W-:-:S03]  /*6e30*/  IMAD.WIDE R158, R9, 0x4, R158 ;  /* 0x00000004099e7825 */ /* 0x000fc600078e029e */
[----:B------:R-:W-:Y:S04]  /*6e40*/  LDGSTS.E [R245+0x10004], desc[UR16][R170.64], !P2 ;  /* 0x10004000aaf57fae */ /* 0x000fe8000d121850 */
        /* <DEDUP_REMOVED lines=8> */
[----:B------:R-:W-:Y:S01]  /*6ed0*/  LDGSTS.E [R245+0x1c004], desc[UR16][R160.64], !P2 ;  /* 0x1c004000a0f57fae */ /* 0x000fe2000d121850 */
[----:B------:R-:W-:-:S03]  /*6ee0*/  ISETP.GE.U32.AND P2, PT, R162, 0x7fffffa8, PT ;  /* 0x7fffffa8a200780c */ /* 0x000fc60003f46070 */
[----:B------:R1:W-:Y:S01]  /*6ef0*/  STL [R1+0x18c], RZ ;  /* 0x00018cff01007387 */ /* 0x0003e20000100800 */
[----:B------:R-:W-:-:S03]  /*6f00*/  IMAD.WIDE R118, R9, 0x4, R118 ;  /* 0x0000000409767825 */ /* 0x000fc600078e0276 */
[----:B------:R1:W-:Y:S01]  /*6f10*/  STL [R1+0x190], RZ ;  /* 0x000190ff01007387 */ /* 0x0003e20000100800 */
[----:B------:R-:W-:-:S03]  /*6f20*/  IMAD.WIDE R152, R9, 0x4, R152 ;  /* 0x0000000409987825 */ /* 0x000fc600078e0298 */
[----:B------:R1:W-:Y:S01]  /*6f30*/  STL [R1+0x194], RZ ;  /* 0x000194ff01007387 */ /* 0x0003e20000100800 */
[----:B------:R-:W-:-:S03]  /*6f40*/  IMAD.WIDE R144, R9, 0x4, R144 ;  /* 0x0000000409907825 */ /* 0x000fc600078e0290 */
[----:B------:R1:W-:Y:S01]  /*6f50*/  STL [R1+0x198], RZ ;  /* 0x000198ff01007387 */ /* 0x0003e20000100800 */
[----:B---3--:R-:W-:-:S03]  /*6f60*/  VIADD R102, R102, 0xffffffc6 ;  /* 0xffffffc666667836 */ /* 0x008fc60000000000 */
[----:B------:R-:W-:Y:S04]  /*6f70*/  LDGSTS.E [R245+0x10008], desc[UR16][R164.64], !P3 ;  /* 0x10008000a4f57fae */ /* 0x000fe8000d921850 */
[----:B------:R1:W-:Y:S04]  /*6f80*/  STL [R1+0x19c], RZ ;  /* 0x00019cff01007387 */ /* 0x0003e80000100800 */
        /* <DEDUP_REMOVED lines=12> */
[----:B------:R3:W-:Y:S04]  /*7050*/  LDGSTS.E [R245+0x1400c], desc[UR16][R118.64], !P0 ;  /* 0x1400c00076f57fae */ /* 0x0007e8000c121850 */
[----:B------:R1:W-:Y:S01]  /*7060*/  STL [R1+0x1b0], RZ ;  /* 0x0001b0ff01007387 */ /* 0x0003e20000100800 */
[----:B--2---:R-:W-:-:S03]  /*7070*/  VIADD R19, R19, 0xffffffc5 ;  /* 0xffffffc513137836 */ /* 0x004fc60000000000 */
[----:B------:R-:W-:Y:S04]  /*7080*/  LDGSTS.E [R245+0x1800c], desc[UR16][R152.64], !P0 ;  /* 0x1800c00098f57fae */ /* 0x000fe8000c121850 */
[----:B------:R1:W-:Y:S01]  /*7090*/  STL [R1+0x1b4], RZ ;  /* 0x0001b4ff01007387 */ /* 0x0003e20000100800 */
[----:B---3--:R-:W2:Y:S03]  /*70a0*/  LDC R118, c[0x0][0x230] ;  /* 0x00008c00ff767b82 */ /* 0x008ea60000000800 */
[----:B------:R-:W-:Y:S01]  /*70b0*/  LDGSTS.E [R245+0x1c00c], desc[UR16][R144.64], !P0 ;  /* 0x1c00c00090f57fae */ /* 0x000fe2000c121850 */
[----:B------:R-:W-:-:S03]  /*70c0*/  ISETP.GE.U32.AND P0, PT, R102, 0x7fffffa7, PT ;  /* 0x7fffffa76600780c */ /* 0x000fc60003f06070 */
[----:B------:R1:W-:Y:S01]  /*70d0*/  STL [R1+0x1b8], RZ ;  /* 0x0001b8ff01007387 */ /* 0x0003e20000100800 */
[----:B------:R-:W3:Y:S03]  /*70e0*/  LDC R102, c[0x0][0x230] ;  /* 0x00008c00ff667b82 */ /* 0x000ee60000000800 */
[----:B------:R1:W-:Y:S04]  /*70f0*/  STL [R1+0x1bc], RZ ;  /* 0x0001bcff01007387 */ /* 0x0003e80000100800 */
[----:B------:R1:W-:Y:S04]  /*7100*/  STL [R1+0x1c0], RZ ;  /* 0x0001c0ff01007387 */ /* 0x0003e80000100800 */
[----:B------:R-:W-:Y:S04]  /*7110*/  LDGSTS.E [R246+0x10000], desc[UR16][R148.64], !P2 ;  /* 0x1000000094f67fae */ /* 0x000fe8000d121850 */
[----:B------:R1:W-:Y:S04]  /*7120*/  STL [R1+0x1c4], RZ ;  /* 0x0001c4ff01007387 */ /* 0x0003e80000100800 */
[----:B------:R-:W-:Y:S04]  /*7130*/  LDGSTS.E [R246+0x14000], desc[UR16][R142.64], !P2 ;  /* 0x140000008ef67fae */ /* 0x000fe8000d121850 */
[----:B------:R1:W-:Y:S04]  /*7140*/  STL [R1+0x1c8], RZ ;  /* 0x0001c8ff01007387 */ /* 0x0003e80000100800 */
[----:B------:R-:W-:Y:S04]  /*7150*/  LDGSTS.E [R246+0x18000], desc[UR16][R138.64], !P2 ;  /* 0x180000008af67fae */ /* 0x000fe8000d121850 */
[----:B------:R1:W-:Y:S04]  /*7160*/  STL [R1+0x1cc], RZ ;  /* 0x0001ccff01007387 */ /* 0x0003e80000100800 */
[----:B------:R-:W-:Y:S01]  /*7170*/  LDGSTS.E [R246+0x1c000], desc[UR16][R140.64], !P2 ;  /* 0x1c0000008cf67fae */ /* 0x000fe2000d121850 */
[----:B------:R-:W-:-:S02]  /*7180*/  ISETP.GE.U32.AND P2, PT, R19, 0x7fffffa6, PT ;  /* 0x7fffffa61300780c */ /* 0x000fc40003f46070 */
[----:B------:R-:W1:Y:S01]  /*7190*/  LDC R19, c[0x0][0x230] ;  /* 0x00008c00ff137b82 */ /* 0x000e620000000800 */
        /* <DEDUP_REMOVED lines=11> */
[----:B----4-:R-:W-:-:S03]  /*7250*/  VIADD R17, R17, 0xffffffc4 ;  /* 0xffffffc411117836 */ /* 0x010fc60000000000 */
[----:B------:R4:W-:Y:S04]  /*7260*/  STL [R1+0x1fc], RZ ;  /* 0x0001fcff01007387 */ /* 0x0009e80000100800 */
[----:B------:R4:W-:Y:S01]  /*7270*/  STL [R1], RZ ;  /* 0x000000ff01007387 */ /* 0x0009e20000100800 */
[----:B------:R-:W-:-:S03]  /*7280*/  IMAD.WIDE R136, R9, 0x4, R136 ;  /* 0x0000000409887825 */ /* 0x000fc600078e0288 */
[----:B------:R4:W-:Y:S01]  /*7290*/  STL [R1+0x4], RZ ;  /* 0x000004ff01007387 */ /* 0x0009e20000100800 */
[----:B------:R-:W-:-:S03]  /*72a0*/  IMAD.WIDE R132, R9, 0x4, R132 ;  /* 0x0000000409847825 */ /* 0x000fc600078e0284 */
[----:B------:R4:W-:Y:S01]  /*72b0*/  STL [R1+0x8], RZ ;  /* 0x000008ff01007387 */ /* 0x0009e20000100800 */
[----:B------:R-:W-:-:S03]  /*72c0*/  IMAD.WIDE R134, R9, 0x4, R134 ;  /* 0x0000000409867825 */ /* 0x000fc600078e0286 */
[----:B------:R4:W-:Y:S01]  /*72d0*/  STL [R1+0xc], RZ ;  /* 0x00000cff01007387 */ /* 0x0009e20000100800 */
[----:B------:R-:W-:-:S03]  /*72e0*/  ISETP.GE.U32.AND P3, PT, R17, 0x7fffffa5, PT ;  /* 0x7fffffa51100780c */ /* 0x000fc60003f66070 */
[----:B------:R4:W-:Y:S01]  /*72f0*/  STL [R1+0x10], RZ ;  /* 0x000010ff01007387 */ /* 0x0009e20000100800 */
[----:B------:R-:W-:-:S03]  /*7300*/  IMAD.WIDE R130, R9, 0x4, R130 ;  /* 0x0000000409827825 */ /* 0x000fc600078e0282 */
[----:B------:R4:W-:Y:S01]  /*7310*/  STL [R1+0x14], RZ ;  /* 0x000014ff01007387 */ /* 0x0009e20000100800 */
[----:B---3--:R-:W-:-:S03]  /*7320*/  VIADD R17, R102, 0xffffffc3 ;  /* 0xffffffc366117836 */ /* 0x008fc60000000000 */
[----:B------:R4:W-:Y:S01]  /*7330*/  STL [R1+0x18], RZ ;  /* 0x000018ff01007387 */ /* 0x0009e20000100800 */
[----:B------:R-:W-:-:S03]  /*7340*/  IMAD.WIDE R110, R9, 0x4, R110 ;  /* 0x00000004096e7825 */ /* 0x000fc600078e026e */
        /* <DEDUP_REMOVED lines=8> */
[----:B------:R4:W-:Y:S04]  /*73d0*/  STL [R1+0x28], RZ ;  /* 0x000028ff01007387 */ /* 0x0009e80000100800 */
[----:B------:R-:W-:Y:S04]  /*73e0*/  LDGSTS.E [R246+0x18004], desc[UR16][R134.64], !P0 ;  /* 0x1800400086f67fae */ /* 0x000fe8000c121850 */
[----:B------:R4:W-:Y:S01]  /*73f0*/  STL [R1+0x2c], RZ ;  /* 0x00002cff01007387 */ /* 0x0009e20000100800 */
[----:B------:R-:W-:-:S03]  /*7400*/  IMAD.WIDE R112, R9, 0x4, R112 ;  /* 0x0000000409707825 */ /* 0x000fc600078e0270 */
[----:B------:R-:W-:Y:S01]  /*7410*/  LDGSTS.E [R246+0x1c004], desc[UR16][R130.64], !P0 ;  /* 0x1c00400082f67fae */ /* 0x000fe2000c121850 */
[----:B------:R-:W-:Y:S01]  /*7420*/  ISETP.GE.U32.AND P0, PT, R17, 0x7fffffa4, PT ;  /* 0x7fffffa41100780c */ /* 0x000fe20003f06070 */
[----:B-1----:R-:W-:Y:S02]  /*7430*/  VIADD R17, R19, 0xffffffc2 ;  /* 0xffffffc213117836 */ /* 0x002fe40000000000 */
[----:B------:R4:W-:Y:S01]  /*7440*/  STL [R1+0x30], RZ ;  /* 0x000030ff01007387 */ /* 0x0009e20000100800 */
[----:B------:R-:W-:-:S03]  /*7450*/  IMAD.WIDE R122, R9, 0x4, R122 ;  /* 0x00000004097a7825 */ /* 0x000fc600078e027a */
[----:B------:R4:W-:Y:S01]  /*7460*/  STL [R1+0x34], RZ ;  /* 0x000034ff01007387 */ /* 0x0009e20000100800 */
[----:B------:R-:W-:-:S03]  /*7470*/  IMAD.WIDE R124, R9, 0x4, R124 ;  /* 0x00000004097c7825 */ /* 0x000fc600078e027c */
[----:B------:R4:W-:Y:S01]  /*7480*/  STL [R1+0x38], RZ ;  /* 0x000038ff01007387 */ /* 0x0009e20000100800 */
[----:B------:R-:W-:-:S03]  /*7490*/  IMAD.WIDE R116, R9, 0x4, R116 ;  /* 0x0000000409747825 */ /* 0x000fc600078e0274 */
[----:B------:R-:W-:Y:S04]  /*74a0*/  LDGSTS.E [R246+0x10008], desc[UR16][R110.64], !P2 ;  /* 0x100080006ef67fae */ /* 0x000fe8000d121850 */
[----:B------:R4:W-:Y:S04]  /*74b0*/  STL [R1+0x3c], RZ ;  /* 0x00003cff01007387 */ /* 0x0009e80000100800 */
[----:B------:R-:W-:Y:S04]  /*74c0*/  LDGSTS.E [R246+0x14008], desc[UR16][R126.64], !P2 ;  /* 0x140080007ef67fae */ /* 0x000fe8000d121850 */
[----:B------:R4:W-:Y:S04]  /*74d0*/  STL [R1+0x40], RZ ;  /* 0x000040ff01007387 */ /* 0x0009e80000100800 */
[----:B------:R-:W-:Y:S04]  /*74e0*/  LDGSTS.E [R246+0x18008], desc[UR16][R128.64], !P2 ;  /* 0x1800800080f67fae */ /* 0x000fe8000d121850 */
[----:B------:R4:W-:Y:S01]  /*74f0*/  STL [R1+0x44], RZ ;  /* 0x000044ff01007387 */ /* 0x0009e20000100800 */
[----:B------:R-:W-:-:S03]  /*7500*/  IMAD.WIDE R108, R9, 0x4, R108 ;  /* 0x00000004096c7825 */ /* 0x000fc600078e026c */
[----:B------:R-:W-:Y:S01]  /*7510*/  LDGSTS.E [R246+0x1c008], desc[UR16][R120.64], !P2 ;  /* 0x1c00800078f67fae */ /* 0x000fe2000d121850 */
[----:B------:R-:W-:-:S03]  /*7520*/  ISETP.GE.U32.AND P2, PT, R17, 0x7fffffa3, PT ;  /* 0x7fffffa31100780c */ /* 0x000fc60003f46070 */
[----:B------:R4:W-:Y:S01]  /*7530*/  STL [R1+0x48], RZ ;  /* 0x000048ff01007387 */ /* 0x0009e20000100800 */
[----:B------:R-:W-:-:S03]  /*7540*/  IADD3 R17, R103, -0x3f, RZ ;  /* 0xffffffc167117810 */ /* 0x000fc60007ffe0ff */
[----:B------:R4:W-:Y:S01]  /*7550*/  STL [R1+0x4c], RZ ;  /* 0x00004cff01007387 */ /* 0x0009e20000100800 */
[----:B------:R-:W-:-:S03]  /*7560*/  IMAD.WIDE R114, R9, 0x4, R114 ;  /* 0x0000000409727825 */ /* 0x000fc600078e0272 */
[----:B------:R-:W-:Y:S01]  /*7570*/  LDGSTS.E [R246+0x1000c], desc[UR16][R112.64], !P3 ;  /* 0x1000c00070f67fae */ /* 0x000fe2000d921850 */
[----:B------:R-:W-:-:S03]  /*7580*/  IMAD.WIDE R98, R9, 0x4, R98 ;  /* 0x0000000409627825 */ /* 0x000fc600078e0262 */
[----:B------:R4:W-:Y:S01]  /*7590*/  STL [R1+0x50], RZ ;  /* 0x000050ff01007387 */ /* 0x0009e20000100800 */
[----:B------:R-:W-:-:S03]  /*75a0*/  IMAD.WIDE R106, R9, 0x4, R106 ;  /* 0x00000004096a7825 */ /* 0x000fc600078e026a */
[----:B------:R-:W-:Y:S04]  /*75b0*/  LDGSTS.E [R246+0x1400c], desc[UR16][R122.64], !P3 ;  /* 0x1400c0007af67fae */ /* 0x000fe8000d921850 */
[----:B------:R4:W-:Y:S04]  /*75c0*/  STL [R1+0x54], RZ ;  /* 0x000054ff01007387 */ /* 0x0009e80000100800 */
[----:B------:R-:W-:Y:S04]  /*75d0*/  LDGSTS.E [R246+0x1800c], desc[UR16][R124.64], !P3 ;  /* 0x1800c0007cf67fae */ /* 0x000fe8000d921850 */
[----:B------:R4:W-:Y:S04]  /*75e0*/  STL [R1+0x58], RZ ;  /* 0x000058ff01007387 */ /* 0x0009e80000100800 */
[----:B------:R-:W-:Y:S01]  /*75f0*/  LDGSTS.E [R246+0x1c00c], desc[UR16][R116.64], !P3 ;  /* 0x1c00c00074f67fae */ /* 0x000fe2000d921850 */
[----:B------:R-:W-:Y:S01]  /*7600*/  ISETP.GE.U32.AND P3, PT, R17, 0x7fffffa2, PT ;  /* 0x7fffffa21100780c */ /* 0x000fe20003f66070 */
[----:B--2---:R-:W-:-:S02]  /*7610*/  VIADD R17, R118, 0xffffffc0 ;  /* 0xffffffc076117836 */ /* 0x004fc40000000000 */
[----:B------:R4:W-:Y:S04]  /*7620*/  STL [R1+0x5c], RZ ;  /* 0x00005cff01007387 */ /* 0x0009e80000100800 */
[----:B------:R4:W-:Y:S04]  /*7630*/  STL [R1+0x60], RZ ;  /* 0x000060ff01007387 */ /* 0x0009e80000100800 */
        /* <DEDUP_REMOVED lines=27> */
[----:B------:R1:W-:Y:S04]  /*77f0*/  LDGSTS.E [R5+0x14004], desc[UR16][R6.64], !P2 ;  /* 0x1400400006057fae */ /* 0x0003e8000d121850 */
[----:B------:R4:W-:Y:S01]  /*7800*/  STL [R1+0x90], RZ ;  /* 0x000090ff01007387 */ /* 0x0009e20000100800 */
[----:B------:R-:W-:-:S03]  /*7810*/  IMAD.WIDE R84, R9, 0x4, R84 ;  /* 0x0000000409547825 */ /* 0x000fc600078e0254 */
[----:B------:R-:W-:Y:S04]  /*7820*/  LDGSTS.E [R5+0x18004], desc[UR16][R100.64], !P2 ;  /* 0x1800400064057fae */ /* 0x000fe8000d121850 */
[----:B------:R4:W-:Y:S01]  /*7830*/  STL [R1+0x94], RZ ;  /* 0x000094ff01007387 */ /* 0x0009e20000100800 */
[----:B-1----:R-:W-:-:S03]  /*7840*/  IMAD.SHL.U32 R7, R3, 0x20, RZ ;  /* 0x0000002003077824 */ /* 0x002fc600078e00ff */
[----:B------:R-:W-:Y:S01]  /*7850*/  LDGSTS.E [R5+0x1c004], desc[UR16][R96.64], !P2 ;  /* 0x1c00400060057fae */ /* 0x000fe2000d121850 */
[----:B------:R-:W-:-:S03]  /*7860*/  IMAD.WIDE R240, R9, 0x4, R240 ;  /* 0x0000000409f07825 */ /* 0x000fc600078e02f0 */
[----:B------:R4:W-:Y:S04]  /*7870*/  STL [R1+0x98], RZ ;  /* 0x000098ff01007387 */ /* 0x0009e80000100800 */
[----:B------:R1:W-:Y:S04]  /*7880*/  LDGSTS.E [R5+0x10008], desc[UR16][R88.64], !P3 ;  /* 0x1000800058057fae */ /* 0x0003e8000d921850 */
        /* <DEDUP_REMOVED lines=23> */
[----:B------:R-:W0:Y:S04]  /*7a00*/  LDGDEPBAR ;  /* 0x00000000000079af */ /* 0x000e280000000000 */
[----:B------:R4:W-:Y:S01]  /*7a10*/  STL [R1+0xbc], RZ ;  /* 0x0000bcff01007387 */ /* 0x0009e20000100800 */
[----:B------:R-:W-:-:S03]  /*7a20*/  IMAD.WIDE R74, R7, 0x4, R74 ;  /* 0x00000004074a7825 */ /* 0x000fc600078e024a */
[----:B------:R-:W-:Y:S04]  /*7a30*/  LDGSTS.E [R8+0x34000], desc[UR16][R36.64], P1 ;  /* 0x3400000024087fae */ /* 0x000fe80008921850 */
        /* <DEDUP_REMOVED lines=47> */
[----:B------:R-:W-:Y:S01]  /*7d30*/  LDGSTS.E [R0+0x34200], desc[UR16][R28.64], P1 ;  /* 0x342000001c007fae */ /* 0x000fe20008921850 */
[----:B------:R-:W-:-:S03]  /*7d40*/  IMAD.WIDE R56, R7, 0x4, R56 ;  /* 0x0000000407387825 */ /* 0x000fc600078e0238 */
[----:B------:R-:W-:Y:S01]  /*7d50*/  LDGSTS.E [R0+0x34600], desc[UR16][R70.64], P1 ;  /* 0x3460000046007fae */ /* 0x000fe20008921850 */
[----:B------:R-:W-:-:S03]  /*7d60*/  ISETP.GE.AND P0, PT, R247, 0x20, PT ;  /* 0x00000020f700780c */ /* 0x000fc60003f06270 */
[----:B------:R-:W-:Y:S01]  /*7d70*/  LDGSTS.E [R0+0x34a00], desc[UR16][R54.64], P1 ;  /* 0x34a0000036007fae */ /* 0x000fe20008921850 */
[----:B------:R-:W-:-:S03]  /*7d80*/  IMAD.WIDE R22, R7, 0x4, R22 ;  /* 0x0000000407167825 */ /* 0x000fc600078e0216 */
        /* <DEDUP_REMOVED lines=10> */
[----:B------:R-:W-:Y:S04]  /*7e30*/  LDGSTS.E [R0+0x36200], desc[UR16][R60.64], P1 ;  /* 0x362000003c007fae */ /* 0x000fe80008921850 */
[----:B------:R-:W-:Y:S04]  /*7e40*/  LDGSTS.E [R0+0x36600], desc[UR16][R56.64], P1 ;  /* 0x3660000038007fae */ /* 0x000fe80008921850 */
[----:B------:R-:W-:Y:S04]  /*7e50*/  LDGSTS.E [R0+0x36a00], desc[UR16][R22.64], P1 ;  /* 0x36a0000016007fae */ /* 0x000fe80008921850 */
[----:B------:R3:W-:Y:S04]  /*7e60*/  LDGSTS.E [R0+0x36e00], desc[UR16][R24.64], P1 ;  /* 0x36e0000018007fae */ /* 0x0007e80008921850 */
[----:B------:R-:W-:Y:S04]  /*7e70*/  LDGSTS.E [R0+0x37200], desc[UR16][R48.64], P1 ;  /* 0x3720000030007fae */ /* 0x000fe80008921850 */
[----:B------:R-:W-:Y:S04]  /*7e80*/  LDGSTS.E [R0+0x37600], desc[UR16][R20.64], P1 ;  /* 0x3760000014007fae */ /* 0x000fe80008921850 */
[----:B------:R-:W-:Y:S04]  /*7e90*/  LDGSTS.E [R0+0x37a00], desc[UR16][R76.64], P1 ;  /* 0x37a000004c007fae */ /* 0x000fe80008921850 */
[----:B------:R4:W-:Y:S01]  /*7ea0*/  LDGSTS.E [R0+0x37e00], desc[UR16][R38.64], P1 ;  /* 0x37e0000026007fae */ /* 0x0009e20008921850 */
[----:B------:R-:W-:-:S03]  /*7eb0*/  CS2R R152, SRZ ;  /* 0x0000000000987805 */ /* 0x000fc6000001ff00 */
[----:B------:R-:W0:Y:S01]  /*7ec0*/  LDGDEPBAR ;  /* 0x00000000000079af */ /* 0x000e220000000000 */
[----:B------:R-:W-:Y:S02]  /*7ed0*/  CS2R R154, SRZ ;  /* 0x00000000009a7805 */ /* 0x000fe4000001ff00 */
[----:B------:R-:W-:Y:S02]  /*7ee0*/  CS2R R156, SRZ ;  /* 0x00000000009c7805 */ /* 0x000fe4000001ff00 */
[----:B------:R-:W-:Y:S02]  /*7ef0*/  CS2R R158, SRZ ;  /* 0x00000000009e7805 */ /* 0x000fe4000001ff00 */
[----:B------:R-:W-:Y:S02]  /*7f00*/  CS2R R160, SRZ ;  /* 0x0000000000a07805 */ /* 0x000fe4000001ff00 */
[----:B------:R-:W-:Y:S02]  /*7f10*/  CS2R R162, SRZ ;  /* 0x0000000000a27805 */ /* 0x000fe4000001ff00 */
[----:B------:R-:W-:-:S02]  /*7f20*/  CS2R R164, SRZ ;  /* 0x0000000000a47805 */ /* 0x000fc4000001ff00 */
        /* <DEDUP_REMOVED lines=25> */
[----:B-1----:R-:W-:Y:S02]  /*80c0*/  CS2R R88, SRZ ;  /* 0x0000000000587805 */ /* 0x002fe4000001ff00 */
[----:B--2---:R-:W-:Y:S02]  /*80d0*/  CS2R R90, SRZ ;  /* 0x00000000005a7805 */ /* 0x004fe4000001ff00 */
        /* <DEDUP_REMOVED lines=30> */
[----:B---3--:R-:W-:Y:S02]  /*82c0*/  CS2R R24, SRZ ;  /* 0x0000000000187805 */ /* 0x008fe4000001ff00 */
[----:B------:R-:W-:Y:S02]  /*82d0*/  CS2R R26, SRZ ;  /* 0x00000000001a7805 */ /* 0x000fe4000001ff00 */
[----:B------:R-:W-:-:S02]  /*82e0*/  CS2R R28, SRZ ;  /* 0x00000000001c7805 */ /* 0x000fc4000001ff00 */
[----:B------:R-:W-:Y:S02]  /*82f0*/  CS2R R30, SRZ ;  /* 0x00000000001e7805 */ /* 0x000fe4000001ff00 */
[----:B------:R-:W-:Y:S02]  /*8300*/  CS2R R32, SRZ ;  /* 0x0000000000207805 */ /* 0x000fe4000001ff00 */
[----:B------:R-:W-:Y:S02]  /*8310*/  CS2R R34, SRZ ;  /* 0x0000000000227805 */ /* 0x000fe4000001ff00 */
[----:B------:R-:W-:Y:S02]  /*8320*/  CS2R R36, SRZ ;  /* 0x0000000000247805 */ /* 0x000fe4000001ff00 */
[----:B----4-:R-:W-:Y:S02]  /*8330*/  CS2R R38, SRZ ;  /* 0x0000000000267805 */ /* 0x010fe4000001ff00 */
        /* <DEDUP_REMOVED lines=23> */
[----:B------:R-:W-:Y:S01]  /*84b0*/  CS2R R86, SRZ ;  /* 0x0000000000567805 */ /* 0x000fe2000001ff00 */
[----:B------:R-:W-:Y:S06]  /*84c0*/  @!P0 BRA `(.L_x_0) ;  /* 0x000000bc00f08947 */ /* 0x000fec0003800000 */
[----:B------:R-:W2:Y:S04]  /*84d0*/  LDL R242, [R1+0x564] ;  /* 0x0005640001f27983 */ /* 0x000ea80000100800 */
[----:B------:R-:W3:Y:S04]  /*84e0*/  LDL R236, [R1+0x55c] ;  /* 0x00055c0001ec7983 */ /* 0x000ee80000100800 */
[----:B------:R-:W4:Y:S04]  /*84f0*/  LDL R237, [R1+0x558] ;  /* 0x0005580001ed7983 */ /* 0x000f280000100800 */
[----:B------:R-:W4:Y:S01]  /*8500*/  LDL R238, [R1+0x560] ;  /* 0x0005600001ee7983 */ /* 0x000f220000100800 */
[----:B------:R-:W-:Y:S01]  /*8510*/  SHF.R.S32.HI R11, RZ, 0x1f, R252 ;  /* 0x0000001fff0b7819 */ /* 0x000fe200000114fc */
[----:B------:R-:W1:Y:S02]  /*8520*/  LDC R42, c[0x0][0x238] ;  /* 0x00008e00ff2a7b82 */ /* 0x000e640000000800 */
[----:B------:R-:W4:Y:S04]  /*8530*/  LDL.LU R248, [R1+0x568] ;  /* 0x0005680001f87983 */ /* 0x000f280000300800 */
[----:B------:R-:W4:Y:S04]  /*8540*/  LDL.LU R249, [R1+0x56c] ;  /* 0x00056c0001f97983 */ /* 0x000f280000300800 */
[----:B------:R-:W4:Y:S04]  /*8550*/  LDL.LU R239, [R1+0x570] ;  /* 0x0005700001ef7983 */ /* 0x000f280000300800 */
[----:B------:R-:W4:Y:S04]  /*8560*/  LDL.LU R250, [R1+0x574] ;  /* 0x0005740001fa7983 */ /* 0x000f280000300800 */
[----:B------:R-:W4:Y:S04]  /*8570*/  LDL.LU R233, [R1+0x500] ;  /* 0x0005000001e97983 */ /* 0x000f280000300800 */
[----:B------:R-:W4:Y:S01]  /*8580*/  LDL.LU R235, [R1+0x504] ;  /* 0x0005040001eb7983 */ /* 0x000f220000300800 */
[----:B--2---:R-:W-:-:S02]  /*8590*/  IMAD.MOV.U32 R251, RZ, RZ, R242 ;  /* 0x000000fffffb7224 */ /* 0x004fc400078e00f2 */
[----:B---3--:R-:W-:Y:S02]  /*85a0*/  IMAD.MOV.U32 R242, RZ, RZ, R236 ;  /* 0x000000fffff27224 */ /* 0x008fe400078e00ec */
[----:B----4-:R-:W-:Y:S02]  /*85b0*/  IMAD.MOV.U32 R236, RZ, RZ, R237 ;  /* 0x000000ffffec7224 */ /* 0x010fe400078e00ed */
[----:B------:R-:W2:Y:S01]  /*85c0*/  LDL.LU R237, [R1+0x508] ;  /* 0x0005080001ed7983 */ /* 0x000ea20000300800 */
[----:B------:R-:W-:-:S04]  /*85d0*/  SHF.R.S32.HI R0, RZ, 0x1f, R248 ;  /* 0x0000001fff007819 */ /* 0x000fc800000114f8 */
[----:B------:R-:W-:Y:S02]  /*85e0*/  SHF.L.U64.HI R84, R248, 0x2, R0 ;  /* 0x00000002f8547819 */ /* 0x000fe40000010200 */
[----:B------:R-:W-:-:S03]  /*85f0*/  SHF.R.S32.HI R5, RZ, 0x1f, R239 ;  /* 0x0000001fff057819 */ /* 0x000fc600000114ef */
[----:B------:R-:W-:Y:S01]  /*8600*/  STL [R1+0x568], R84 ;  /* 0x0005685401007387 */ /* 0x000fe20000100800 */
[----:B------:R-:W-:-:S03]  /*8610*/  SHF.L.U64.HI R86, R239, 0x2, R5 ;  /* 0x00000002ef567819 */ /* 0x000fc60000010205 */
[----:B------:R-:W3:Y:S01]  /*8620*/  LDL.LU R239, [R1+0x50c] ;  /* 0x00050c0001ef7983 */ /* 0x000ee20000300800 */
[----:B------:R-:W-:Y:S02]  /*8630*/  SHF.R.S32.HI R3, RZ, 0x1f, R249 ;  /* 0x0000001fff037819 */ /* 0x000fe400000114f9 */
[----:B------:R-:W-:Y:S01]  /*8640*/  SHF.R.S32.HI R0, RZ, 0x1f, R250 ;  /* 0x0000001fff007819 */ /* 0x000fe200000114fa */
[----:B------:R-:W4:Y:S01]  /*8650*/  LDL.LU R230, [R1+0x510] ;  /* 0x0005100001e67983 */ /* 0x000f220000300800 */
[----:B------:R-:W-:Y:S02]  /*8660*/  SHF.L.U64.HI R85, R249, 0x2, R3 ;  /* 0x00000002f9557819 */ /* 0x000fe40000010203 */
[----:B------:R-:W-:Y:S01]  /*8670*/  SHF.L.U64.HI R87, R250, 0x2, R0 ;  /* 0x00000002fa577819 */ /* 0x000fe20000010200 */
[----:B------:R-:W4:Y:S01]  /*8680*/  LDL.LU R231, [R1+0x514] ;  /* 0x0005140001e77983 */ /* 0x000f220000300800 */
[----:B------:R-:W-:-:S03]  /*8690*/  IMAD.MOV.U32 R250, RZ, RZ, R251 ;  /* 0x000000fffffa7224 */ /* 0x000fc600078e00fb */
[----:B------:R-:W4:Y:S04]  /*86a0*/  LDL.LU R232, [R1+0x518] ;  /* 0x0005180001e87983 */ /* 0x000f280000300800 */
[----:B------:R-:W4:Y:S04]  /*86b0*/  LDL.LU R249, [R1+0x51c] ;  /* 0x00051c0001f97983 */ /* 0x000f280000300800 */
[----:B------:R-:W4:Y:S01]  /*86c0*/  LDL.LU R251, [R1+0x520] ;  /* 0x0005200001fb7983 */ /* 0x000f220000300800 */
[----:B------:R-:W-:Y:S01]  /*86d0*/  SHF.L.U64.HI R5, R252, 0x2, R11 ;  /* 0x00000002fc057819 */ /* 0x000fe2000001020b */
[C---:B------:R-:W-:Y:S01]  /*86e0*/  IMAD.SHL.U32 R11, R7.reuse, 0x8, RZ ;  /* 0x00000008070b7824 */ /* 0x040fe200078e00ff */
[----:B------:R-:W-:Y:S01]  /*86f0*/  SHF.R.S32.HI R6, RZ, 0x1f, R7 ;  /* 0x0000001fff067819 */ /* 0x000fe20000011407 */
[----:B------:R-:W-:Y:S01]  /*8700*/  IMAD.MOV.U32 R229, RZ, RZ, R242 ;  /* 0x000000ffffe57224 */ /* 0x000fe200078e00f2 */
[----:B------:R-:W-:Y:S01]  /*8710*/  SHF.R.S32.HI R8, RZ, 0x1f, R233 ;  /* 0x0000001fff087819 */ /* 0x000fe200000114e9 */
[----:B------:R-:W-:Y:S01]  /*8720*/  IMAD.MOV.U32 R248, RZ, RZ, R236 ;  /* 0x000000fffff87224 */ /* 0x000fe200078e00ec */
[----:B------:R-:W-:-:S02]  /*8730*/  SHF.L.U64.HI R43, R7, 0x3, R6 ;  /* 0x00000003072b7819 */ /* 0x000fc40000010206 */
[-C--:B------:R-:W-:Y:S01]  /*8740*/  LEA R20, P0, R233, R11.reuse, 0x2 ;  /* 0x0000000be9147211 */ /* 0x080fe200078010ff */
[----:B------:R-:W-:Y:S01]  /*8750*/  IMAD.MOV.U32 R242, RZ, RZ, R238 ;  /* 0x000000fffff27224 */ /* 0x000fe200078e00ee */
[----:B------:R-:W4:Y:S01]  /*8760*/  LDL.LU R236, [R1+0x524] ;  /* 0x0005240001ec7983 */ /* 0x000f220000300800 */
[----:B------:R-:W-:Y:S02]  /*8770*/  SHF.R.S32.HI R3, RZ, 0x1f, R235 ;  /* 0x0000001fff037819 */ /* 0x000fe400000114eb */
[----:B------:R-:W-:Y:S01]  /*8780*/  LEA R22, P1, R235, R11, 0x2 ;  /* 0x0000000beb167211 */ /* 0x000fe200078210ff */
[----:B------:R-:W4:Y:S01]  /*8790*/  LDL.LU R238, [R1+0x528] ;  /* 0x0005280001ee7983 */ /* 0x000f220000300800 */
[----:B------:R-:W-:-:S03]  /*87a0*/  LEA.HI.X R19, R233, R43, R8, 0x2, P0 ;  /* 0x0000002be9137211 */ /* 0x000fc600000f1408 */
[----:B------:R-:W-:Y:S01]  /*87b0*/  STL [R1+0x56c], R85 ;  /* 0x00056c5501007387 */ /* 0x000fe20000100800 */
[----:B------:R-:W-:-:S03]  /*87c0*/  LEA.HI.X R21, R235, R43, R3, 0x2, P1 ;  /* 0x0000002beb157211 */ /* 0x000fc600008f1403 */
[----:B------:R-:W-:Y:S04]  /*87d0*/  STL [R1+0x570], R86 ;  /* 0x0005705601007387 */ /* 0x000fe80000100800 */
[----:B------:R-:W-:Y:S04]  /*87e0*/  STL [R1+0x574], R87 ;  /* 0x0005745701007387 */ /* 0x000fe80000100800 */
[----:B------:R-:W4:Y:S04]  /*87f0*/  LDL.LU R233, [R1+0x52c] ;  /* 0x00052c0001e97983 */ /* 0x000f280000300800 */
[----:B------:R-:W4:Y:S01]  /*8800*/  LDL.LU R235, [R1+0x530] ;  /* 0x0005300001eb7983 */ /* 0x000f220000300800 */
[----:B------:R-:W-:Y:S01]  /*8810*/  IMAD.MOV.U32 R246, RZ, RZ, R250 ;  /* 0x000000fffff67224 */ /* 0x000fe200078e00fa */
[----:B--2---:R-:W-:-:S02]  /*8820*/  SHF.R.S32.HI R0, RZ, 0x1f, R237 ;  /* 0x0000001fff007819 */ /* 0x004fc400000114ed */
[----:B------:R-:W-:-:S04]  /*8830*/  LEA R216, P2, R237, R11, 0x2 ;  /* 0x0000000bedd87211 */ /* 0x000fc800078410ff */
[----:B------:R-:W-:Y:S02]  /*8840*/  LEA.HI.X R23, R237, R43, R0, 0x2, P2 ;  /* 0x0000002bed177211 */ /* 0x000fe400010f1400 */
[----:B------:R-:W2:Y:S01]  /*8850*/  LDL.LU R237, [R1+0x534] ;  /* 0x0005340001ed7983 */ /* 0x000ea20000300800 */
[----:B---3--:R-:W-:Y:S02]  /*8860*/  SHF.R.S32.HI R10, RZ, 0x1f, R239 ;  /* 0x0000001fff0a7819 */ /* 0x008fe400000114ef */
[CC--:B------:R-:W-:Y:S02]  /*8870*/  LEA R218, P0, R239.reuse, R11.reuse, 0x2 ;  /* 0x0000000befda7211 */ /* 0x0c0fe400078010ff */
[----:B----4-:R-:W-:Y:S02]  /*8880*/  SHF.R.S32.HI R8, RZ, 0x1f, R230 ;  /* 0x0000001fff087819 */ /* 0x010fe400000114e6 */
[----:B------:R-:W-:Y:S02]  /*8890*/  LEA R220, P1, R230, R11, 0x2 ;  /* 0x0000000be6dc7211 */ /* 0x000fe400078210ff */
[----:B------:R-:W-:-:S02]  /*88a0*/  LEA.HI.X R217, R239, R43, R10, 0x2, P0 ;  /* 0x0000002befd97211 */ /* 0x000fc400000f140a */
[----:B------:R-:W3:Y:S01]  /*88b0*/  LDL.LU R239, [R1+0x538] ;  /* 0x0005380001ef7983 */ /* 0x000ee20000300800 */
[----:B------:R-:W-:-:S03]  /*88c0*/  LEA.HI.X R219, R230, R43, R8, 0x2, P1 ;  /* 0x0000002be6db7211 */ /* 0x000fc600008f1408 */
[----:B------:R-:W4:Y:S01]  /*88d0*/  LDL.LU R241, [R1+0x53c] ;  /* 0x00053c0001f17983 */ /* 0x000f220000300800 */
[----:B------:R-:W-:Y:S02]  /*88e0*/  SHF.R.S32.HI R10, RZ, 0x1f, R249 ;  /* 0x0000001fff0a7819 */ /* 0x000fe400000114f9 */
[-C--:B------:R-:W-:Y:S01]  /*88f0*/  LEA R226, P0, R249, R11.reuse, 0x2 ;  /* 0x0000000bf9e27211 */ /* 0x080fe200078010ff */
[----:B------:R-:W4:Y:S01]  /*8900*/  LDL.LU R243, [R1+0x540] ;  /* 0x0005400001f37983 */ /* 0x000f220000300800 */
[----:B------:R-:W-:Y:S02]  /*8910*/  SHF.R.S32.HI R8, RZ, 0x1f, R251 ;  /* 0x0000001fff087819 */ /* 0x000fe400000114fb */
[----:B------:R-:W-:Y:S01]  /*8920*/  LEA R228, P1, R251, R11, 0x2 ;  /* 0x0000000bfbe47211 */ /* 0x000fe200078210ff */
[----:B------:R-:W4:Y:S01]  /*8930*/  LDL.LU R245, [R1+0x544] ;  /* 0x0005440001f57983 */ /* 0x000f220000300800 */
[----:B------:R-:W-:-:S03]  /*8940*/  LEA.HI.X R225, R249, R43, R10, 0x2, P0 ;  /* 0x0000002bf9e17211 */ /* 0x000fc600000f140a */
[----:B------:R-:W4:Y:S01]  /*8950*/  LDL.LU R250, [R1+0x548] ;  /* 0x0005480001fa7983 */ /* 0x000f220000300800 */
[----:B------:R-:W-:-:S03]  /*8960*/  LEA.HI.X R227, R251, R43, R8, 0x2, P1 ;  /* 0x0000002bfbe37211 */ /* 0x000fc600008f1408 */
[----:B------:R-:W4:Y:S04]  /*8970*/  LDL.LU R249, [R1+0x54c] ;  /* 0x00054c0001f97983 */ /* 0x000f280000300800 */
        /* <DEDUP_REMOVED lines=11> */
[----:B------:R-:W4:Y:S01]  /*8a30*/  LDL.LU R78, [R1+0x5b0] ;  /* 0x0005b000014e7983 */ /* 0x000f220000300800 */
[----:B------:R-:W-:-:S02]  /*8a40*/  SHF.R.S32.HI R3, RZ, 0x1f, R231 ;  /* 0x0000001fff037819 */ /* 0x000fc400000114e7 */
[----:B------:R-:W-:Y:S02]  /*8a50*/  SHF.R.S32.HI R0, RZ, 0x1f, R232 ;  /* 0x0000001fff007819 */ /* 0x000fe400000114e8 */
[CC--:B------:R-:W-:Y:S02]  /*8a60*/  LEA R222, P2, R231.reuse, R11.reuse, 0x2 ;  /* 0x0000000be7de7211 */ /* 0x0c0fe400078410ff */
[C---:B------:R-:W-:Y:S02]  /*8a70*/  LEA R224, P3, R232.reuse, R11, 0x2 ;  /* 0x0000000be8e07211 */ /* 0x040fe400078610ff */
[-C--:B------:R-:W-:Y:S02]  /*8a80*/  LEA.HI.X R221, R231, R43.reuse, R3, 0x2, P2 ;  /* 0x0000002be7dd7211 */ /* 0x080fe400010f1403 */
[----:B------:R-:W-:Y:S02]  /*8a90*/  LEA.HI.X R223, R232, R43, R0, 0x2, P3 ;  /* 0x0000002be8df7211 */ /* 0x000fe400018f1400 */
[----:B------:R-:W-:-:S02]  /*8aa0*/  SHF.R.S32.HI R3, RZ, 0x1f, R236 ;  /* 0x0000001fff037819 */ /* 0x000fc400000114ec */
[----:B------:R-:W-:Y:S02]  /*8ab0*/  SHF.R.S32.HI R0, RZ, 0x1f, R238 ;  /* 0x0000001fff007819 */ /* 0x000fe400000114ee */
[-C--:B------:R-:W-:Y:S02]  /*8ac0*/  LEA R230, P2, R236, R11.reuse, 0x2 ;  /* 0x0000000bece67211 */ /* 0x080fe400078410ff */
[----:B------:R-:W-:Y:S01]  /*8ad0*/  LEA R232, P3, R238, R11, 0x2 ;  /* 0x0000000beee87211 */ /* 0x000fe200078610ff */
[----:B------:R-:W-:Y:S01]  /*8ae0*/  IMAD.MOV.U32 R244, RZ, RZ, R229 ;  /* 0x000000fffff47224 */ /* 0x000fe200078e00e5 */
[-C--:B------:R-:W-:Y:S02]  /*8af0*/  LEA.HI.X R229, R236, R43.reuse, R3, 0x2, P2 ;  /* 0x0000002bece57211 */ /* 0x080fe400010f1403 */
[----:B------:R-:W-:Y:S02]  /*8b00*/  LEA.HI.X R231, R238, R43, R0, 0x2, P3 ;  /* 0x0000002beee77211 */ /* 0x000fe400018f1400 */
[----:B------:R-:W-:-:S02]  /*8b10*/  SHF.R.S32.HI R10, RZ, 0x1f, R233 ;  /* 0x0000001fff0a7819 */ /* 0x000fc400000114e9 */
[----:B------:R-:W-:Y:S02]  /*8b20*/  SHF.R.S32.HI R8, RZ, 0x1f, R235 ;  /* 0x0000001fff087819 */ /* 0x000fe400000114eb */
[-C--:B------:R-:W-:Y:S02]  /*8b30*/  LEA R234, P0, R233, R11.reuse, 0x2 ;  /* 0x0000000be9ea7211 */ /* 0x080fe400078010ff */
[----:B------:R-:W-:Y:S01]  /*8b40*/  LEA R236, P1, R235, R11, 0x2 ;  /* 0x0000000bebec7211 */ /* 0x000fe200078210ff */
[----:B------:R-:W-:Y:S01]  /*8b50*/  IMAD.MOV.U32 R82, RZ, RZ, R246 ;  /* 0x000000ffff527224 */ /* 0x000fe200078e00f6 */
[----:B------:R-:W-:Y:S01]  /*8b60*/  SHF.R.S32.HI R52, RZ, 0x1f, R247 ;  /* 0x0000001fff347819 */ /* 0x000fe200000114f7 */
[----:B------:R-:W-:Y:S01]  /*8b70*/  IMAD.MOV.U32 R80, RZ, RZ, R244 ;  /* 0x000000ffff507224 */ /* 0x000fe200078e00f4 */
[-C--:B------:R-:W-:Y:S01]  /*8b80*/  LEA.HI.X R233, R233, R43.reuse, R10, 0x2, P0 ;  /* 0x0000002be9e97211 */ /* 0x080fe200000f140a */
[----:B------:R-:W-:Y:S01]  /*8b90*/  IMAD.MOV.U32 R79, RZ, RZ, R248 ;  /* 0x000000ffff4f7224 */ /* 0x000fe200078e00f8 */
[----:B------:R-:W-:-:S02]  /*8ba0*/  LEA.HI.X R235, R235, R43, R8, 0x2, P1 ;  /* 0x0000002bebeb7211 */ /* 0x000fc400008f1408 */
[----:B------:R-:W-:Y:S02]  /*8bb0*/  MOV R81, R242 ;  /* 0x000000f200517202 */ /* 0x000fe40000000f00 */
[----:B------:R-:W-:Y:S02]  /*8bc0*/  LEA.HI R52, R52, R247, RZ, 0x5 ;  /* 0x000000f734347211 */ /* 0x000fe400078f28ff */
[----:B------:R-:W-:Y:S02]  /*8bd0*/  SHF.R.S32.HI R51, RZ, 0x1f, R2 ;  /* 0x0000001fff337819 */ /* 0x000fe40000011402 */
[----:B------:R-:W-:-:S04]  /*8be0*/  IADD3 R224, P5, R224, UR8, RZ ;  /* 0x00000008e0e07c10 */ /* 0x000fc8000ffbe0ff */
[----:B------:R-:W-:Y:S02]  /*8bf0*/  IADD3.X R223, R223, UR9, RZ, P5, !PT ;  /* 0x00000009dfdf7c10 */ /* 0x000fe4000affe4ff */
[----:B------:R-:W-:-:S04]  /*8c00*/  IADD3 R236, P5, R236, UR8, RZ ;  /* 0x00000008ecec7c10 */ /* 0x000fc8000ffbe0ff */
[----:B------:R-:W-:Y:S02]  /*8c10*/  IADD3.X R235, R235, UR9, RZ, P5, !PT ;  /* 0x00000009ebeb7c10 */ /* 0x000fe4000affe4ff */
[----:B--2---:R-:W-:Y:S02]  /*8c20*/  SHF.R.S32.HI R3, RZ, 0x1f, R237 ;  /* 0x0000001fff037819 */ /* 0x004fe400000114ed */
[----:B------:R-:W-:-:S04]  /*8c30*/  LEA R238, P2, R237, R11, 0x2 ;  /* 0x0000000bedee7211 */ /* 0x000fc800078410ff */
[----:B------:R-:W-:Y:S02]  /*8c40*/  LEA.HI.X R237, R237, R43, R3, 0x2, P2 ;  /* 0x0000002beded7211 */ /* 0x000fe400010f1403 */
[----:B---3--:R-:W-:Y:S02]  /*8c50*/  SHF.R.S32.HI R0, RZ, 0x1f, R239 ;  /* 0x0000001fff007819 */ /* 0x008fe400000114ef */
[C---:B------:R-:W-:Y:S02]  /*8c60*/  LEA R240, P3, R239.reuse, R11, 0x2 ;  /* 0x0000000beff07211 */ /* 0x040fe400078610ff */
[----:B----4-:R-:W-:Y:S02]  /*8c70*/  SHF.R.S32.HI R10, RZ, 0x1f, R241 ;  /* 0x0000001fff0a7819 */ /* 0x010fe400000114f1 */
[----:B------:R-:W-:Y:S02]  /*8c80*/  LEA.HI.X R239, R239, R43, R0, 0x2, P3 ;  /* 0x0000002befef7211 */ /* 0x000fe400018f1400 */
[----:B------:R-:W-:-:S02]  /*8c90*/  LEA R242, P0, R241, R11, 0x2 ;  /* 0x0000000bf1f27211 */ /* 0x000fc400078010ff */
[----:B------:R-:W-:Y:S02]  /*8ca0*/  SHF.R.S32.HI R8, RZ, 0x1f, R243 ;  /* 0x0000001fff087819 */ /* 0x000fe400000114f3 */
[-C--:B------:R-:W-:Y:S02]  /*8cb0*/  LEA R244, P1, R243, R11.reuse, 0x2 ;  /* 0x0000000bf3f47211 */ /* 0x080fe400078210ff */
[----:B------:R-:W-:Y:S02]  /*8cc0*/  SHF.R.S32.HI R3, RZ, 0x1f, R245 ;  /* 0x0000001fff037819 */ /* 0x000fe400000114f5 */
[-C--:B------:R-:W-:Y:S02]  /*8cd0*/  LEA R246, P2, R245, R11.reuse, 0x2 ;  /* 0x0000000bf5f67211 */ /* 0x080fe400078410ff */
[----:B------:R-:W-:Y:S02]  /*8ce0*/  SHF.R.S32.HI R0, RZ, 0x1f, R250 ;  /* 0x0000001fff007819 */ /* 0x000fe400000114fa */
[----:B------:R-:W-:-:S02]  /*8cf0*/  LEA R248, P3, R250, R11, 0x2 ;  /* 0x0000000bfaf87211 */ /* 0x000fc400078610ff */
[-C--:B------:R-:W-:Y:S02]  /*8d00*/  LEA.HI.X R241, R241, R43.reuse, R10, 0x2, P0 ;  /* 0x0000002bf1f17211 */ /* 0x080fe400000f140a */
[-C--:B------:R-:W-:Y:S02]  /*8d10*/  LEA.HI.X R243, R243, R43.reuse, R8, 0x2, P1 ;  /* 0x0000002bf3f37211 */ /* 0x080fe400008f1408 */
[-C--:B------:R-:W-:Y:S02]  /*8d20*/  LEA.HI.X R245, R245, R43.reuse, R3, 0x2, P2 ;  /* 0x0000002bf5f57211 */ /* 0x080fe400010f1403 */
[----:B------:R-:W-:Y:S02]  /*8d30*/  LEA.HI.X R247, R250, R43, R0, 0x2, P3 ;  /* 0x0000002bfaf77211 */ /* 0x000fe400018f1400 */
[----:B------:R-:W-:Y:S02]  /*8d40*/  SHF.R.S32.HI R10, RZ, 0x1f, R249 ;  /* 0x0000001fff0a7819 */ /* 0x000fe400000114f9 */
[----:B------:R-:W-:-:S02]  /*8d50*/  SHF.R.S32.HI R8, RZ, 0x1f, R251 ;  /* 0x0000001fff087819 */ /* 0x000fc400000114fb */
[----:B------:R-:W-:Y:S02]  /*8d60*/  SHF.R.S32.HI R3, RZ, 0x1f, R69 ;  /* 0x0000001fff037819 */ /* 0x000fe40000011445 */
[----:B------:R-:W-:Y:S02]  /*8d70*/  SHF.R.S32.HI R0, RZ, 0x1f, R70 ;  /* 0x0000001fff007819 */ /* 0x000fe40000011446 */
[-C--:B------:R-:W-:Y:S02]  /*8d80*/  LEA R250, P0, R249, R11.reuse, 0x2 ;  /* 0x0000000bf9fa7211 */ /* 0x080fe400078010ff */
[-C--:B------:R-:W-:Y:S02]  /*8d90*/  LEA R252, P1, R251, R11.reuse, 0x2 ;  /* 0x0000000bfbfc7211 */ /* 0x080fe400078210ff */
[-C--:B------:R-:W-:Y:S02]  /*8da0*/  LEA R40, P2, R69, R11.reuse, 0x2 ;  /* 0x0000000b45287211 */ /* 0x080fe400078410ff */
[----:B------:R-:W-:-:S02]  /*8db0*/  LEA R38, P3, R70, R11, 0x2 ;  /* 0x0000000b46267211 */ /* 0x000fc400078610ff */
[-C--:B------:R-:W-:Y:S02]  /*8dc0*/  LEA.HI.X R249, R249, R43.reuse, R10, 0x2, P0 ;  /* 0x0000002bf9f97211 */ /* 0x080fe400000f140a */
[-C--:B------:R-:W-:Y:S02]  /*8dd0*/  LEA.HI.X R251, R251, R43.reuse, R8, 0x2, P1 ;  /* 0x0000002bfbfb7211 */ /* 0x080fe400008f1408 */
[-C--:B------:R-:W-:Y:S02]  /*8de0*/  LEA.HI.X R41, R69, R43.reuse, R3, 0x2, P2 ;  /* 0x0000002b45297211 */ /* 0x080fe400010f1403 */
[----:B------:R-:W-:Y:S02]  /*8df0*/  LEA.HI.X R39, R70, R43, R0, 0x2, P3 ;  /* 0x0000002b46277211 */ /* 0x000fe400018f1400 */
[----:B------:R-:W-:Y:S02]  /*8e00*/  SHF.R.S32.HI R8, RZ, 0x1f, R71 ;  /* 0x0000001fff087819 */ /* 0x000fe40000011447 */
[----:B------:R-:W-:-:S02]  /*8e10*/  SHF.R.S32.HI R3, RZ, 0x1f, R72 ;  /* 0x0000001fff037819 */ /* 0x000fc40000011448 */
[-C--:B------:R-:W-:Y:S02]  /*8e20*/  LEA R36, P0, R71, R11.reuse, 0x2 ;  /* 0x0000000b47247211 */ /* 0x080fe400078010ff */
[----:B------:R-:W-:Y:S02]  /*8e30*/  SHF.R.S32.HI R0, RZ, 0x1f, R73 ;  /* 0x0000001fff007819 */ /* 0x000fe40000011449 */
[CC--:B------:R-:W-:Y:S02]  /*8e40*/  LEA R34, P1, R72.reuse, R11.reuse, 0x2 ;  /* 0x0000000b48227211 */ /* 0x0c0fe400078210ff */
[----:B------:R-:W-:Y:S02]  /*8e50*/  LEA R32, P2, R73, R11, 0x2 ;  /* 0x0000000b49207211 */ /* 0x000fe400078410ff */
[-C--:B------:R-:W-:Y:S02]  /*8e60*/  LEA.HI.X R37, R71, R43.reuse, R8, 0x2, P0 ;  /* 0x0000002b47257211 */ /* 0x080fe400000f1408 */
[----:B------:R-:W-:-:S02]  /*8e70*/  LEA.HI.X R35, R72, R43, R3, 0x2, P1 ;  /* 0x0000002b48237211 */ /* 0x000fc400008f1403 */
[----:B------:R-:W-:Y:S02]  /*8e80*/  LEA.HI.X R33, R73, R43, R0, 0x2, P2 ;  /* 0x0000002b49217211 */ /* 0x000fe400010f1400 */
[----:B------:R-:W-:Y:S02]  /*8e90*/  SHF.R.S32.HI R10, RZ, 0x1f, R74 ;  /* 0x0000001fff0a7819 */ /* 0x000fe4000001144a */
[----:B------:R-:W-:Y:S02]  /*8ea0*/  SHF.R.S32.HI R3, RZ, 0x1f, R76 ;  /* 0x0000001fff037819 */ /* 0x000fe4000001144c */
[-C--:B------:R-:W-:Y:S02]  /*8eb0*/  LEA R30, P0, R74, R11.reuse, 0x2 ;  /* 0x0000000b4a1e7211 */ /* 0x080fe400078010ff */
[----:B------:R-:W-:Y:S02]  /*8ec0*/  LEA R26, P2, R76, R11, 0x2 ;  /* 0x0000000b4c1a7211 */ /* 0x000fe400078410ff */
[----:B------:R-:W-:-:S02]  /*8ed0*/  SHF.R.S32.HI R8, RZ, 0x1f, R75 ;  /* 0x0000001fff087819 */ /* 0x000fc4000001144b */
[----:B------:R-:W-:Y:S02]  /*8ee0*/  SHF.R.S32.HI R0, RZ, 0x1f, R83 ;  /* 0x0000001fff007819 */ /* 0x000fe40000011453 */
[-C--:B------:R-:W-:Y:S02]  /*8ef0*/  LEA R28, P1, R75, R11.reuse, 0x2 ;  /* 0x0000000b4b1c7211 */ /* 0x080fe400078210ff */
[----:B------:R-:W-:Y:S02]  /*8f00*/  LEA R24, P3, R83, R11, 0x2 ;  /* 0x0000000b53187211 */ /* 0x000fe400078610ff */
[-C--:B------:R-:W-:Y:S02]  /*8f10*/  LEA.HI.X R31, R74, R43.reuse, R10, 0x2, P0 ;  /* 0x0000002b4a1f7211 */ /* 0x080fe400000f140a */
[-C--:B------:R-:W-:Y:S02]  /*8f20*/  LEA.HI.X R27, R76, R43.reuse, R3, 0x2, P2 ;  /* 0x0000002b4c1b7211 */ /* 0x080fe400010f1403 */
[----:B------:R-:W-:-:S02]  /*8f30*/  LEA.HI.X R29, R75, R43, R8, 0x2, P1 ;  /* 0x0000002b4b1d7211 */ /* 0x000fc400008f1408 */
[----:B------:R-:W-:Y:S02]  /*8f40*/  LEA.HI.X R25, R83, R43, R0, 0x2, P3 ;  /* 0x0000002b53197211 */ /* 0x000fe400018f1400 */
[----:B------:R-:W-:Y:S02]  /*8f50*/  SHF.R.S32.HI R3, RZ, 0x1f, R77 ;  /* 0x0000001fff037819 */ /* 0x000fe4000001144d */
[-C--:B------:R-:W-:Y:S02]  /*8f60*/  LEA R10, P0, R77, R11.reuse, 0x2 ;  /* 0x0000000b4d0a7211 */ /* 0x080fe400078010ff */
[----:B------:R-:W-:Y:S02]  /*8f70*/  SHF.R.S32.HI R0, RZ, 0x1f, R78 ;  /* 0x0000001fff007819 */ /* 0x000fe4000001144e */
[----:B------:R-:W-:Y:S02]  /*8f80*/  LEA R8, P1, R78, R11, 0x2 ;  /* 0x0000000b4e087211 */ /* 0x000fe400078210ff */
[----:B------:R-:W-:-:S02]  /*8f90*/  SHF.R.S32.HI R83, RZ, 0x1f, R9 ;  /* 0x0000001fff537819 */ /* 0x000fc40000011409 */
[----:B------:R-:W-:Y:S02]  /*8fa0*/  LEA R2, P2, R9, UR6, 0x3 ;  /* 0x0000000609027c11 */ /* 0x000fe4000f8418ff */
[-C--:B------:R-:W-:Y:S02]  /*8fb0*/  LEA.HI.X R11, R77, R43.reuse, R3, 0x2, P0 ;  /* 0x0000002b4d0b7211 */ /* 0x080fe400000f1403 */
[----:B------:R-:W-:Y:S02]  /*8fc0*/  LEA.HI.X R3, R78, R43, R0, 0x2, P1 ;  /* 0x0000002b4e037211 */ /* 0x000fe400008f1400 */
[----:B------:R-:W-:Y:S02]  /*8fd0*/  IADD3 R218, P1, R218, UR8, RZ ;  /* 0x00000008dada7c10 */ /* 0x000fe4000ff3e0ff */
[----:B------:R-:W-:Y:S02]  /*8fe0*/  LEA.HI.X R0, R9, UR7, R83, 0x3, P2 ;  /* 0x0000000709007c11 */ /* 0x000fe400090f1c53 */
[----:B------:R-:W-:-:S02]  /*8ff0*/  IADD3 R220, P0, R220, UR8, RZ ;  /* 0x00000008dcdc7c10 */ /* 0x000fc4000ff1e0ff */
[----:B------:R-:W-:Y:S02]  /*9000*/  IADD3 R222, P2, R222, UR8, RZ ;  /* 0x00000008dede7c10 */ /* 0x000fe4000ff5e0ff */
[----:B------:R-:W-:Y:S02]  /*9010*/  IADD3.X R217, R217, UR9, RZ, P1, !PT ;  /* 0x00000009d9d97c10 */ /* 0x000fe40008ffe4ff */
[----:B------:R-:W-:Y:S02]  /*9020*/  IADD3 R230, P1, R230, UR8, RZ ;  /* 0x00000008e6e67c10 */ /* 0x000fe4000ff3e0ff */
[----:B------:R-:W-:Y:S02]  /*9030*/  IADD3.X R219, R219, UR9, RZ, P0, !PT ;  /* 0x00000009dbdb7c10 */ /* 0x000fe400087fe4ff */
[----:B------:R-:W-:Y:S02]  /*9040*/  IADD3 R232, P0, R232, UR8, RZ ;  /* 0x00000008e8e87c10 */ /* 0x000fe4000ff1e0ff */
[----:B------:R-:W-:-:S02]  /*9050*/  IADD3.X R221, R221, UR9, RZ, P2, !PT ;  /* 0x00000009dddd7c10 */ /* 0x000fc400097fe4ff */
[----:B------:R-:W-:Y:S02]  /*9060*/  IADD3 R234, P2, R234, UR8, RZ ;  /* 0x00000008eaea7c10 */ /* 0x000fe4000ff5e0ff */
[----:B------:R-:W-:Y:S02]  /*9070*/  IADD3.X R229, R229, UR9, RZ, P1, !PT ;  /* 0x00000009e5e57c10 */ /* 0x000fe40008ffe4ff */
[----:B------:R-:W-:Y:S02]  /*9080*/  IADD3 R242, P1, R242, UR8, RZ ;  /* 0x00000008f2f27c10 */ /* 0x000fe4000ff3e0ff */
[----:B------:R-:W-:Y:S02]  /*9090*/  IADD3.X R231, R231, UR9, RZ, P0, !PT ;  /* 0x00000009e7e77c10 */ /* 0x000fe400087fe4ff */
[----:B------:R-:W-:Y:S02]  /*90a0*/  IADD3 R244, P0, R244, UR8, RZ ;  /* 0x00000008f4f47c10 */ /* 0x000fe4000ff1e0ff */
[----:B------:R-:W-:-:S02]  /*90b0*/  IADD3.X R233, R233, UR9, RZ, P2, !PT ;  /* 0x00000009e9e97c10 */ /* 0x000fc400097fe4ff */
[----:B------:R-:W-:Y:S02]  /*90c0*/  IADD3 R246, P2, R246, UR8, RZ ;  /* 0x00000008f6f67c10 */ /* 0x000fe4000ff5e0ff */
[----:B------:R-:W-:Y:S02]  /*90d0*/  IADD3 R248, P5, R248, UR8, RZ ;  /* 0x00000008f8f87c10 */ /* 0x000fe4000ffbe0ff */
[----:B------:R-:W-:Y:S02]  /*90e0*/  IADD3.X R241, R241, UR9, RZ, P1, !PT ;  /* 0x00000009f1f17c10 */ /* 0x000fe40008ffe4ff */
[----:B------:R-:W-:Y:S02]  /*90f0*/  IADD3 R40, P1, R40, UR8, RZ ;  /* 0x0000000828287c10 */ /* 0x000fe4000ff3e0ff */
[----:B------:R-:W-:Y:S02]  /*9100*/  IADD3.X R243, R243, UR9, RZ, P0, !PT ;  /* 0x00000009f3f37c10 */ /* 0x000fe400087fe4ff */
[----:B------:R-:W-:-:S02]  /*9110*/  IADD3 R38, P0, R38, UR8, RZ ;  /* 0x0000000826267c10 */ /* 0x000fc4000ff1e0ff */
[----:B------:R-:W-:Y:S02]  /*9120*/  IADD3.X R245, R245, UR9, RZ, P2, !PT ;  /* 0x00000009f5f57c10 */ /* 0x000fe400097fe4ff */
[----:B------:R-:W-:Y:S02]  /*9130*/  IADD3 R36, P2, R36, UR8, RZ ;  /* 0x0000000824247c10 */ /* 0x000fe4000ff5e0ff */
[----:B------:R-:W-:Y:S02]  /*9140*/  IADD3.X R247, R247, UR9, RZ, P5, !PT ;  /* 0x00000009f7f77c10 */ /* 0x000fe4000affe4ff */
[----:B------:R-:W-:Y:S01]  /*9150*/  IADD3 R34, P5, R34, UR8, RZ ;  /* 0x0000000822227c10 */ /* 0x000fe2000ffbe0ff */
[----:B------:R-:W-:Y:S01]  /*9160*/  STL [R1+0x504], R40 ;  /* 0x0005042801007387 */ /* 0x000fe20000100800 */
[----:B------:R-:W-:Y:S02]  /*9170*/  IMAD.MOV.U32 R78, RZ, RZ, R79 ;  /* 0x000000ffff4e7224 */ /* 0x000fe400078e004f */
[----:B------:R-:W-:Y:S01]  /*9180*/  IMAD.MOV.U32 R79, RZ, RZ, R80 ;  /* 0x000000ffff4f7224 */ /* 0x000fe200078e0050 */
[----:B------:R-:W-:Y:S01]  /*9190*/  STL [R1+0x50c], R38 ;  /* 0x00050c2601007387 */ /* 0x000fe20000100800 */
[----:B------:R-:W-:-:S03]  /*91a0*/  IMAD.MOV.U32 R80, RZ, RZ, R82 ;  /* 0x000000ffff507224 */ /* 0x000fc600078e0052 */
[----:B------:R-:W-:Y:S04]  /*91b0*/  STL [R1+0x514], R36 ;  /* 0x0005142401007387 */ /* 0x000fe80000100800 */
[----:B------:R-:W-:Y:S04]  /*91c0*/  STL [R1+0x51c], R34 ;  /* 0x00051c2201007387 */ /* 0x000fe80000100800 */
[----:B------:R-:W2:Y:S01]  /*91d0*/  LDL.LU R82, [R1+0x578] ;  /* 0x0005780001527983 */ /* 0x000ea20000300800 */
[----:B------:R-:W-:Y:S02]  /*91e0*/  IADD3 R20, P4, R20, UR8, RZ ;  /* 0x0000000814147c10 */ /* 0x000fe4000ff9e0ff */
[----:B------:R-:W-:-:S02]  /*91f0*/  IADD3 R216, P3, R216, UR8, RZ ;  /* 0x00000008d8d87c10 */ /* 0x000fc4000ff7e0ff */
[----:B------:R-:W-:Y:S02]  /*9200*/  IADD3.X R19, R19, UR9, RZ, P4, !PT ;  /* 0x0000000913137c10 */ /* 0x000fe4000a7fe4ff */
[----:B------:R-:W-:Y:S02]  /*9210*/  IADD3 R226, P4, R226, UR8, RZ ;  /* 0x00000008e2e27c10 */ /* 0x000fe4000ff9e0ff */
[----:B------:R-:W-:Y:S02]  /*9220*/  IADD3.X R23, R23, UR9, RZ, P3, !PT ;  /* 0x0000000917177c10 */ /* 0x000fe40009ffe4ff */
[----:B------:R-:W-:Y:S02]  /*9230*/  IADD3.X R225, R225, UR9, RZ, P4, !PT ;  /* 0x00000009e1e17c10 */ /* 0x000fe4000a7fe4ff */
[----:B------:R-:W-:Y:S02]  /*9240*/  IADD3 R238, P4, R238, UR8, RZ ;  /* 0x00000008eeee7c10 */ /* 0x000fe4000ff9e0ff */
[----:B------:R-:W-:-:S02]  /*9250*/  IADD3 R228, P3, R228, UR8, RZ ;  /* 0x00000008e4e47c10 */ /* 0x000fc4000ff7e0ff */
[----:B------:R-:W-:Y:S02]  /*9260*/  IADD3.X R237, R237, UR9, RZ, P4, !PT ;  /* 0x00000009eded7c10 */ /* 0x000fe4000a7fe4ff */
[----:B------:R-:W-:Y:S02]  /*9270*/  IADD3.X R227, R227, UR9, RZ, P3, !PT ;  /* 0x00000009e3e37c10 */ /* 0x000fe40009ffe4ff */
[----:B------:R-:W-:Y:S02]  /*9280*/  IADD3 R250, P4, R250, UR8, RZ ;  /* 0x00000008fafa7c10 */ /* 0x000fe4000ff9e0ff */
[----:B------:R-:W-:Y:S02]  /*9290*/  IADD3 R240, P3, R240, UR8, RZ ;  /* 0x00000008f0f07c10 */ /* 0x000fe4000ff7e0ff */
[----:B------:R-:W-:Y:S02]  /*92a0*/  IADD3.X R249, R249, UR9, RZ, P4, !PT ;  /* 0x00000009f9f97c10 */ /* 0x000fe4000a7fe4ff */
[----:B------:R-:W-:-:S02]  /*92b0*/  IADD3.X R239, R239, UR9, RZ, P3, !PT ;  /* 0x00000009efef7c10 */ /* 0x000fc40009ffe4ff */
[----:B------:R-:W-:Y:S02]  /*92c0*/  IADD3 R32, P4, R32, UR8, RZ ;  /* 0x0000000820207c10 */ /* 0x000fe4000ff9e0ff */
[----:B------:R-:W-:-:S03]  /*92d0*/  IADD3 R252, P3, R252, UR8, RZ ;  /* 0x00000008fcfc7c10 */ /* 0x000fc6000ff7e0ff */
[----:B------:R3:W-:Y:S01]  /*92e0*/  STL [R1+0x524], R32 ;  /* 0x0005242001007387 */ /* 0x0007e20000100800 */
[----:B------:R-:W-:Y:S02]  /*92f0*/  IADD3.X R251, R251, UR9, RZ, P3, !PT ;  /* 0x00000009fbfb7c10 */ /* 0x000fe40009ffe4ff */
[----:B---3--:R-:W-:Y:S02]  /*9300*/  IADD3 R32, P3, R30, UR8, RZ ;  /* 0x000000081e207c10 */ /* 0x008fe4000ff7e0ff */
[----:B------:R-:W-:-:S03]  /*9310*/  IADD3.X R30, R41, UR9, RZ, P1, !PT ;  /* 0x00000009291e7c10 */ /* 0x000fc60008ffe4ff */
[----:B------:R-:W-:Y:S01]  /*9320*/  STL [R1+0x52c], R32 ;  /* 0x00052c2001007387 */ /* 0x000fe20000100800 */
[----:B------:R-:W-:-:S03]  /*9330*/  IADD3 R28, P1, R28, UR8, RZ ;  /* 0x000000081c1c7c10 */ /* 0x000fc6000ff3e0ff */
[----:B------:R-:W3:Y:S04]  /*9340*/  LDL.LU R72, [R1+0x584] ;  /* 0x0005840001487983 */ /* 0x000ee80000300800 */
[----:B------:R4:W-:Y:S04]  /*9350*/  STL [R1+0x500], R30 ;  /* 0x0005001e01007387 */ /* 0x0009e80000100800 */
[----:B------:R1:W-:Y:S01]  /*9360*/  STL [R1+0x534], R28 ;  /* 0x0005341c01007387 */ /* 0x0003e20000100800 */
[----:B----4-:R-:W-:Y:S02]  /*9370*/  IADD3.X R30, R39, UR9, RZ, P0, !PT ;  /* 0x00000009271e7c10 */ /* 0x010fe400087fe4ff */
[----:B------:R-:W-:-:S03]  /*9380*/  IADD3 R26, P0, R26, UR8, RZ ;  /* 0x000000081a1a7c10 */ /* 0x000fc6000ff1e0ff */
[----:B------:R-:W-:Y:S01]  /*9390*/  STL [R1+0x508], R30 ;  /* 0x0005081e01007387 */ /* 0x000fe20000100800 */
[----:B-1----:R-:W-:-:S03]  /*93a0*/  IADD3.X R28, R37, UR9, RZ, P2, !PT ;  /* 0x00000009251c7c10 */ /* 0x002fc600097fe4ff */
[----:B------:R-:W4:Y:S04]  /*93b0*/  LDL.LU R73, [R1+0x588] ;  /* 0x0005880001497983 */ /* 0x000f280000300800 */
[----:B------:R1:W-:Y:S04]  /*93c0*/  STL [R1+0x53c], R26 ;  /* 0x00053c1a01007387 */ /* 0x0003e80000100800 */
[----:B------:R-:W-:Y:S01]  /*93d0*/  STL [R1+0x510], R28 ;  /* 0x0005101c01007387 */ /* 0x000fe20000100800 */
[----:B-1----:R-:W-:Y:S02]  /*93e0*/  IADD3 R26, P2, R24, UR8, RZ ;  /* 0x00000008181a7c10 */ /* 0x002fe4000ff5e0ff */
[----:B------:R-:W-:-:S03]  /*93f0*/  IADD3.X R24, R35, UR9, RZ, P5, !PT ;  /* 0x0000000923187c10 */ /* 0x000fc6000affe4ff */
[----:B------:R-:W-:Y:S01]  /*9400*/  STL [R1+0x544], R26 ;  /* 0x0005441a01007387 */ /* 0x000fe20000100800 */
[----:B------:R-:W-:-:S03]  /*9410*/  IADD3 R10, P5, R10, UR8, RZ ;  /* 0x000000080a0a7c10 */ /* 0x000fc6000ffbe0ff */
[----:B------:R-:W4:Y:S04]  /*9420*/  LDL.LU R75, [R1+0x5b8] ;  /* 0x0005b800014b7983 */ /* 0x000f280000300800 */
[----:B------:R1:W-:Y:S04]  /*9430*/  STL [R1+0x518], R24 ;  /* 0x0005181801007387 */ /* 0x0003e80000100800 */
[----:B------:R1:W-:Y:S02]  /*9440*/  STL [R1+0x54c], R10 ;  /* 0x00054c0a01007387 */ /* 0x0003e40000100800 */
[----:B-1----:R-:W-:-:S02]  /*9450*/  IADD3.X R24, R33, UR9, RZ, P4, !PT ;  /* 0x0000000921187c10 */ /* 0x002fc4000a7fe4ff */
[----:B------:R-:W-:Y:S02]  /*9460*/  IADD3 R8, P4, R8, UR8, RZ ;  /* 0x0000000808087c10 */ /* 0x000fe4000ff9e0ff */
[----:B------:R-:W-:Y:S01]  /*9470*/  IADD3.X R10, R31, UR9, RZ, P3, !PT ;  /* 0x000000091f0a7c10 */ /* 0x000fe20009ffe4ff */
[----:B------:R1:W-:Y:S04]  /*9480*/  STL [R1+0x520], R24 ;  /* 0x0005201801007387 */ /* 0x0003e80000100800 */
[----:B------:R-:W4:Y:S04]  /*9490*/  LDL.LU R74, [R1+0x5bc] ;  /* 0x0005bc00014a7983 */ /* 0x000f280000300800 */
[----:B------:R1:W-:Y:S02]  /*94a0*/  STL [R1+0x554], R8 ;  /* 0x0005540801007387 */ /* 0x0003e40000100800 */
[----:B-1----:R-:W-:-:S02]  /*94b0*/  IADD3.X R24, R27, UR9, RZ, P0, !PT ;  /* 0x000000091b187c10 */ /* 0x002fc400087fe4ff */
[----:B------:R1:W-:Y:S01]  /*94c0*/  STL [R1+0x528], R10 ;  /* 0x0005280a01007387 */ /* 0x0003e20000100800 */
[----:B------:R-:W-:-:S03]  /*94d0*/  IADD3.X R3, R3, UR9, RZ, P4, !PT ;  /* 0x0000000903037c10 */ /* 0x000fc6000a7fe4ff */
[----:B------:R-:W4:Y:S01]  /*94e0*/  LDL.LU R69, [R1+0x5c0] ;  /* 0x0005c00001457983 */ /* 0x000f220000300800 */
[----:B------:R-:W-:Y:S02]  /*94f0*/  IADD3.X R8, R29, UR9, RZ, P1, !PT ;  /* 0x000000091d087c10 */ /* 0x000fe40008ffe4ff */
[----:B-1----:R-:W-:-:S03]  /*9500*/  IADD3.X R10, R25, UR9, RZ, P2, !PT ;  /* 0x00000009190a7c10 */ /* 0x002fc600097fe4ff */
[----:B------:R1:W-:Y:S04]  /*9510*/  STL [R1+0x530], R8 ;  /* 0x0005300801007387 */ /* 0x0003e80000100800 */
[----:B------:R-:W-:Y:S01]  /*9520*/  STL [R1+0x538], R24 ;  /* 0x0005381801007387 */ /* 0x000fe20000100800 */
[----:B-1----:R-:W-:-:S03]  /*9530*/  IADD3.X R8, R11, UR9, RZ, P5, !PT ;  /* 0x000000090b087c10 */ /* 0x002fc6000affe4ff */
[----:B------:R-:W-:Y:S01]  /*9540*/  STL [R1+0x540], R10 ;  /* 0x0005400a01007387 */ /* 0x000fe20000100800 */
[----:B------:R-:W-:-:S03]  /*9550*/  IMAD.MOV.U32 R76, RZ, RZ, R78 ;  /* 0x000000ffff4c7224 */ /* 0x000fc600078e004e */
[----:B------:R2:W-:Y:S01]  /*9560*/  STL [R1+0x548], R8 ;  /* 0x0005480801007387 */ /* 0x0005e20000100800 */
[----:B------:R-:W-:-:S03]  /*9570*/  IMAD.MOV.U32 R78, RZ, RZ, R81 ;  /* 0x000000ffff4e7224 */ /* 0x000fc600078e0051 */
[----:B------:R1:W-:Y:S04]  /*9580*/  STL [R1+0x550], R3 ;  /* 0x0005500301007387 */ /* 0x0003e80000100800 */
[----:B------:R-:W4:Y:S04]  /*9590*/  LDL.LU R77, [R1+0x5c4] ;  /* 0x0005c400014d7983 */ /* 0x000f280000300800 */
[----:B------:R-:W4:Y:S04]  /*95a0*/  LDL.LU R81, [R1+0x5c8] ;  /* 0x0005c80001517983 */ /* 0x000f280000300800 */
[----:B------:R-:W4:Y:S01]  /*95b0*/  LDL.LU R71, [R1+0x5cc] ;  /* 0x0005cc0001477983 */ /* 0x000f220000300800 */
[----:B--2---:R-:W-:Y:S01]  /*95c0*/  SHF.R.S32.HI R8, RZ, 0x1f, R82 ;  /* 0x0000001fff087819 */ /* 0x004fe20000011452 */
[----:B------:R-:W-:-:S03]  /*95d0*/  IMAD.SHL.U32 R53, R82, 0x4, RZ ;  /* 0x0000000452357824 */ /* 0x000fc600078e00ff */
[----:B------:R-:W-:Y:S02]  /*95e0*/  SHF.L.U64.HI R8, R82, 0x2, R8 ;  /* 0x0000000252087819 */ /* 0x000fe40000010208 */
[----:B------:R-:W2:Y:S01]  /*95f0*/  LDL.LU R82, [R1+0x5d0] ;  /* 0x0005d00001527983 */ /* 0x000ea20000300800 */
[----:B---3--:R-:W-:Y:S01]  /*9600*/  SHF.R.S32.HI R10, RZ, 0x1f, R72 ;  /* 0x0000001fff0a7819 */ /* 0x008fe20000011448 */
[----:B------:R-:W-:-:S03]  /*9610*/  IMAD.SHL.U32 R54, R72, 0x4, RZ ;  /* 0x0000000448367824 */ /* 0x000fc600078e00ff */
[----:B------:R-:W-:Y:S02]  /*9620*/  SHF.L.U64.HI R10, R72, 0x2, R10 ;  /* 0x00000002480a7819 */ /* 0x000fe4000001020a */
[----:B------:R-:W3:Y:S04]  /*9630*/  LDL.LU R72, [R1+0x5d4] ;  /* 0x0005d40001487983 */ /* 0x000ee80000300800 */
[----:B------:R-:W3:Y:S01]  /*9640*/  LDL.LU R70, [R1+0x5d8] ;  /* 0x0005d80001467983 */ /* 0x000ee20000300800 */
[----:B----4-:R-:W-:Y:S01]  /*9650*/  SHF.R.S32.HI R11, RZ, 0x1f, R73 ;  /* 0x0000001fff0b7819 */ /* 0x010fe20000011449 */
[----:B------:R-:W-:-:S03]  /*9660*/  IMAD.SHL.U32 R55, R73, 0x4, RZ ;  /* 0x0000000449377824 */ /* 0x000fc600078e00ff */
[----:B------:R-:W-:Y:S01]  /*9670*/  SHF.L.U64.HI R11, R73, 0x2, R11 ;  /* 0x00000002490b7819 */ /* 0x000fe2000001020b */
[----:B------:R-:W-:Y:S01]  /*9680*/  IMAD.MOV.U32 R73, RZ, RZ, R79 ;  /* 0x000000ffff497224 */ /* 0x000fe200078e004f */
[----:B------:R-:W-:Y:S01]  /*9690*/  SHF.R.S32.HI R24, RZ, 0x1f, R75 ;  /* 0x0000001fff187819 */ /* 0x000fe2000001144b */
[----:B------:R-:W-:-:S03]  /*96a0*/  IMAD.SHL.U32 R56, R75, 0x4, RZ ;  /* 0x000000044b387824 */ /* 0x000fc600078e00ff */
[----:B------:R-:W-:Y:S02]  /*96b0*/  SHF.L.U64.HI R24, R75, 0x2, R24 ;  /* 0x000000024b187819 */ /* 0x000fe40000010218 */
[----:B------:R-:W4:Y:S01]  /*96c0*/  LDL.LU R75, [R1+0x5dc] ;  /* 0x0005dc00014b7983 */ /* 0x000f220000300800 */
[----:B------:R-:W-:Y:S01]  /*96d0*/  SHF.R.S32.HI R25, RZ, 0x1f, R74 ;  /* 0x0000001fff197819 */ /* 0x000fe2000001144a */
[----:B------:R-:W-:-:S03]  /*96e0*/  IMAD.SHL.U32 R57, R74, 0x4, RZ ;  /* 0x000000044a397824 */ /* 0x000fc600078e00ff */
[----:B------:R-:W-:Y:S01]  /*96f0*/  SHF.L.U64.HI R25, R74, 0x2, R25 ;  /* 0x000000024a197819 */ /* 0x000fe20000010219 */
[----:B------:R-:W-:Y:S02]  /*9700*/  IMAD.MOV.U32 R74, RZ, RZ, R76 ;  /* 0x000000ffff4a7224 */ /* 0x000fe400078e004c */
[----:B------:R-:W4:Y:S04]  /*9710*/  LDL.LU R76, [R1+0x5e0] ;  /* 0x0005e000014c7983 */ /* 0x000f280000300800 */
[----:B------:R-:W4:Y:S01]  /*9720*/  LDL.LU R79, [R1+0x5e4] ;  /* 0x0005e400014f7983 */ /* 0x000f220000300800 */
[----:B------:R-:W-:Y:S02]  /*9730*/  SHF.R.S32.HI R27, RZ, 0x1f, R77 ;  /* 0x0000001fff1b7819 */ /* 0x000fe4000001144d */
[----:B------:R-:W-:-:S02]  /*9740*/  SHF.L.U32 R59, R77, 0x2, RZ ;  /* 0x000000024d3b7819 */ /* 0x000fc400000006ff */
[----:B------:R-:W-:Y:S02]  /*9750*/  SHF.R.S32.HI R28, RZ, 0x1f, R81 ;  /* 0x0000001fff1c7819 */ /* 0x000fe40000011451 */
[----:B------:R-:W-:Y:S01]  /*9760*/  SHF.L.U64.HI R27, R77, 0x2, R27 ;  /* 0x000000024d1b7819 */ /* 0x000fe2000001021b */
[----:B------:R-:W-:Y:S01]  /*9770*/  IMAD.MOV.U32 R77, RZ, RZ, R78 ;  /* 0x000000ffff4d7224 */ /* 0x000fe200078e004e */
[C---:B------:R-:W-:Y:S01]  /*9780*/  SHF.L.U64.HI R28, R81.reuse, 0x2, R28 ;  /* 0x00000002511c7819 */ /* 0x040fe2000001021c */
[----:B------:R-:W-:Y:S02]  /*9790*/  IMAD.MOV.U32 R78, RZ, RZ, R80 ;  /* 0x000000ffff4e7224 */ /* 0x000fe400078e0050 */
[----:B------:R-:W4:Y:S01]  /*97a0*/  LDL.LU R80, [R1+0x5e8] ;  /* 0x0005e80001507983 */ /* 0x000f220000300800 */
[----:B------:R-:W-:-:S03]  /*97b0*/  IMAD.SHL.U32 R60, R81, 0x4, RZ ;  /* 0x00000004513c7824 */ /* 0x000fc600078e00ff */
[----:B------:R-:W4:Y:S01]  /*97c0*/  LDL.LU R81, [R1+0x5ec] ;  /* 0x0005ec0001517983 */ /* 0x000f220000300800 */
[----:B--2---:R-:W-:Y:S01]  /*97d0*/  SHF.R.S32.HI R30, RZ, 0x1f, R82 ;  /* 0x0000001fff1e7819 */ /* 0x004fe20000011452 */
[----:B------:R-:W-:-:S03]  /*97e0*/  IMAD.SHL.U32 R62, R82, 0x4, RZ ;  /* 0x00000004523e7824 */ /* 0x000fc600078e00ff */
[----:B------:R-:W-:Y:S02]  /*97f0*/  SHF.L.U64.HI R30, R82, 0x2, R30 ;  /* 0x00000002521e7819 */ /* 0x000fe4000001021e */
[----:B------:R-:W2:Y:S01]  /*9800*/  LDL.LU R82, [R1+0x5f0] ;  /* 0x0005f00001527983 */ /* 0x000ea20000300800 */
[----:B------:R-:W-:Y:S01]  /*9810*/  SHF.R.S32.HI R29, RZ, 0x1f, R71 ;  /* 0x0000001fff1d7819 */ /* 0x000fe20000011447 */
[----:B------:R-:W-:-:S03]  /*9820*/  IMAD.SHL.U32 R61, R71, 0x4, RZ ;  /* 0x00000004473d7824 */ /* 0x000fc600078e00ff */
[----:B------:R-:W-:Y:S01]  /*9830*/  SHF.L.U64.HI R29, R71, 0x2, R29 ;  /* 0x00000002471d7819 */ /* 0x000fe2000001021d */
[----:B------:R-:W-:Y:S01]  /*9840*/  IMAD.MOV.U32 R48, RZ, RZ, R74 ;  /* 0x000000ffff307224 */ /* 0x000fe200078e004a */
[----:B------:R-:W2:Y:S01]  /*9850*/  LDL.LU R71, [R1+0x5f4] ;  /* 0x0005f40001477983 */ /* 0x000ea20000300800 */
[----:B------:R-:W-:Y:S01]  /*9860*/  SHF.R.S32.HI R26, RZ, 0x1f, R69 ;  /* 0x0000001fff1a7819 */ /* 0x000fe20000011445 */
[----:B------:R-:W-:Y:S02]  /*9870*/  IMAD.MOV.U32 R49, RZ, RZ, R73 ;  /* 0x000000ffff317224 */ /* 0x000fe400078e0049 */
[----:B------:R-:W-:Y:S02]  /*9880*/  IMAD.MOV.U32 R50, RZ, RZ, R77 ;  /* 0x000000ffff327224 */ /* 0x000fe400078e004d */
[----:B------:R-:W-:Y:S01]  /*9890*/  IMAD.MOV.U32 R73, RZ, RZ, R78 ;  /* 0x000000ffff497224 */ /* 0x000fe200078e004e */
[C---:B------:R-:W-:Y:S01]  /*98a0*/  SHF.L.U64.HI R26, R69.reuse, 0x2, R26 ;  /* 0x00000002451a7819 */ /* 0x040fe2000001021a */
[----:B------:R-:W-:Y:S01]  /*98b0*/  IMAD.SHL.U32 R58, R69, 0x4, RZ ;  /* 0x00000004453a7824 */ /* 0x000fe200078e00ff */
[----:B---3--:R-:W-:Y:S01]  /*98c0*/  SHF.R.S32.HI R31, RZ, 0x1f, R72 ;  /* 0x0000001fff1f7819 */ /* 0x008fe20000011448 */
[----:B------:R-:W-:-:S03]  /*98d0*/  IMAD.SHL.U32 R63, R72, 0x4, RZ ;  /* 0x00000004483f7824 */ /* 0x000fc600078e00ff */
[----:B------:R-:W-:Y:S02]  /*98e0*/  SHF.L.U64.HI R31, R72, 0x2, R31 ;  /* 0x00000002481f7819 */ /* 0x000fe4000001021f */
[----:B------:R-:W3:Y:S01]  /*98f0*/  LDL.LU R72, [R1+0x5f8] ;  /* 0x0005f80001487983 */ /* 0x000ee20000300800 */
[----:B------:R-:W-:-:S03]  /*9900*/  SHF.R.S32.HI R32, RZ, 0x1f, R70 ;  /* 0x0000001fff207819 */ /* 0x000fc60000011446 */
[----:B------:R-:W3:Y:S01]  /*9910*/  LDL.LU R74, [R1+0x5fc] ;  /* 0x0005fc00014a7983 */ /* 0x000ee20000300800 */
[C---:B------:R-:W-:Y:S01]  /*9920*/  SHF.L.U64.HI R32, R70.reuse, 0x2, R32 ;  /* 0x0000000246207819 */ /* 0x040fe20000010220 */
[----:B------:R-:W-:Y:S01]  /*9930*/  IMAD.SHL.U32 R64, R70, 0x4, RZ ;  /* 0x0000000446407824 */ /* 0x000fe200078e00ff */
[----:B----4-:R-:W-:Y:S01]  /*9940*/  SHF.R.S32.HI R33, RZ, 0x1f, R75 ;  /* 0x0000001fff217819 */ /* 0x010fe2000001144b */
[----:B------:R-:W-:-:S03]  /*9950*/  IMAD.SHL.U32 R65, R75, 0x4, RZ ;  /* 0x000000044b417824 */ /* 0x000fc600078e00ff */
[----:B------:R-:W-:Y:S02]  /*9960*/  SHF.L.U64.HI R33, R75, 0x2, R33 ;  /* 0x000000024b217819 */ /* 0x000fe40000010221 */
[----:B------:R-:W4:Y:S01]  /*9970*/  LDL.LU R75, [R1+0x600] ;  /* 0x00060000014b7983 */ /* 0x000f220000300800 */
[----:B------:R-:W-:Y:S01]  /*9980*/  SHF.R.S32.HI R34, RZ, 0x1f, R76 ;  /* 0x0000001fff227819 */ /* 0x000fe2000001144c */
[C---:B------:R-:W-:Y:S01]  /*9990*/  IMAD.SHL.U32 R66, R76.reuse, 0x4, RZ ;  /* 0x000000044c427824 */ /* 0x040fe200078e00ff */
[----:B------:R-:W-:Y:S02]  /*99a0*/  SHF.R.S32.HI R35, RZ, 0x1f, R79 ;  /* 0x0000001fff237819 */ /* 0x000fe4000001144f */
[----:B------:R-:W-:Y:S02]  /*99b0*/  SHF.L.U64.HI R34, R76, 0x2, R34 ;  /* 0x000000024c227819 */ /* 0x000fe40000010222 */
[----:B------:R-:W4:Y:S01]  /*99c0*/  LDL.LU R76, [R1+0x604] ;  /* 0x00060400014c7983 */ /* 0x000f220000300800 */
[C---:B------:R-:W-:Y:S01]  /*99d0*/  SHF.L.U64.HI R35, R79.reuse, 0x2, R35 ;  /* 0x000000024f237819 */ /* 0x040fe20000010223 */
[----:B------:R-:W-:-:S02]  /*99e0*/  IMAD.SHL.U32 R67, R79, 0x4, RZ ;  /* 0x000000044f437824 */ /* 0x000fc400078e00ff */
[----:B------:R-:W4:Y:S04]  /*99f0*/  LDL.LU R77, [R1+0x608] ;  /* 0x00060800014d7983 */ /* 0x000f280000300800 */
[----:B------:R-:W4:Y:S04]  /*9a00*/  LDL.LU R78, [R1+0x60c] ;  /* 0x00060c00014e7983 */ /* 0x000f280000300800 */
[----:B------:R-:W4:Y:S01]  /*9a10*/  LDL.LU R79, [R1+0x610] ;  /* 0x00061000014f7983 */ /* 0x000f220000300800 */
[----:B------:R-:W-:Y:S01]  /*9a20*/  SHF.R.S32.HI R36, RZ, 0x1f, R80 ;  /* 0x0000001fff247819 */ /* 0x000fe20000011450 */
[----:B------:R-:W-:Y:S01]  /*9a30*/  IMAD.SHL.U32 R68, R80, 0x4, RZ ;  /* 0x0000000450447824 */ /* 0x000fe200078e00ff */
[----:B------:R-:W-:-:S02]  /*9a40*/  SHF.R.S32.HI R37, RZ, 0x1f, R81 ;  /* 0x0000001fff257819 */ /* 0x000fc40000011451 */
[----:B------:R-:W-:Y:S02]  /*9a50*/  SHF.L.U64.HI R36, R80, 0x2, R36 ;  /* 0x0000000250247819 */ /* 0x000fe40000010224 */
[C---:B------:R-:W-:Y:S01]  /*9a60*/  SHF.L.U64.HI R37, R81.reuse, 0x2, R37 ;  /* 0x0000000251257819 */ /* 0x040fe20000010225 */
[----:B------:R-:W4:Y:S01]  /*9a70*/  LDL.LU R80, [R1+0x614] ;  /* 0x0006140001507983 */ /* 0x000f220000300800 */
[----:B------:R-:W-:-:S03]  /*9a80*/  SHF.L.U32 R69, R81, 0x2, RZ ;  /* 0x0000000251457819 */ /* 0x000fc600000006ff */
[----:B------:R-:W4:Y:S01]  /*9a90*/  LDL.LU R81, [R1+0x618] ;  /* 0x0006180001517983 */ /* 0x000f220000300800 */
[----:B--2---:R-:W-:Y:S01]  /*9aa0*/  SHF.R.S32.HI R38, RZ, 0x1f, R82 ;  /* 0x0000001fff267819 */ /* 0x004fe20000011452 */
[----:B------:R-:W-:-:S03]  /*9ab0*/  IMAD.SHL.U32 R70, R82, 0x4, RZ ;  /* 0x0000000452467824 */ /* 0x000fc600078e00ff */
[----:B------:R-:W-:Y:S02]  /*9ac0*/  SHF.L.U64.HI R38, R82, 0x2, R38 ;  /* 0x0000000252267819 */ /* 0x000fe40000010226 */
[----:B------:R-:W2:Y:S04]  /*9ad0*/  LDL.LU R82, [R1+0x61c] ;  /* 0x00061c0001527983 */ /* 0x000ea80000300800 */
[----:B------:R-:W3:Y:S01]  /*9ae0*/  LDL.LU R147, [R1+0x5b4] ;  /* 0x0005b40001937983 */ /* 0x000ee20000300800 */
[----:B------:R-:W-:Y:S02]  /*9af0*/  IMAD.MOV.U32 R151, RZ, RZ, R48 ;  /* 0x000000ffff977224 */ /* 0x000fe400078e0030 */
[----:B------:R-:W-:Y:S02]  /*9b00*/  IMAD.MOV.U32 R150, RZ, RZ, R49 ;  /* 0x000000ffff967224 */ /* 0x000fe400078e0031 */
[----:B------:R-:W-:-:S02]  /*9b10*/  IMAD.MOV.U32 R149, RZ, RZ, R50 ;  /* 0x000000ffff957224 */ /* 0x000fc400078e0032 */
[----:B------:R-:W-:Y:S02]  /*9b20*/  IMAD.MOV.U32 R148, RZ, RZ, R73 ;  /* 0x000000ffff947224 */ /* 0x000fe400078e0049 */
[----:B-1----:R-:W-:Y:S01]  /*9b30*/  IMAD.MOV.U32 R3, RZ, RZ, R17 ;  /* 0x000000ffff037224 */ /* 0x002fe200078e0011 */
[C---:B---3--:R-:W-:Y:S02]  /*9b40*/  IADD3 R89, P3, R147.reuse, R151, RZ ;  /* 0x0000009793597210 */ /* 0x048fe40007f7e0ff */
[C---:B------:R-:W-:Y:S02]  /*9b50*/  IADD3 R88, P2, R147.reuse, R150, RZ ;  /* 0x0000009693587210 */ /* 0x040fe40007f5e0ff */
[C---:B------:R-:W-:Y:S01]  /*9b60*/  IADD3 R17, P1, R147.reuse, R149, RZ ;  /* 0x0000009593117210 */ /* 0x040fe20007f3e0ff */
[----:B------:R-:W-:Y:S04]  /*9b70*/  STL [R1+0x5a0], R89 ;  /* 0x0005a05901007387 */ /* 0x000fe80000100800 */
[----:B------:R1:W-:Y:S04]  /*9b80*/  STL [R1+0x598], R88 ;  /* 0x0005985801007387 */ /* 0x0003e80000100800 */
[----:B------:R-:W-:Y:S01]  /*9b90*/  STL [R1+0x590], R17 ;  /* 0x0005901101007387 */ /* 0x000fe20000100800 */
[----:B-1----:R-:W-:-:S05]  /*9ba0*/  IADD3 R88, P0, R147, R148, RZ ;  /* 0x0000009493587210 */ /* 0x002fca0007f1e0ff */
[----:B------:R-:W-:Y:S04]  /*9bb0*/  STL [R1+0x588], R88 ;  /* 0x0005885801007387 */ /* 0x000fe80000100800 */
[----:B------:R-:W-:Y:S04]  /*9bc0*/  STL [R1+0x400], RZ ;  /* 0x000400ff01007387 */ /* 0x000fe80000100800 */
        /* <DEDUP_REMOVED lines=255> */
[----:B------:R-:W-:Y:S04]  /*abc0*/  STL [R1], RZ ;  /* 0x000000ff01007387 */ /* 0x000fe80000100800 */
        /* <DEDUP_REMOVED lines=51> */
[----:B------:R-:W-:Y:S01]  /*af00*/  STL [R1+0xd0], RZ ;  /* 0x0000d0ff01007387 */ /* 0x000fe20000100800 */
[----:B------:R-:W-:-:S03]  /*af10*/  IADD3 R109, P4, R53, R151, RZ ;  /* 0x00000097356d7210 */ /* 0x000fc60007f9e0ff */
[----:B------:R-:W-:Y:S04]  /*af20*/  STL [R1+0xd4], RZ ;  /* 0x0000d4ff01007387 */ /* 0x000fe80000100800 */
[----:B------:R-:W-:Y:S04]  /*af30*/  STL [R1+0xd8], RZ ;  /* 0x0000d8ff01007387 */ /* 0x000fe80000100800 */
[----:B------:R-:W-:Y:S04]  /*af40*/  STL [R1+0xdc], RZ ;  /* 0x0000dcff01007387 */ /* 0x000fe80000100800 */
[----:B------:R-:W-:Y:S01]  /*af50*/  STL [R1+0xe0], RZ ;  /* 0x0000e0ff01007387 */ /* 0x000fe20000100800 */
[----:B------:R-:W-:-:S03]  /*af60*/  IADD3 R110, P5, R150, R53, RZ ;  /* 0x00000035966e7210 */ /* 0x000fc60007fbe0ff */
[----:B------:R-:W-:Y:S01]  /*af70*/  STL [R1+0xe4], RZ ;  /* 0x0000e4ff01007387 */ /* 0x000fe20000100800 */
[----:B------:R-:W-:-:S03]  /*af80*/  IMAD.X R111, R8, 0x1, R87, P4 ;  /* 0x00000001086f7824 */ /* 0x000fc600020e0657 */
[----:B------:R-:W-:Y:S04]  /*af90*/  STL [R1+0xe8], RZ ;  /* 0x0000e8ff01007387 */ /* 0x000fe80000100800 */
[----:B------:R-:W-:Y:S04]  /*afa0*/  STL [R1+0xec], RZ ;  /* 0x0000ecff01007387 */ /* 0x000fe80000100800 */
[----:B------:R-:W-:Y:S01]  /*afb0*/  STL [R1+0xf0], RZ ;  /* 0x0000f0ff01007387 */ /* 0x000fe20000100800 */
[----:B------:R-:W-:-:S03]  /*afc0*/  IADD3 R112, P4, R149, R53, RZ ;  /* 0x0000003595707210 */ /* 0x000fc60007f9e0ff */
[----:B------:R-:W-:Y:S04]  /*afd0*/  STL [R1+0xf4], RZ ;  /* 0x0000f4ff01007387 */ /* 0x000fe80000100800 */
[----:B------:R-:W-:Y:S04]  /*afe0*/  STL [R1+0xf8], RZ ;  /* 0x0000f8ff01007387 */ /* 0x000fe80000100800 */
[----:B------:R-:W-:Y:S04]  /*aff0*/  STL [R1+0xfc], RZ ;  /* 0x0000fcff01007387 */ /* 0x000fe80000100800 */
[----:B------:R-:W-:Y:S04]  /*b000*/  STL [R1+0x960], R109 ;  /* 0x0009606d01007387 */ /* 0x000fe80000100800 */
[----:B------:R1:W-:Y:S01]  /*b010*/  STL [R1+0x958], R110 ;  /* 0x0009586e01007387 */ /* 0x0003e20000100800 */
[----:B------:R-:W-:-:S03]  /*b020*/  IMAD.X R113, R85, 0x1, R8, P4 ;  /* 0x0000000155717824 */ /* 0x000fc600020e0608 */
[----:B------:R3:W-:Y:S01]  /*b030*/  STL [R1+0x95c], R111 ;  /* 0x00095c6f01007387 */ /* 0x0007e20000100800 */
[----:B-1----:R-:W-:-:S03]  /*b040*/  IMAD.X R110, R86, 0x1, R8, P5 ;  /* 0x00000001566e7824 */ /* 0x002fc600028e0608 */
[----:B------:R1:W-:Y:S01]  /*b050*/  STL [R1+0x950], R112 ;  /* 0x0009507001007387 */ /* 0x0003e20000100800 */
[----:B---3--:R-:W-:-:S03]  /*b060*/  IADD3 R111, P5, R148, R53, RZ ;  /* 0x00000035946f7210 */ /* 0x008fc60007fbe0ff */
[----:B------:R-:W-:Y:S04]  /*b070*/  STL [R1+0x954], R110 ;  /* 0x0009546e01007387 */ /* 0x000fe80000100800 */
[----:B------:R3:W-:Y:S01]  /*b080*/  STL [R1+0x948], R111 ;  /* 0x0009486f01007387 */ /* 0x0007e20000100800 */
[----:B-1----:R-:W-:-:S03]  /*b090*/  IADD3 R112, P4, R54, R151, RZ ;  /* 0x0000009736707210 */ /* 0x002fc60007f9e0ff */
[----:B------:R1:W-:Y:S01]  /*b0a0*/  STL [R1+0x94c], R113 ;  /* 0x00094c7101007387 */ /* 0x0003e20000100800 */
[----:B------:R-:W-:-:S03]  /*b0b0*/  IMAD.MOV.U32 R53, RZ, RZ, R148 ;  /* 0x000000ffff357224 */ /* 0x000fc600078e0094 */
[----:B------:R4:W-:Y:S01]  /*b0c0*/  STL [R1+0x940], R112 ;  /* 0x0009407001007387 */ /* 0x0009e20000100800 */
[----:B---3--:R-:W-:Y:S02]  /*b0d0*/  IMAD.X R111, R84, 0x1, R8, P5 ;  /* 0x00000001546f7824 */ /* 0x008fe400028e0608 */
[----:B------:R-:W-:Y:S02]  /*b0e0*/  IMAD.MOV.U32 R8, RZ, RZ, R149 ;  /* 0x000000ffff087224 */ /* 0x000fe400078e0095 */
[----:B-1----:R-:W-:Y:S01]  /*b0f0*/  IMAD.X R113, R10, 0x1, R87, P4 ;  /* 0x000000010a717824 */ /* 0x002fe200020e0657 */
[C---:B----4-:R-:W-:Y:S01]  /*b100*/  IADD3 R112, P5, R54.reuse, R150, RZ ;  /* 0x0000009636707210 */ /* 0x050fe20007fbe0ff */
[----:B------:R-:W-:Y:S01]  /*b110*/  STL [R1+0x944], R111 ;  /* 0x0009446f01007387 */ /* 0x000fe20000100800 */
[----:B------:R-:W-:-:S03]  /*b120*/  IADD3 R114, P4, R54, R8, RZ ;  /* 0x0000000836727210 */ /* 0x000fc60007f9e0ff */
[----:B------:R1:W-:Y:S02]  /*b130*/  STL [R1+0x938], R112 ;  /* 0x0009387001007387 */ /* 0x0003e40000100800 */
[C---:B------:R-:W-:Y:S02]  /*b140*/  IMAD.X R115, R10.reuse, 0x1, R85, P4 ;  /* 0x000000010a737824 */ /* 0x040fe400020e0655 */
[----:B------:R3:W-:Y:S04]  /*b150*/  STL [R1+0x93c], R113 ;  /* 0x00093c7101007387 */ /* 0x0007e80000100800 */
[----:B------:R4:W-:Y:S01]  /*b160*/  STL [R1+0x930], R114 ;  /* 0x0009307201007387 */ /* 0x0009e20000100800 */
[----:B-1----:R-:W-:Y:S01]  /*b170*/  IMAD.X R112, R10, 0x1, R86, P5 ;  /* 0x000000010a707824 */ /* 0x002fe200028e0656 */
[----:B---3--:R-:W-:Y:S01]  /*b180*/  IADD3 R113, P5, R54, R53, RZ ;  /* 0x0000003536717210 */ /* 0x008fe20007fbe0ff */
[----:B------:R-:W-:-:S03]  /*b190*/  IMAD.MOV.U32 R54, RZ, RZ, R150 ;  /* 0x000000ffff367224 */ /* 0x000fc600078e0096 */
[----:B------:R-:W-:Y:S01]  /*b1a0*/  STL [R1+0x934], R112 ;  /* 0x0009347001007387 */ /* 0x000fe20000100800 */
[----:B----4-:R-:W-:-:S03]  /*b1b0*/  IADD3 R114, P4, R55, R151, RZ ;  /* 0x0000009737727210 */ /* 0x010fc60007f9e0ff */
[----:B------:R1:W-:Y:S04]  /*b1c0*/  STL [R1+0x928], R113 ;  /* 0x0009287101007387 */ /* 0x0003e80000100800 */
[----:B------:R3:W-:Y:S04]  /*b1d0*/  STL [R1+0x92c], R115 ;  /* 0x00092c7301007387 */ /* 0x0007e80000100800 */
[----:B------:R4:W-:Y:S01]  /*b1e0*/  STL [R1+0x920], R114 ;  /* 0x0009207201007387 */ /* 0x0009e20000100800 */
[----:B-1----:R-:W-:Y:S02]  /*b1f0*/  IMAD.X R113, R10, 0x1, R84, P5 ;  /* 0x000000010a717824 */ /* 0x002fe400028e0654 */
[----:B---3--:R-:W-:Y:S01]  /*b200*/  IMAD.X R115, R11, 0x1, R87, P4 ;  /* 0x000000010b737824 */ /* 0x008fe200020e0657 */
[----:B----4-:R-:W-:-:S02]  /*b210*/  IADD3 R114, P5, R55, R54, RZ ;  /* 0x0000003637727210 */ /* 0x010fc40007fbe0ff */
[----:B------:R-:W-:Y:S04]  /*b220*/  STL [R1+0x924], R113 ;  /* 0x0009247101007387 */ /* 0x000fe80000100800 */
[----:B------:R1:W-:Y:S01]  /*b230*/  STL [R1+0x918], R114 ;  /* 0x0009187201007387 */ /* 0x0003e20000100800 */
[----:B------:R-:W-:Y:S01]  /*b240*/  IADD3.X R116, R11, R86, RZ, P5, !PT ;  /* 0x000000560b747210 */ /* 0x000fe20002ffe4ff */
[----:B------:R-:W-:Y:S02]  /*b250*/  IMAD.MOV.U32 R10, RZ, RZ, R151 ;  /* 0x000000ffff0a7224 */ /* 0x000fe400078e0097 */
[----:B------:R3:W-:Y:S01]  /*b260*/  STL [R1+0x91c], R115 ;  /* 0x00091c7301007387 */ /* 0x0007e20000100800 */
[C---:B-1----:R-:W-:Y:S02]  /*b270*/  IADD3 R114, P4, R55.reuse, R8, RZ ;  /* 0x0000000837727210 */ /* 0x042fe40007f9e0ff */
[----:B---3--:R-:W-:-:S03]  /*b280*/  IADD3 R115, P5, R55, R53, RZ ;  /* 0x0000003537737210 */ /* 0x008fc60007fbe0ff */
[----:B------:R-:W-:Y:S01]  /*b290*/  STL [R1+0x910], R114 ;  /* 0x0009107201007387 */ /* 0x000fe20000100800 */
[----:B------:R-:W-:-:S03]  /*b2a0*/  IMAD.X R55, R11, 0x1, R85, P4 ;  /* 0x000000010b377824 */ /* 0x000fc600020e0655 */
[----:B------:R-:W-:Y:S01]  /*b2b0*/  STL [R1+0x914], R116 ;  /* 0x0009147401007387 */ /* 0x000fe20000100800 */
[----:B------:R-:W-:-:S03]  /*b2c0*/  IMAD.X R11, R11, 0x1, R84, P5 ;  /* 0x000000010b0b7824 */ /* 0x000fc600028e0654 */
[----:B------:R1:W-:Y:S04]  /*b2d0*/  STL [R1+0x908], R115 ;  /* 0x0009087301007387 */ /* 0x0003e80000100800 */
[----:B------:R3:W-:Y:S01]  /*b2e0*/  STL [R1+0x90c], R55 ;  /* 0x00090c3701007387 */ /* 0x0007e20000100800 */
[C---:B-1----:R-:W-:Y:S02]  /*b2f0*/  IADD3 R115, P4, R56.reuse, R10, RZ ;  /* 0x0000000a38737210 */ /* 0x042fe40007f9e0ff */
[----:B---3--:R-:W-:-:S03]  /*b300*/  IADD3 R55, P5, R56, R54, RZ ;  /* 0x0000003638377210 */ /* 0x008fc60007fbe0ff */
[----:B------:R-:W-:Y:S04]  /*b310*/  STL [R1+0x900], R115 ;  /* 0x0009007301007387 */ /* 0x000fe80000100800 */
[----:B------:R1:W-:Y:S04]  /*b320*/  STL [R1+0x904], R11 ;  /* 0x0009040b01007387 */ /* 0x0003e80000100800 */
[----:B------:R3:W-:Y:S01]  /*b330*/  STL [R1+0x8f8], R55 ;  /* 0x0008f83701007387 */ /* 0x0007e20000100800 */
[----:B-1----:R-:W-:Y:S01]  /*b340*/  IMAD.X R11, R24, 0x1, R87, P4 ;  /* 0x00000001180b7824 */ /* 0x002fe200020e0657 */
[----:B------:R-:W-:Y:S01]  /*b350*/  IADD3 R116, P4, R56, R8, RZ ;  /* 0x0000000838747210 */ /* 0x000fe20007f9e0ff */
[----:B---3--:R-:W-:-:S03]  /*b360*/  IMAD.X R55, R24, 0x1, R86, P5 ;  /* 0x0000000118377824 */ /* 0x008fc600028e0656 */
[----:B------:R1:W-:Y:S04]  /*b370*/  STL [R1+0x8fc], R11 ;  /* 0x0008fc0b01007387 */ /* 0x0003e80000100800 */
[----:B------:R-:W-:Y:S01]  /*b380*/  STL [R1+0x8f0], R116 ;  /* 0x0008f07401007387 */ /* 0x000fe20000100800 */
[----:B-1----:R-:W-:-:S03]  /*b390*/  IADD3 R11, P5, R56, R53, RZ ;  /* 0x00000035380b7210 */ /* 0x002fc60007fbe0ff */
[----:B------:R1:W-:Y:S01]  /*b3a0*/  STL [R1+0x8f4], R55 ;  /* 0x0008f43701007387 */ /* 0x0003e20000100800 */
[----:B------:R-:W-:-:S03]  /*b3b0*/  IMAD.X R56, R24, 0x1, R85, P4 ;  /* 0x0000000118387824 */ /* 0x000fc600020e0655 */
[----:B------:R3:W-:Y:S01]  /*b3c0*/  STL [R1+0x8e8], R11 ;  /* 0x0008e80b01007387 */ /* 0x0007e20000100800 */
[----:B-1----:R-:W-:-:S03]  /*b3d0*/  IADD3 R55, P4, R57, R10, RZ ;  /* 0x0000000a39377210 */ /* 0x002fc60007f9e0ff */
[----:B------:R-:W-:Y:S01]  /*b3e0*/  STL [R1+0x8ec], R56 ;  /* 0x0008ec3801007387 */ /* 0x000fe20000100800 */
[----:B---3--:R-:W-:Y:S01]  /*b3f0*/  IMAD.X R11, R24, 0x1, R84, P5 ;  /* 0x00000001180b7824 */ /* 0x008fe200028e0654 */
[----:B------:R-:W-:Y:S02]  /*b400*/  IADD3 R24, P5, R57, R54, RZ ;  /* 0x0000003639187210 */ /* 0x000fe40007fbe0ff */
        /* <DEDUP_REMOVED lines=9> */
[----:B------:R1:W-:Y:S04]  /*b4a0*/  STL [R1+0x8d4], R24 ;  /* 0x0008d41801007387 */ /* 0x0003e80000100800 */
[----:B------:R3:W-:Y:S01]  /*b4b0*/  STL [R1+0x8c8], R11 ;  /* 0x0008c80b01007387 */ /* 0x0007e20000100800 */
[C---:B-1----:R-:W-:Y:S01]  /*b4c0*/  IMAD.X R24, R25.reuse, 0x1, R85, P4 ;  /* 0x0000000119187824 */ /* 0x042fe200020e0655 */
[----:B------:R-:W-:Y:S01]  /*b4d0*/  IADD3 R55, P4, R58, R10, RZ ;  /* 0x0000000a3a377210 */ /* 0x000fe20007f9e0ff */
[----:B---3--:R-:W-:-:S03]  /*b4e0*/  IMAD.X R11, R25, 0x1, R84, P5 ;  /* 0x00000001190b7824 */ /* 0x008fc600028e0654 */
[----:B------:R1:W-:Y:S04]  /*b4f0*/  STL [R1+0x8cc], R24 ;  /* 0x0008cc1801007387 */ /* 0x0003e80000100800 */
[----:B------:R-:W-:Y:S04]  /*b500*/  STL [R1+0x8c0], R55 ;  /* 0x0008c03701007387 */ /* 0x000fe80000100800 */
[----:B------:R3:W-:Y:S01]  /*b510*/  STL [R1+0x8c4], R11 ;  /* 0x0008c40b01007387 */ /* 0x0007e20000100800 */
[----:B-1----:R-:W-:-:S05]  /*b520*/  IADD3 R24, P5, R58, R54, RZ ;  /* 0x000000363a187210 */ /* 0x002fca0007fbe0ff */
[----:B------:R1:W-:Y:S01]  /*b530*/  STL [R1+0x8b8], R24 ;  /* 0x0008b81801007387 */ /* 0x0003e20000100800 */
[----:B---3--:R-:W-:Y:S01]  /*b540*/  IMAD.X R11, R26, 0x1, R87, P4 ;  /* 0x000000011a0b7824 */ /* 0x008fe200020e0657 */
[----:B------:R-:W-:-:S04]  /*b550*/  IADD3 R25, P4, R58, R8, RZ ;  /* 0x000000083a197210 */ /* 0x000fc80007f9e0ff */
[----:B------:R3:W-:Y:S01]  /*b560*/  STL [R1+0x8bc], R11 ;  /* 0x0008bc0b01007387 */ /* 0x0007e20000100800 */
[----:B-1----:R-:W-:-:S03]  /*b570*/  IMAD.X R24, R26, 0x1, R86, P5 ;  /* 0x000000011a187824 */ /* 0x002fc600028e0656 */
[----:B------:R-:W-:Y:S01]  /*b580*/  STL [R1+0x8b0], R25 ;  /* 0x0008b01901007387 */ /* 0x000fe20000100800 */
[----:B---3--:R-:W-:-:S03]  /*b590*/  IADD3 R11, P5, R58, R53, RZ ;  /* 0x000000353a0b7210 */ /* 0x008fc60007fbe0ff */
        /* <DEDUP_REMOVED lines=13> */
[----:B-1----:R-:W-:-:S03]  /*b670*/  IADD3.X R24, R27, R86, RZ, P5, !PT ;  /* 0x000000561b187210 */ /* 0x002fc60002ffe4ff */
        /* <DEDUP_REMOVED lines=167> */
[----:B------:R1:W-:Y:S01]  /*c0f0*/  STL [R1+0x74c], R24 ;  /* 0x00074c1801007387 */ /* 0x0003e20000100800 */
[----:B------:R-:W-:-:S03]  /*c100*/  SHF.R.S32.HI R39, RZ, 0x1f, R71 ;  /* 0x0000001fff277819 */ /* 0x000fc60000011447 */
[----:B------:R-:W-:Y:S04]  /*c110*/  STL [R1+0x740], R25 ;  /* 0x0007401901007387 */ /* 0x000fe80000100800 */
[----:B------:R3:W-:Y:S01]  /*c120*/  STL [R1+0x744], R11 ;  /* 0x0007440b01007387 */ /* 0x0007e20000100800 */
[----:B-1----:R-:W-:Y:S02]  /*c130*/  IADD3 R24, P5, R70, R54, RZ ;  /* 0x0000003646187210 */ /* 0x002fe40007fbe0ff */
[----:B------:R-:W-:-:S03]  /*c140*/  SHF.L.U64.HI R39, R71, 0x2, R39 ;  /* 0x0000000247277819 */ /* 0x000fc60000010227 */
[----:B------:R1:W-:Y:S01]  /*c150*/  STL [R1+0x738], R24 ;  /* 0x0007381801007387 */ /* 0x0003e20000100800 */
[----:B---3--:R-:W-:Y:S01]  /*c160*/  IMAD.X R11, R38, 0x1, R87, P4 ;  /* 0x00000001260b7824 */ /* 0x008fe200020e0657 */
[----:B------:R-:W-:Y:S01]  /*c170*/  IADD3 R25, P4, R70, R8, RZ ;  /* 0x0000000846197210 */ /* 0x000fe20007f9e0ff */
[----:B------:R-:W-:-:S03]  /*c180*/  IMAD.SHL.U32 R71, R71, 0x4, RZ ;  /* 0x0000000447477824 */ /* 0x000fc600078e00ff */
        /* <DEDUP_REMOVED lines=31> */
[----:B-1----:R-:W-:Y:S01]  /*c380*/  IADD3 R24, P5, R72, R54, RZ ;  /* 0x0000003648187210 */ /* 0x002fe20007fbe0ff */
[----:B------:R-:W-:-:S04]  /*c390*/  IMAD.SHL.U32 R73, R74, 0x4, RZ ;  /* 0x000000044a497824 */ /* 0x000fc800078e00ff */
[----:B------:R1:W-:Y:S01]  /*c3a0*/  STL [R1+0x6f8], R24 ;  /* 0x0006f81801007387 */ /* 0x0003e20000100800 */
[----:B---3--:R-:W-:Y:S01]  /*c3b0*/  IMAD.X R11, R40, 0x1, R87, P4 ;  /* 0x00000001280b7824 */ /* 0x008fe200020e0657 */
[----:B------:R-:W-:-:S04]  /*c3c0*/  IADD3 R25, P4, R72, R8, RZ ;  /* 0x0000000848197210 */ /* 0x000fc80007f9e0ff */
[----:B------:R3:W-:Y:S01]  /*c3d0*/  STL [R1+0x6fc], R11 ;  /* 0x0006fc0b01007387 */ /* 0x0007e20000100800 */
[----:B-1----:R-:W-:Y:S01]  /*c3e0*/  IMAD.X R24, R40, 0x1, R86, P5 ;  /* 0x0000000128187824 */ /* 0x002fe200028e0656 */
[----:B------:R-:W-:Y:S02]  /*c3f0*/  SHF.R.S32.HI R41, RZ, 0x1f, R74 ;  /* 0x0000001fff297819 */ /* 0x000fe4000001144a */
[----:B------:R-:W-:Y:S01]  /*c400*/  STL [R1+0x6f0], R25 ;  /* 0x0006f01901007387 */ /* 0x000fe20000100800 */
[----:B---3--:R-:W-:-:S03]  /*c410*/  IADD3 R11, P5, R72, R53, RZ ;  /* 0x00000035480b7210 */ /* 0x008fc60007fbe0ff */
[----:B------:R1:W-:Y:S01]  /*c420*/  STL [R1+0x6f4], R24 ;  /* 0x0006f41801007387 */ /* 0x0003e20000100800 */
[----:B------:R-:W-:-:S03]  /*c430*/  SHF.L.U64.HI R41, R74, 0x2, R41 ;  /* 0x000000024a297819 */ /* 0x000fc60000010229 */
        /* <DEDUP_REMOVED lines=14> */
[----:B------:R-:W-:Y:S02]  /*c520*/  SHF.L.U64.HI R51, R42, 0x2, R51 ;  /* 0x000000022a337819 */ /* 0x000fe40000010233 */
[----:B------:R-:W-:Y:S01]  /*c530*/  STL [R1+0x6d0], R25 ;  /* 0x0006d01901007387 */ /* 0x000fe20000100800 */
[----:B------:R-:W-:Y:S02]  /*c540*/  SHF.R.S32.HI R42, RZ, 0x1f, R75 ;  /* 0x0000001fff2a7819 */ /* 0x000fe4000001144b */
[----:B---3--:R-:W-:Y:S01]  /*c550*/  IADD3 R11, P5, R73, R53, RZ ;  /* 0x00000035490b7210 */ /* 0x008fe20007fbe0ff */
        /* <DEDUP_REMOVED lines=12> */
[C---:B---3--:R-:W-:Y:S02]  /*c620*/  IMAD.X R11, R42.reuse, 0x1, R87, P4 ;  /* 0x000000012a0b7824 */ /* 0x048fe400020e0657 */
[----:B------:R-:W-:-:S03]  /*c630*/  IMAD.X R25, R42, 0x1, R86, P5 ;  /* 0x000000012a197824 */ /* 0x000fc600028e0656 */
[----:B------:R3:W-:Y:S01]  /*c640*/  STL [R1+0x6bc], R11 ;  /* 0x0006bc0b01007387 */ /* 0x0007e20000100800 */
[----:B-1----:R-:W-:Y:S02]  /*c650*/  IADD3 R24, P4, R74, R8, RZ ;  /* 0x000000084a187210 */ /* 0x002fe40007f9e0ff */
[----:B------:R-:W-:-:S03]  /*c660*/  SHF.R.S32.HI R43, RZ, 0x1f, R76 ;  /* 0x0000001fff2b7819 */ /* 0x000fc6000001144c */
[----:B------:R-:W-:Y:S01]  /*c670*/  STL [R1+0x6b0], R24 ;  /* 0x0006b01801007387 */ /* 0x000fe20000100800 */
[----:B---3--:R-:W-:-:S03]  /*c680*/  IADD3 R11, P5, R74, R53, RZ ;  /* 0x000000354a0b7210 */ /* 0x008fc60007fbe0ff */
[----:B------:R1:W-:Y:S01]  /*c690*/  STL [R1+0x6b4], R25 ;  /* 0x0006b41901007387 */ /* 0x0003e20000100800 */
[----:B------:R-:W-:Y:S01]  /*c6a0*/  IMAD.X R26, R42, 0x1, R85, P4 ;  /* 0x000000012a1a7824 */ /* 0x000fe200020e0655 */
[----:B------:R-:W-:Y:S02]  /*c6b0*/  SHF.L.U64.HI R43, R76, 0x2, R43 ;  /* 0x000000024c2b7819 */ /* 0x000fe4000001022b */
[----:B------:R3:W-:Y:S01]  /*c6c0*/  STL [R1+0x6a8], R11 ;  /* 0x0006a80b01007387 */ /* 0x0007e20000100800 */
[----:B-1----:R-:W-:-:S03]  /*c6d0*/  IADD3 R25, P4, R75, R10, RZ ;  /* 0x0000000a4b197210 */ /* 0x002fc60007f9e0ff */
[----:B------:R1:W-:Y:S01]  /*c6e0*/  STL [R1+0x6ac], R26 ;  /* 0x0006ac1a01007387 */ /* 0x0003e20000100800 */
[----:B---3--:R-:W-:-:S03]  /*c6f0*/  IMAD.X R11, R42, 0x1, R84, P5 ;  /* 0x000000012a0b7824 */ /* 0x008fc600028e0654 */
[----:B------:R-:W-:Y:S04]  /*c700*/  STL [R1+0x6a0], R25 ;  /* 0x0006a01901007387 */ /* 0x000fe80000100800 */
[----:B------:R3:W-:Y:S01]  /*c710*/  STL [R1+0x6a4], R11 ;  /* 0x0006a40b01007387 */ /* 0x0007e20000100800 */
[----:B-1----:R-:W-:Y:S01]  /*c720*/  IADD3 R26, P5, R75, R54, RZ ;  /* 0x000000364b1a7210 */ /* 0x002fe20007fbe0ff */
[----:B------:R-:W-:-:S04]  /*c730*/  IMAD.SHL.U32 R76, R77, 0x4, RZ ;  /* 0x000000044d4c7824 */ /* 0x000fc800078e00ff */
[----:B------:R1:W-:Y:S01]  /*c740*/  STL [R1+0x698], R26 ;  /* 0x0006981a01007387 */ /* 0x0003e20000100800 */
[C---:B---3--:R-:W-:Y:S01]  /*c750*/  IMAD.X R11, R43.reuse, 0x1, R87, P4 ;  /* 0x000000012b0b7824 */ /* 0x048fe200020e0657 */
[----:B------:R-:W-:-:S04]  /*c760*/  IADD3.X R27, R43, R86, RZ, P5, !PT ;  /* 0x000000562b1b7210 */ /* 0x000fc80002ffe4ff */
        /* <DEDUP_REMOVED lines=88> */
[----:B------:R-:W-:Y:S01]  /*ccf0*/  STL [R1+0x600], R35 ;  /* 0x0006002301007387 */ /* 0x000fe20000100800 */
[----:B------:R-:W-:-:S03]  /*cd00*/  SHF.R.S32.HI R49, RZ, 0x1f, R81 ;  /* 0x0000001fff317819 */ /* 0x000fc60000011451 */
[----:B------:R3:W-:Y:S01]  /*cd10*/  STL [R1+0x604], R11 ;  /* 0x0006040b01007387 */ /* 0x0007e20000100800 */
[----:B-1----:R-:W-:Y:S02]  /*cd20*/  IADD3 R36, P5, R80, R54, RZ ;  /* 0x0000003650247210 */ /* 0x002fe40007fbe0ff */
[----:B------:R-:W-:-:S03]  /*cd30*/  SHF.L.U64.HI R49, R81, 0x2, R49 ;  /* 0x0000000251317819 */ /* 0x000fc60000010231 */
[----:B------:R1:W-:Y:S01]  /*cd40*/  STL [R1+0x5f8], R36 ;  /* 0x0005f82401007387 */ /* 0x0003e20000100800 */
[C---:B---3--:R-:W-:Y:S02]  /*cd50*/  IMAD.X R11, R48.reuse, 0x1, R87, P4 ;  /* 0x00000001300b7824 */ /* 0x048fe400020e0657 */
[----:B------:R-:W-:Y:S02]  /*cd60*/  IMAD.X R37, R48, 0x1, R86, P5 ;  /* 0x0000000130257824 */ /* 0x000fe400028e0656 */
[----:B------:R-:W-:Y:S01]  /*cd70*/  IMAD.SHL.U32 R81, R81, 0x4, RZ ;  /* 0x0000000451517824 */ /* 0x000fe200078e00ff */
[----:B------:R3:W-:Y:S01]  /*cd80*/  STL [R1+0x5fc], R11 ;  /* 0x0005fc0b01007387 */ /* 0x0007e20000100800 */
[----:B-1----:R-:W-:-:S05]  /*cd90*/  IADD3 R36, P4, R80, R8, RZ ;  /* 0x0000000850247210 */ /* 0x002fca0007f9e0ff */
[----:B------:R-:W-:Y:S01]  /*cda0*/  STL [R1+0x5f0], R36 ;  /* 0x0005f02401007387 */ /* 0x000fe20000100800 */
[----:B---3--:R-:W-:-:S03]  /*cdb0*/  IADD3 R11, P5, R80, R53, RZ ;  /* 0x00000035500b7210 */ /* 0x008fc60007fbe0ff */
[----:B------:R1:W-:Y:S01]  /*cdc0*/  STL [R1+0x5f4], R37 ;  /* 0x0005f42501007387 */ /* 0x0003e20000100800 */
[----:B------:R-:W-:-:S03]  /*cdd0*/  IMAD.X R38, R48, 0x1, R85, P4 ;  /* 0x0000000130267824 */ /* 0x000fc600020e0655 */
[----:B------:R3:W-:Y:S01]  /*cde0*/  STL [R1+0x5e8], R11 ;  /* 0x0005e80b01007387 */ /* 0x0007e20000100800 */
[----:B-1----:R-:W-:-:S03]  /*cdf0*/  IADD3 R37, P4, R81, R10, RZ ;  /* 0x0000000a51257210 */ /* 0x002fc60007f9e0ff */
[----:B------:R1:W-:Y:S01]  /*ce00*/  STL [R1+0x5ec], R38 ;  /* 0x0005ec2601007387 */ /* 0x0003e20000100800 */
[----:B---3--:R-:W-:-:S03]  /*ce10*/  IMAD.X R11, R48, 0x1, R84, P5 ;  /* 0x00000001300b7824 */ /* 0x008fc600028e0654 */
[----:B------:R-:W-:Y:S01]  /*ce20*/  STL [R1+0x5e0], R37 ;  /* 0x0005e02501007387 */ /* 0x000fe20000100800 */
[----:B--2---:R-:W-:-:S03]  /*ce30*/  SHF.R.S32.HI R50, RZ, 0x1f, R82 ;  /* 0x0000001fff327819 */ /* 0x004fc60000011452 */
[----:B------:R2:W-:Y:S01]  /*ce40*/  STL [R1+0x5e4], R11 ;  /* 0x0005e40b01007387 */ /* 0x0005e20000100800 */
[----:B-1----:R-:W-:Y:S02]  /*ce50*/  IADD3 R38, P5, R81, R54, RZ ;  /* 0x0000003651267210 */ /* 0x002fe40007fbe0ff */
[----:B------:R-:W-:-:S03]  /*ce60*/  SHF.L.U64.HI R50, R82, 0x2, R50 ;  /* 0x0000000252327819 */ /* 0x000fc60000010232 */
[----:B------:R1:W-:Y:S01]  /*ce70*/  STL [R1+0x5d8], R38 ;  /* 0x0005d82601007387 */ /* 0x0003e20000100800 */
[C---:B--2---:R-:W-:Y:S02]  /*ce80*/  IMAD.X R11, R49.reuse, 0x1, R87, P4 ;  /* 0x00000001310b7824 */ /* 0x044fe400020e0657 */
[----:B------:R-:W-:Y:S01]  /*ce90*/  IMAD.X R39, R49, 0x1, R86, P5 ;  /* 0x0000000131277824 */ /* 0x000fe200028e0656 */
[----:B------:R-:W-:Y:S02]  /*cea0*/  SHF.L.U32 R82, R82, 0x2, RZ ;  /* 0x0000000252527819 */ /* 0x000fe400000006ff */
[----:B------:R2:W-:Y:S01]  /*ceb0*/  STL [R1+0x5dc], R11 ;  /* 0x0005dc0b01007387 */ /* 0x0005e20000100800 */
[----:B-1----:R-:W-:-:S05]  /*cec0*/  IADD3 R38, P4, R81, R8, RZ ;  /* 0x0000000851267210 */ /* 0x002fca0007f9e0ff */
[----:B------:R-:W-:Y:S01]  /*ced0*/  STL [R1+0x5d0], R38 ;  /* 0x0005d02601007387 */ /* 0x000fe20000100800 */
[----:B--2---:R-:W-:-:S03]  /*cee0*/  IADD3 R11, P5, R81, R53, RZ ;  /* 0x00000035510b7210 */ /* 0x004fc60007fbe0ff */
[----:B------:R1:W-:Y:S01]  /*cef0*/  STL [R1+0x5d4], R39 ;  /* 0x0005d42701007387 */ /* 0x0003e20000100800 */
[----:B------:R-:W-:-:S03]  /*cf00*/  IMAD.X R40, R49, 0x1, R85, P4 ;  /* 0x0000000131287824 */ /* 0x000fc600020e0655 */
[----:B------:R2:W-:Y:S01]  /*cf10*/  STL [R1+0x5c8], R11 ;  /* 0x0005c80b01007387 */ /* 0x0005e20000100800 */
[----:B-1----:R-:W-:-:S03]  /*cf20*/  IADD3 R39, P4, R82, R10, RZ ;  /* 0x0000000a52277210 */ /* 0x002fc60007f9e0ff */
[----:B------:R-:W-:Y:S01]  /*cf30*/  STL [R1+0x5cc], R40 ;  /* 0x0005cc2801007387 */ /* 0x000fe20000100800 */
[----:B--2---:R-:W-:Y:S01]  /*cf40*/  IMAD.X R11, R49, 0x1, R84, P5 ;  /* 0x00000001310b7824 */ /* 0x004fe200028e0654 */
[----:B------:R-:W-:Y:S02]  /*cf50*/  IADD3 R10, P5, R82, R54, RZ ;  /* 0x00000036520a7210 */ /* 0x000fe40007fbe0ff */
[----:B------:R-:W-:Y:S04]  /*cf60*/  STL [R1+0x5c0], R39 ;  /* 0x0005c02701007387 */ /* 0x000fe80000100800 */
[----:B------:R1:W-:Y:S04]  /*cf70*/  STL [R1+0x5c4], R11 ;  /* 0x0005c40b01007387 */ /* 0x0003e80000100800 */
[----:B------:R2:W-:Y:S01]  /*cf80*/  STL [R1+0x5b8], R10 ;  /* 0x0005b80a01007387 */ /* 0x0005e20000100800 */
[----:B-1----:R-:W-:Y:S01]  /*cf90*/  IMAD.X R11, R50, 0x1, R87, P4 ;  /* 0x00000001320b7824 */ /* 0x002fe200020e0657 */
[----:B--2---:R-:W-:Y:S01]  /*cfa0*/  IADD3 R10, P4, R82, R8, RZ ;  /* 0x00000008520a7210 */ /* 0x004fe20007f9e0ff */
[----:B------:R-:W-:-:S03]  /*cfb0*/  IMAD.X R8, R50, 0x1, R86, P5 ;  /* 0x0000000132087824 */ /* 0x000fc600028e0656 */
[----:B------:R1:W-:Y:S01]  /*cfc0*/  STL [R1+0x5bc], R11 ;  /* 0x0005bc0b01007387 */ /* 0x0003e20000100800 */
[----:B------:R-:W-:-:S03]  /*cfd0*/  IMAD.X R40, R50, 0x1, R85, P4 ;  /* 0x0000000132287824 */ /* 0x000fc600020e0655 */
[----:B------:R2:W-:Y:S01]  /*cfe0*/  STL [R1+0x5b0], R10 ;  /* 0x0005b00a01007387 */ /* 0x0005e20000100800 */
[----:B-1----:R-:W-:-:S03]  /*cff0*/  IADD3 R11, P5, R82, R53, RZ ;  /* 0x00000035520b7210 */ /* 0x002fc60007fbe0ff */
[----:B------:R1:W-:Y:S01]  /*d000*/  STL [R1+0x5b4], R8 ;  /* 0x0005b40801007387 */ /* 0x0003e20000100800 */
[----:B--2---:R-:W-:-:S03]  /*d010*/  SHF.L.U64.HI R10, R9, 0x2, R83 ;  /* 0x00000002090a7819 */ /* 0x004fc60000010253 */
[----:B------:R2:W-:Y:S01]  /*d020*/  STL [R1+0x5a8], R11 ;  /* 0x0005a80b01007387 */ /* 0x0005e20000100800 */
[----:B------:R-:W-:Y:S01]  /*d030*/  IMAD.X R10, R51, 0x1, R87, P3 ;  /* 0x00000001330a7824 */ /* 0x000fe200018e0657 */
[----:B-1----:R-:W-:Y:S02]  /*d040*/  SHF.R.S32.HI R8, RZ, 0x5, R52 ;  /* 0x00000005ff087819 */ /* 0x002fe40000011434 */
[----:B------:R1:W-:Y:S01]  /*d050*/  STL [R1+0x5ac], R40 ;  /* 0x0005ac2801007387 */ /* 0x0003e20000100800 */
[----:B--2---:R-:W-:-:S03]  /*d060*/  IMAD.X R11, R50, 0x1, R84, P5 ;  /* 0x00000001320b7824 */ /* 0x004fc600028e0654 */
[----:B------:R2:W-:Y:S04]  /*d070*/  STL [R1+0x578], R8 ;  /* 0x0005780801007387 */ /* 0x0005e80000100800 */
[----:B------:R3:W-:Y:S01]  /*d080*/  STL [R1+0x5a4], R11 ;  /* 0x0005a40b01007387 */ /* 0x0007e20000100800 */
[----:B-1----:R-:W-:-:S03]  /*d090*/  IADD3.X R40, R51, R86, RZ, P2, !PT ;  /* 0x0000005633287210 */ /* 0x002fc600017fe4ff */
[----:B------:R1:W-:Y:S01]  /*d0a0*/  STL [R1+0x59c], R10 ;  /* 0x00059c0a01007387 */ /* 0x0003e20000100800 */
[----:B--2---:R-:W-:Y:S02]  /*d0b0*/  VIADD R8, R8, 0xfffffffe ;  /* 0xfffffffe08087836 */ /* 0x004fe40000000000 */
[C---:B---3--:R-:W-:Y:S01]  /*d0c0*/  IMAD.X R11, R51.reuse, 0x1, R85, P1 ;  /* 0x00000001330b7824 */ /* 0x048fe200008e0655 */
[----:B------:R2:W-:Y:S01]  /*d0d0*/  STL [R1+0x594], R40 ;  /* 0x0005942801007387 */ /* 0x0005e20000100800 */
[----:B-1----:R-:W-:-:S03]  /*d0e0*/  IMAD.X R10, R51, 0x1, R84, P0 ;  /* 0x00000001330a7824 */ /* 0x002fc600000e0654 */
[----:B------:R1:W-:Y:S04]  /*d0f0*/  STL [R1+0x58c], R11 ;  /* 0x00058c0b01007387 */ /* 0x0003e80000100800 */
[----:B------:R1:W-:Y:S04]  /*d100*/  STL [R1+0x584], R10 ;  /* 0x0005840a01007387 */ /* 0x0003e80000100800 */
[----:B------:R1:W-:Y:S01]  /*d110*/  STL [R1+0x978], R8 ;  /* 0x0009780801007387 */ /* 0x0003e20000100800 */
[----:B------:R-:W-:Y:S01]  /*d120*/  IADD3 R22, P6, R22, UR8, RZ ;  /* 0x0000000816167c10 */ /* 0x000fe2000ffde0ff */
[----:B------:R-:W-:Y:S01]  /*d130*/  IMAD.MOV.U32 R17, RZ, RZ, RZ ;  /* 0x000000ffff117224 */ /* 0x000fe200078e00ff */
[C---:B------:R-:W-:Y:S01]  /*d140*/  SHF.L.U64.HI R6, R7.reuse, 0x2, R6 ;  /* 0x0000000207067819 */ /* 0x040fe20000010206 */
[----:B------:R-:W-:Y:S01]  /*d150*/  IMAD.SHL.U32 R7, R7, 0x4, RZ ;  /* 0x0000000407077824 */ /* 0x000fe200078e00ff */
[----:B------:R-:W-:-:S02]  /*d160*/  IADD3.X R21, R21, UR9, RZ, P6, !PT ;  /* 0x0000000915157c10 */ /* 0x000fc4000b7fe4ff */
        /* <DEDUP_REMOVED lines=72> */
[----:B--2---:R-:W-:Y:S02]  /*d5f0*/  CS2R R40, SRZ ;  /* 0x0000000000287805 */ /* 0x004fe4000001ff00 */
        /* <DEDUP_REMOVED lines=22> */
[----:B------:R-:W-:Y:S01]  /*d760*/  CS2R R86, SRZ ;  /* 0x0000000000567805 */ /* 0x000fe2000001ff00 */
[----:B------:R-:W-:Y:S01]  /*d770*/  UMOV UR14, 0x1 ;  /* 0x00000001000e7882 */ /* 0x000fe20000000000 */
[----:B-1----:R-:W-:-:S05]  /*d780*/  UMOV UR13, 0xffffffff ;  /* 0xffffffff000d7882 */ /* 0x002fca0000000000 */
.L_x_1:
[----:B------:R-:W-:Y:S01]  /*d790*/  STL.64 [R1+0xce8], R250 ;  /* 0x000ce8fa01007387 */ /* 0x000fe20000100a00 */
[----:B------:R-:W-:Y:S01]  /*d7a0*/  UIADD3 UR13, UR13, 0x1, URZ ;  /* 0x000000010d0d7890 */ /* 0x000fe2000fffe03f */
[----:B------:R-:W-:-:S04]  /*d7b0*/  DEPBAR.LE SB0, 0x2 ;  /* 0x000080800000791a */ /* 0x000fc80000000000 */
[----:B------:R-:W-:Y:S04]  /*d7c0*/  STL.64 [R1+0xce0], R248 ;  /* 0x000ce0f801007387 */ /* 0x000fe80000100a00 */
        /* <DEDUP_REMOVED lines=16> */
[----:B-----5:R-:W-:Y:S04]  /*d8d0*/  STL.64 [R1+0xc58], R214 ;  /* 0x000c58d601007387 */ /* 0x020fe80000100a00 */
        /* <DEDUP_REMOVED lines=12> */
[----:B------:R1:W-:Y:S04]  /*d9a0*/  STL.64 [R1+0xbf0], R188 ;  /* 0x000bf0bc01007387 */ /* 0x0003e80000100a00 */
[----:B-1----:R-:W2:Y:S04]  /*d9b0*/  LDL.LU.64 R188, [R1+0x300] ;  /* 0x0003000001bc7983 */ /* 0x002ea80000300a00 */
[----:B------:R-:W2:Y:S04]  /*d9c0*/  LDL.LU.64 R190, [R1+0x308] ;  /* 0x0003080001be7983 */ /* 0x000ea80000300a00 */
        /* <DEDUP_REMOVED lines=62> */
[----:B-1----:R-:W3:Y:S04]  /*ddb0*/  LDL.LU.64 R88, [R1+0x400] ;  /* 0x0004000001587983 */ /* 0x002ee80000300a00 */
[----:B------:R-:W3:Y:S04]  /*ddc0*/  LDL.LU.64 R90, [R1+0x408] ;  /* 0x00040800015a7983 */ /* 0x000ee80000300a00 */
        /* <DEDUP_REMOVED lines=29> */
[----:B------:R-:W3:Y:S01]  /*dfa0*/  LDL.LU.64 R150, [R1+0x4f8] ;  /* 0x0004f80001967983 */ /* 0x000ee20000300a00 */
[----:B------:R-:W-:Y:S01]  /*dfb0*/  UISETP.GT.AND UP0, UPT, UR13, 0x2, UPT ;  /* 0x000000020d00788c */ /* 0x000fe2000bf04270 */
[----:B------:R-:W-:Y:S01]  /*dfc0*/  UMOV UR7, 0x40000040 ;  /* 0x4000004000077882 */ /* 0x000fe20000000000 */
[----:B------:R-:W-:Y:S02]  /*dfd0*/  BAR.SYNC.DEFER_BLOCKING 0x0 ;  /* 0x0000000000007b1d */ /* 0x000fe40000010000 */
[----:B------:R-:W-:-:S04]  /*dfe0*/  USEL UR13, UR13, URZ, !UP0 ;  /* 0x0000003f0d0d7287 */ /* 0x000fc8000c000000 */
[----:B------:R-:W-:Y:S02]  /*dff0*/  ULEA UR5, UR13, UR12, 0xe ;  /* 0x0000000c0d057291 */ /* 0x000fe4000f8e703f */
[----:B------:R-:W-:Y:S01]  /*e000*/  ULEA UR4, UR13, UR12, 0x10 ;  /* 0x0000000c0d047291 */ /* 0x000fe2000f8e803f */
[----:B------:R-:W-:Y:S01]  /*e010*/  STL.64 [R1+0xae8], R86 ;  /* 0x000ae85601007387 */ /* 0x000fe20000100a00 */
[----:B------:R-:W-:Y:S02]  /*e020*/  UIADD3 UR5, UR5, 0x30000, URZ ;  /* 0x0003000005057890 */ /* 0x000fe4000fffe03f */
[----:B------:R-:W-:Y:S01]  /*e030*/  USHF.R.U32.HI UR4, URZ, 0x4, UR4 ;  /* 0x000000043f047899 */ /* 0x000fe20008011604 */
[----:B------:R-:W-:Y:S01]  /*e040*/  STL.64 [R1+0xae0], R84 ;  /* 0x000ae05401007387 */ /* 0x000fe20000100a00 */
[----:B------:R-:W-:Y:S02]  /*e050*/  USHF.R.U32.HI UR5, URZ, 0x4, UR5 ;  /* 0x000000043f057899 */ /* 0x000fe40008011605 */
[----:B------:R-:W-:Y:S01]  /*e060*/  USGXT.U32 UR4, UR4, 0xe ;  /* 0x0000000e0404789a */ /* 0x000fe20008000000 */
[----:B------:R-:W-:Y:S01]  /*e070*/  STL.64 [R1+0xad8], R82 ;  /* 0x000ad85201007387 */ /* 0x000fe20000100a00 */
[----:B------:R-:W-:-:S02]  /*e080*/  USGXT.U32 UR6, UR5, 0xe ;  /* 0x0000000e0506789a */ /* 0x000fc40008000000 */
[----:B------:R-:W-:Y:S01]  /*e090*/  UIADD3 UR8, UP0, UR4, 0x2, URZ ;  /* 0x0000000204087890 */ /* 0x000fe2000ff1e03f */
[----:B------:R-:W-:Y:S01]  /*e0a0*/  STL.64 [R1+0xad0], R80 ;  /* 0x000ad05001007387 */ /* 0x000fe20000100a00 */
[----:B------:R-:W-:Y:S01]  /*e0b0*/  UMOV UR5, 0x40000040 ;  /* 0x4000004000057882 */ /* 0x000fe20000000000 */
[----:B------:R-:W-:Y:S02]  /*e0c0*/  UIADD3 UR10, UP1, UR6, 0x2, URZ ;  /* 0x00000002060a7890 */ /* 0x000fe4000ff3e03f */
[----:B------:R-:W-:Y:S04]  /*e0d0*/  STL.64 [R1+0xac8], R78 ;  /* 0x000ac84e01007387 */ /* 0x000fe80000100a00 */
[----:B------:R-:W-:Y:S01]  /*e0e0*/  STL.64 [R1+0xac0], R76 ;  /* 0x000ac04c01007387 */ /* 0x000fe20000100a00 */
[----:B------:R-:W-:-:S03]  /*e0f0*/  UMOV UR30, UR10 ;  /* 0x0000000a001e7c82 */ /* 0x000fc60008000000 */
        /* <DEDUP_REMOVED lines=26> */
[----:B------:R-:W-:Y:S04]  /*e2a0*/  STL [R1+0x9bc], R9 ;  /* 0x0009bc0901007387 */ /* 0x000fe80000100800 */
[----:B-----5:R-:W-:Y:S04]  /*e2b0*/  STL [R1+0x9a4], R16 ;  /* 0x0009a41001007387 */ /* 0x020fe80000100800 */
[----:B------:R-:W-:Y:S04]  /*e2c0*/  STL [R1+0x9a0], R15 ;  /* 0x0009a00f01007387 */ /* 0x000fe80000100800 */
[----:B------:R-:W-:Y:S04]  /*e2d0*/  STL [R1+0x99c], R14 ;  /* 0x00099c0e01007387 */ /* 0x000fe80000100800 */
[----:B------:R-:W-:Y:S04]  /*e2e0*/  STL [R1+0x998], R13 ;  /* 0x0009980d01007387 */ /* 0x000fe80000100800 */
[----:B------:R-:W-:Y:S01]  /*e2f0*/  STL [R1+0x994], R12 ;  /* 0x0009940c01007387 */ /* 0x000fe20000100800 */
[----:B---3--:R-:W-:-:S06]  /*e300*/  WARPGROUP.ARRIVE ;  /* 0x00000000000079c5 */ /* 0x008fcc0000000000 */
[----:B------:R-:W-:Y:S01]  /*e310*/  HGMMA.64x128x8.F32.TF32 R88, gdesc[UR4], R88, gsb0 ;  /* 0x05e00000045879f0 */ /* 0x000fe20008002858 */
[----:B------:R-:W-:Y:S01]  /*e320*/  UMOV UR4, URZ ;  /* 0x0000003f00047c82 */ /* 0x000fe20008000000 */
[----:B------:R-:W-:Y:S01]  /*e330*/  UMOV UR5, URZ ;  /* 0x0000003f00057c82 */ /* 0x000fe20008000000 */
[----:B------:R-:W-:Y:S02]  /*e340*/  UIADD3.X UR9, UR4, 0x40000040, URZ, UP0, !UPT ;  /* 0x4000004004097890 */ /* 0x000fe400087fe43f */
[----:B------:R-:W-:Y:S02]  /*e350*/  UIADD3.X UR11, UR5, 0x40000040, URZ, UP1, !UPT ;  /* 0x40000040050b7890 */ /* 0x000fe40008ffe43f */
[----:B------:R-:W-:Y:S02]  /*e360*/  UIADD3.64 UR24, UR8, 0x2, URZ ;  /* 0x0000000208187897 */ /* 0x000fe4000fffe03f */
[----:B------:R-:W-:Y:S02]  /*e370*/  UIADD3.64 UR26, UR10, 0x2, URZ ;  /* 0x000000020a1a7897 */ /* 0x000fe4000fffe03f */
[----:B------:R-:W-:-:S02]  /*e380*/  UIADD3.64 UR20, UR8, 0x4, URZ ;  /* 0x0000000408147897 */ /* 0x000fc4000fffe03f */
[----:B------:R-:W-:Y:S02]  /*e390*/  UIADD3.64 UR22, UR10, 0x4, URZ ;  /* 0x000000040a167897 */ /* 0x000fe4000fffe03f */
[----:B------:R-:W-:Y:S02]  /*e3a0*/  UIADD3.64 UR4, UR8, 0x1fe, URZ ;  /* 0x000001fe08047897 */ /* 0x000fe4000fffe03f */
[----:B------:R-:W-:Y:S01]  /*e3b0*/  UIADD3.64 UR28, UR8, 0x200, URZ ;  /* 0x00000200081c7897 */ /* 0x000fe2000fffe03f */
[----:B------:R-:W-:Y:S01]  /*e3c0*/  UMOV UR31, UR11 ;  /* 0x0000000b001f7c82 */ /* 0x000fe20008000000 */
[----:B------:R-:W-:Y:S02]  /*e3d0*/  WARPGROUP.DEPBAR.LE gsb0, 0x0 ;  /* 0x00008000000079c5 */ /* 0x000fe40000010000 */
[----:B------:R-:W-:-:S06]  /*e3e0*/  WARPGROUP.ARRIVE ;  /* 0x00000000000079c5 */ /* 0x000fcc0000000000 */
[----:B------:R-:W-:Y:S03]  /*e3f0*/  HGMMA.64x128x8.F32.TF32 R88, gdesc[UR8], R88, gsb0 ;  /* 0x05e00000085879f0 */ /* 0x000fe60008002858 */
[----:B------:R-:W-:Y:S02]  /*e400*/  WARPGROUP.DEPBAR.LE gsb0, 0x0 ;  /* 0x00008000000079c5 */ /* 0x000fe40000010000 */
[----:B------:R-:W-:-:S07]  /*e410*/  WARPGROUP.ARRIVE ;  /* 0x00000000000079c5 */ /* 0x000fce0000000000 */
[----:B------:R-:W-:Y:S01]  /*e420*/  HGMMA.64x128x8.F32.TF32 R88, gdesc[UR24], R88, gsb0 ;  /* 0x05e00000185879f0 */ /* 0x000fe20008002858 */
[----:B------:R-:W-:Y:S02]  /*e430*/  UIADD3.64 UR24, UR8, 0x202, URZ ;  /* 0x0000020208187897 */ /* 0x000fe4000fffe03f */
[----:B------:R-:W-:Y:S02]  /*e440*/  WARPGROUP.DEPBAR.LE gsb0, 0x0 ;  /* 0x00008000000079c5 */ /* 0x000fe40000010000 */
[----:B------:R-:W-:-:S07]  /*e450*/  WARPGROUP.ARRIVE ;  /* 0x00000000000079c5 */ /* 0x000fce0000000000 */
[----:B------:R-:W-:Y:S01]  /*e460*/  HGMMA.64x128x8.F32.TF32 R88, gdesc[UR20], R88, gsb0 ;  /* 0x05e00000145879f0 */ /* 0x000fe20008002858 */
[----:B------:R-:W-:Y:S02]  /*e470*/  UIADD3.64 UR20, UR8, 0x204, URZ ;  /* 0x0000020408147897 */ /* 0x000fe4000fffe03f */
[----:B------:R-:W-:Y:S02]  /*e480*/  WARPGROUP.DEPBAR.LE gsb0, 0x0 ;  /* 0x00008000000079c5 */ /* 0x000fe40000010000 */
[----:B--2---:R-:W-:Y:S01]  /*e490*/  WARPGROUP.ARRIVE ;  /* 0x00000000000079c5 */ /* 0x004fe20000000000 */
[----:B------:R-:W-:Y:S04]  /*e4a0*/  STL.64 [R1+0x400], R88 ;  /* 0x0004005801007387 */ /* 0x000fe80000100a00 */
[----:B------:R-:W-:Y:S02]  /*e4b0*/  STL.64 [R1+0x408], R90 ;  /* 0x0004085a01007387 */ /* 0x000fe40000100a00 */
[----:B------:R-:W-:Y:S02]  /*e4c0*/  HGMMA.64x128x8.F32.TF32 R188, gdesc[UR4], R188, gsb0 ;  /* 0x05e0000004bc79f0 */ /* 0x000fe400080028bc */
        /* <DEDUP_REMOVED lines=29> */
[----:B------:R-:W-:Y:S01]  /*e6a0*/  STL.64 [R1+0x4f8], R150 ;  /* 0x0004f89601007387 */ /* 0x000fe20000100a00 */
[----:B------:R-:W-:-:S02]  /*e6b0*/  WARPGROUP.DEPBAR.LE gsb0, 0x0 ;  /* 0x00008000000079c5 */ /* 0x000fc40000010000 */
[----:B------:R-:W-:-:S06]  /*e6c0*/  WARPGROUP.ARRIVE ;  /* 0x00000000000079c5 */ /* 0x000fcc0000000000 */
[----:B------:R-:W-:Y:S03]  /*e6d0*/  HGMMA.64x128x8.F32.TF32 R188, gdesc[UR28], R188, gsb0 ;  /* 0x05e000001cbc79f0 */ /* 0x000fe600080028bc */
[----:B------:R-:W-:Y:S02]  /*e6e0*/  WARPGROUP.DEPBAR.LE gsb0, 0x0 ;  /* 0x00008000000079c5 */ /* 0x000fe40000010000 */
[----:B------:R-:W-:-:S07]  /*e6f0*/  WARPGROUP.ARRIVE ;  /* 0x00000000000079c5 */ /* 0x000fce0000000000 */
[----:B------:R-:W-:Y:S03]  /*e700*/  HGMMA.64x128x8.F32.TF32 R188, gdesc[UR24], R188, gsb0 ;  /* 0x05e0000018bc79f0 */ /* 0x000fe600080028bc */
[----:B------:R-:W-:Y:S02]  /*e710*/  WARPGROUP.DEPBAR.LE gsb0, 0x0 ;  /* 0x00008000000079c5 */ /* 0x000fe40000010000 */
[----:B------:R-:W-:-:S07]  /*e720*/  WARPGROUP.ARRIVE ;  /* 0x00000000000079c5 */ /* 0x000fce0000000000 */
[----:B------:R-:W-:Y:S03]  /*e730*/  HGMMA.64x128x8.F32.TF32 R188, gdesc[UR20], R188, gsb0 ;  /* 0x05e0000014bc79f0 */ /* 0x000fe600080028bc */
[----:B------:R-:W-:Y:S02]  /*e740*/  WARPGROUP.DEPBAR.LE gsb0, 0x0 ;  /* 0x00008000000079c5 */ /* 0x000fe40000010000 */
[----:B------:R1:W-:Y:S04]  /*e750*/  STL.64 [R1+0x300], R188 ;  /* 0x000300bc01007387 */ /* 0x0003e80000100a00 */
        /* <DEDUP_REMOVED lines=31> */
[----:B-1----:R-:W4:Y:S04]  /*e950*/  LDL.LU.64 R188, [R1+0x200] ;  /* 0x0002000001bc7983 */ /* 0x002f280000300a00 */
[----:B--2---:R-:W2:Y:S04]  /*e960*/  LDL.LU.64 R190, [R1+0x208] ;  /* 0x0002080001be7983 */ /* 0x004ea80000300a00 */
[----:B---3--:R-:W2:Y:S04]  /*e970*/  LDL.LU.64 R192, [R1+0x210] ;  /* 0x0002100001c07983 */ /* 0x008ea80000300a00 */
[----:B----4-:R-:W2:Y:S04]  /*e980*/  LDL.LU.64 R194, [R1+0x218] ;  /* 0x0002180001c27983 */ /* 0x010ea80000300a00 */
        /* <DEDUP_REMOVED lines=27> */
[----:B------:R-:W2:Y:S01]  /*eb40*/  LDL.LU.64 R250, [R1+0x2f8] ;  /* 0x0002f80001fa7983 */ /* 0x000ea20000300a00 */
[----:B------:R-:W-:-:S02]  /*eb50*/  UIADD3.64 UR4, UR8, 0x3fe, URZ ;  /* 0x000003fe08047897 */ /* 0x000fc4000fffe03f */
[----:B------:R-:W-:Y:S01]  /*eb60*/  UIADD3.64 UR28, UR8, 0x400, URZ ;  /* 0x00000400081c7897 */ /* 0x000fe2000fffe03f */
[----:B------:R-:W3:Y:S01]  /*eb70*/  LDL.LU.64 R88, [R1+0x100] ;  /* 0x0001000001587983 */ /* 0x000ee20000300a00 */
[----:B------:R-:W-:Y:S01]  /*eb80*/  UMOV UR30, UR10 ;  /* 0x0000000a001e7c82 */ /* 0x000fe20008000000 */
[----:B------:R-:W-:Y:S02]  /*eb90*/  UMOV UR31, UR11 ;  /* 0x0000000b001f7c82 */ /* 0x000fe40008000000 */
        /* <DEDUP_REMOVED lines=31> */
[----:B------:R-:W-:-:S02]  /*ed90*/  UIADD3.64 UR24, UR8, 0x402, URZ ;  /* 0x0000040208187897 */ /* 0x000fc4000fffe03f */
[----:B------:R-:W-:Y:S01]  /*eda0*/  UIADD3.64 UR20, UR8, 0x404, URZ ;  /* 0x0000040408147897 */ /* 0x000fe2000fffe03f */
[----:B------:R-:W4:Y:S04]  /*edb0*/  LDL.LU.64 R24, [R1] ;  /* 0x0000000001187983 */ /* 0x000f280000300a00 */
[----:B------:R-:W4:Y:S04]  /*edc0*/  LDL.LU.64 R26, [R1+0x8] ;  /* 0x00000800011a7983 */ /* 0x000f280000300a00 */
        /* <DEDUP_REMOVED lines=29> */
[----:B------:R-:W4:Y:S01]  /*efa0*/  LDL.LU.64 R86, [R1+0xf8] ;  /* 0x0000f80001567983 */ /* 0x000f220000300a00 */
[----:B--2---:R-:W-:-:S06]  /*efb0*/  WARPGROUP.ARRIVE ;  /* 0x00000000000079c5 */ /* 0x004fcc0000000000 */
[----:B------:R-:W-:Y:S03]  /*efc0*/  HGMMA.64x128x8.F32.TF32 R188, gdesc[UR4], R188, gsb0 ;  /* 0x05e0000004bc79f0 */ /* 0x000fe600080028bc */
[----:B------:R-:W-:Y:S02]  /*efd0*/  WARPGROUP.DEPBAR.LE gsb0, 0x0 ;  /* 0x00008000000079c5 */ /* 0x000fe40000010000 */
[----:B------:R-:W-:-:S07]  /*efe0*/  WARPGROUP.ARRIVE ;  /* 0x00000000000079c5 */ /* 0x000fce0000000000 */
        /* <DEDUP_REMOVED lines=8> */
[----:B------:R-:W-:Y:S01]  /*f070*/  UIADD3.64 UR28, UR8, 0x600, URZ ;  /* 0x00000600081c7897 */ /* 0x000fe2000fffe03f */
[----:B------:R-:W-:Y:S01]  /*f080*/  UMOV UR30, UR10 ;  /* 0x0000000a001e7c82 */ /* 0x000fe20008000000 */
[----:B------:R-:W-:Y:S01]  /*f090*/  UMOV UR31, UR11 ;  /* 0x0000000b001f7c82 */ /* 0x000fe20008000000 */
[----:B------:R-:W-:Y:S02]  /*f0a0*/  WARPGROUP.DEPBAR.LE gsb0, 0x0 ;  /* 0x00008000000079c5 */ /* 0x000fe40000010000 */
[----:B---3--:R-:W-:Y:S01]  /*f0b0*/  WARPGROUP.ARRIVE ;  /* 0x00000000000079c5 */ /* 0x008fe20000000000 */
[----:B------:R-:W-:Y:S01]  /*f0c0*/  UIADD3.64 UR24, UR8, 0x602, URZ ;  /* 0x0000060208187897 */ /* 0x000fe2000fffe03f */
[----:B------:R-:W-:Y:S04]  /*f0d0*/  STL.64 [R1+0x200], R188 ;  /* 0x000200bc01007387 */ /* 0x000fe80000100a00 */
[----:B------:R-:W-:Y:S01]  /*f0e0*/  HGMMA.64x128x8.F32.TF32 R88, gdesc[UR4], R88, gsb0 ;  /* 0x05e00000045879f0 */ /* 0x000fe20008002858 */
[----:B------:R-:W-:Y:S01]  /*f0f0*/  UIADD3.64 UR20, UR8, 0x604, URZ ;  /* 0x0000060408147897 */ /* 0x000fe2000fffe03f */
[----:B------:R-:W-:Y:S01]  /*f100*/  STL.64 [R1+0x208], R190 ;  /* 0x000208be01007387 */ /* 0x000fe20000100a00 */
[----:B------:R-:W-:-:S03]  /*f110*/  UIADD3.64 UR4, UR8, 0x7fe, URZ ;  /* 0x000007fe08047897 */ /* 0x000fc6000fffe03f */
        /* <DEDUP_REMOVED lines=29> */
[----:B------:R1:W-:Y:S01]  /*f2f0*/  STL.64 [R1+0x2f8], R250 ;  /* 0x0002f8fa01007387 */ /* 0x0003e20000100a00 */
[----:B------:R-:W-:-:S02]  /*f300*/  WARPGROUP.DEPBAR.LE gsb0, 0x0 ;  /* 0x00008000000079c5 */ /* 0x000fc40000010000 */
[----:B------:R-:W-:Y:S01]  /*f310*/  WARPGROUP.ARRIVE ;  /* 0x00000000000079c5 */ /* 0x000fe20000000000 */
[----:B-1----:R-:W2:Y:S04]  /*f320*/  LDL.LU.64 R250, [R1+0xce8] ;  /* 0x000ce80001fa7983 */ /* 0x002ea80000300a00 */
[----:B------:R-:W3:Y:S01]  /*f330*/  LDL.LU.64 R248, [R1+0xce0] ;  /* 0x000ce00001f87983 */ /* 0x000ee20000300a00 */
[----:B------:R-:W-:Y:S03]  /*f340*/  HGMMA.64x128x8.F32.TF32 R88, gdesc[UR28], R88, gsb0 ;  /* 0x05e000001c5879f0 */ /* 0x000fe60008002858 */
[----:B------:R-:W3:Y:S01]  /*f350*/  LDL.LU.64 R246, [R1+0xcd8] ;  /* 0x000cd80001f67983 */ /* 0x000ee20000300a00 */
[----:B------:R-:W-:Y:S01]  /*f360*/  UIADD3.64 UR28, UR8, 0x800, URZ ;  /* 0x00000800081c7897 */ /* 0x000fe2000fffe03f */
[----:B------:R-:W-:Y:S01]  /*f370*/  UMOV UR30, UR10 ;  /* 0x0000000a001e7c82 */ /* 0x000fe20008000000 */
[----:B------:R-:W-:Y:S01]  /*f380*/  UMOV UR31, UR11 ;  /* 0x0000000b001f7c82 */ /* 0x000fe20008000000 */
        /* <DEDUP_REMOVED lines=29> */
[----:B------:R-:W-:-:S02]  /*f560*/  WARPGROUP.DEPBAR.LE gsb0, 0x0 ;  /* 0x00008000000079c5 */ /* 0x000fc40000010000 */
[----:B------:R-:W-:-:S06]  /*f570*/  WARPGROUP.ARRIVE ;  /* 0x00000000000079c5 */ /* 0x000fcc0000000000 */
[----:B------:R-:W-:Y:S03]  /*f580*/  HGMMA.64x128x8.F32.TF32 R88, gdesc[UR24], R88, gsb0 ;  /* 0x05e00000185879f0 */ /* 0x000fe60008002858 */
[----:B------:R-:W-:Y:S02]  /*f590*/  WARPGROUP.DEPBAR.LE gsb0, 0x0 ;  /* 0x00008000000079c5 */ /* 0x000fe40000010000 */
[----:B------:R-:W-:-:S07]  /*f5a0*/  WARPGROUP.ARRIVE ;  /* 0x00000000000079c5 */ /* 0x000fce0000000000 */
[----:B------:R-:W-:Y:S03]  /*f5b0*/  HGMMA.64x128x8.F32.TF32 R88, gdesc[UR20], R88, gsb0 ;  /* 0x05e00000145879f0 */ /* 0x000fe60008002858 */
[----:B------:R-:W-:Y:S02]  /*f5c0*/  WARPGROUP.DEPBAR.LE gsb0, 0x0 ;  /* 0x00008000000079c5 */ /* 0x000fe40000010000 */
[----:B----4-:R-:W-:Y:S01]  /*f5d0*/  WARPGROUP.ARRIVE ;  /* 0x00000000000079c5 */ /* 0x010fe20000000000 */
[----:B------:R-:W-:Y:S01]  /*f5e0*/  UIADD3.64 UR24, UR8, 0x802, URZ ;  /* 0x0000080208187897 */ /* 0x000fe2000fffe03f */
[----:B------:R-:W-:Y:S05]  /*f5f0*/  STL.64 [R1+0x100], R88 ;  /* 0x0001005801007387 */ /* 0x000fea0000100a00 */
        /* <DEDUP_REMOVED lines=36> */
[----:B-1----:R-:W4:Y:S04]  /*f840*/  LDL.LU.64 R150, [R1+0xbe8] ;  /* 0x000be80001967983 */ /* 0x002f280000300a00 */
[----:B------:R-:W4:Y:S01]  /*f850*/  LDL.LU.64 R148, [R1+0xbe0] ;  /* 0x000be00001947983 */ /* 0x000f220000300a00 */
[----:B------:R-:W-:Y:S03]  /*f860*/  HGMMA.64x128x8.F32.TF32 R24, gdesc[UR28], R24, gsb0 ;  /* 0x05e000001c1879f0 */ /* 0x000fe60008002818 */
[----:B------:R-:W4:Y:S01]  /*f870*/  LDL.LU.64 R146, [R1+0xbd8] ;  /* 0x000bd80001927983 */ /* 0x000f220000300a00 */
[----:B------:R-:W-:Y:S01]  /*f880*/  UIADD3.64 UR28, UR8, 0xa00, URZ ;  /* 0x00000a00081c7897 */ /* 0x000fe2000fffe03f */
[----:B------:R-:W-:Y:S01]  /*f890*/  UMOV UR30, UR10 ;  /* 0x0000000a001e7c82 */ /* 0x000fe20008000000 */
[----:B------:R-:W-:Y:S01]  /*f8a0*/  UMOV UR31, UR11 ;  /* 0x0000000b001f7c82 */ /* 0x000fe20008000000 */
        /* <DEDUP_REMOVED lines=29> */
[----:B------:R-:W-:-:S02]  /*fa80*/  WARPGROUP.DEPBAR.LE gsb0, 0x0 ;  /* 0x00008000000079c5 */ /* 0x000fc40000010000 */
[----:B------:R-:W-:-:S06]  /*fa90*/  WARPGROUP.ARRIVE ;  /* 0x00000000000079c5 */ /* 0x000fcc0000000000 */
[----:B------:R-:W-:Y:S03]  /*faa0*/  HGMMA.64x128x8.F32.TF32 R24, gdesc[UR24], R24, gsb0 ;  /* 0x05e00000181879f0 */ /* 0x000fe60008002818 */
[----:B------:R-:W-:Y:S02]  /*fab0*/  WARPGROUP.DEPBAR.LE gsb0, 0x0 ;  /* 0x00008000000079c5 */ /* 0x000fe40000010000 */
[----:B------:R-:W-:-:S07]  /*fac0*/  WARPGROUP.ARRIVE ;  /* 0x00000000000079c5 */ /* 0x000fce0000000000 */
[----:B------:R-:W-:Y:S03]  /*fad0*/  HGMMA.64x128x8.F32.TF32 R24, gdesc[UR20], R24, gsb0 ;  /* 0x05e00000141879f0 */ /* 0x000fe60008002818 */
[----:B------:R-:W-:Y:S02]  /*fae0*/  WARPGROUP.DEPBAR.LE gsb0, 0x0 ;  /* 0x00008000000079c5 */ /* 0x000fe40000010000 */
[----:B--2---:R-:W-:Y:S01]  /*faf0*/  WARPGROUP.ARRIVE ;  /* 0x00000000000079c5 */ /* 0x004fe20000000000 */
[----:B------:R-:W-:Y:S01]  /*fb00*/  UIADD3.64 UR24, UR8, 0xa02, URZ ;  /* 0x00000a0208187897 */ /* 0x000fe2000fffe03f */
[----:B------:R-:W-:Y:S05]  /*fb10*/  STL.64 [R1], R24 ;  /* 0x0000001801007387 */ /* 0x000fea0000100a00 */
        /* <DEDUP_REMOVED lines=37> */
[----:B------:R-:W2:Y:S01]  /*fd70*/  LDL.LU.64 R84, [R1+0xae0] ;  /* 0x000ae00001547983 */ /* 0x000ea20000300a00 */
[----:B------:R-:W-:Y:S03]  /*fd80*/  HGMMA.64x128x8.F32.TF32 R152, gdesc[UR28], R152, gsb0 ;  /* 0x05e000001c9879f0 */ /* 0x000fe60008002898 */
[----:B------:R-:W2:Y:S01]  /*fd90*/  LDL.LU.64 R82, [R1+0xad8] ;  /* 0x000ad80001527983 */ /* 0x000ea20000300a00 */
[----:B------:R-:W-:Y:S01]  /*fda0*/  UIADD3.64 UR28, UR8, 0xc00, URZ ;  /* 0x00000c00081c7897 */ /* 0x000fe2000fffe03f */
[----:B------:R-:W-:Y:S01]  /*fdb0*/  UMOV UR30, UR10 ;  /* 0x0000000a001e7c82 */ /* 0x000fe20008000000 */
[----:B------:R-:W-:Y:S01]  /*fdc0*/  UMOV UR31, UR11 ;  /* 0x0000000b001f7c82 */ /* 0x000fe20008000000 */
        /* <DEDUP_REMOVED lines=29> */
[----:B------:R-:W3:Y:S04]  /*ffa0*/  LDL R10, [R1+0x564] ;  /* 0x00056400010a7983 */ /* 0x000ee80000100800 */
[----:B------:R-:W3:Y:S04]  /*ffb0*/  LDL R9, [R1+0x568] ;  /* 0x0005680001097983 */ /* 0x000ee80000100800 */
[----:B------:R-:W3:Y:S01]  /*ffc0*/  LDL R8, [R1+0x978] ;  /* 0x0009780001087983 */ /* 0x000ee20000100800 */
[----:B------:R-:W-:-:S02]  /*ffd0*/  WARPGROUP.DEPBAR.LE gsb0, 0x0 ;  /* 0x00008000000079c5 */ /* 0x000fc40000010000 */
[----:B------:R-:W-:Y:S01]  /*ffe0*/  WARPGROUP.ARRIVE ;  /* 0x00000000000079c5 */ /* 0x000fe20000000000 */
[----:B------:R-:W3:Y:S05]  /*fff0*/  LDL R15, [R1+0x570] ;  /* 0x00057000010f7983 */ /* 0x000eea0000100800 */
[----:B------:R-:W-:Y:S03]  /*10000*/  HGMMA.64x128x8.F32.TF32 R152, gdesc[UR24], R152, gsb0 ;  /* 0x05e00000189879f0 */ /* 0x000fe60008002898 */
[----:B------:R-:W-:Y:S02]  /*10010*/  WARPGROUP.DEPBAR.LE gsb0, 0x0 ;  /* 0x00008000000079c5 */ /* 0x000fe40000010000 */
[----:B------:R-:W-:-:S07]  /*10020*/  WARPGROUP.ARRIVE ;  /* 0x00000000000079c5 */ /* 0x000fce0000000000 */
[----:B------:R-:W-:Y:S03]  /*10030*/  HGMMA.64x128x8.F32.TF32 R152, gdesc[UR20], R152, gsb0 ;  /* 0x05e00000149879f0 */ /* 0x000fe60008002898 */
[----:B------:R-:W-:Y:S02]  /*10040*/  WARPGROUP.DEPBAR.LE gsb0, 0x0 ;  /* 0x00008000000079c5 */ /* 0x000fe40000010000 */
[----:B----4-:R-:W-:-:S07]  /*10050*/  WARPGROUP.ARRIVE ;  /* 0x00000000000079c5 */ /* 0x010fce0000000000 */
[----:B------:R-:W-:Y:S01]  /*10060*/  HGMMA.64x128x8.F32.TF32 R88, gdesc[UR4], R88, gsb0 ;  /* 0x05e00000045879f0 */ /* 0x000fe20008002858 */
[----:B------:R-:W-:Y:S02]  /*10070*/  UIADD3.64 UR24, UR8, 0xc02, URZ ;  /* 0x00000c0208187897 */ /* 0x000fe4000fffe03f */
        /* <DEDUP_REMOVED lines=10> */
[----:B------:R-:W-:Y:S03]  /*10120*/  HGMMA.64x128x8.F32.TF32 R88, gdesc[UR20], R88, gsb0 ;  /* 0x05e00000145879f0 */ /* 0x000fe60008002858 */
[----:B------:R-:W-:Y:S02]  /*10130*/  WARPGROUP.DEPBAR.LE gsb0, 0x0 ;  /* 0x00008000000079c5 */ /* 0x000fe40000010000 */
[----:B--2---:R-:W-:-:S07]  /*10140*/  WARPGROUP.ARRIVE ;  /* 0x00000000000079c5 */ /* 0x004fce0000000000 */
[----:B------:R-:W-:Y:S01]  /*10150*/  HGMMA.64x128x8.F32.TF32 R24, gdesc[UR4], R24, gsb0 ;  /* 0x05e00000041879f0 */ /* 0x000fe20008002818 */
[----:B------:R-:W-:Y:S01]  /*10160*/  UIADD3.64 UR4, UR8, 0xe00, URZ ;  /* 0x00000e0008047897 */ /* 0x000fe2000fffe03f */
[----:B------:R-:W-:Y:S01]  /*10170*/  UMOV UR6, UR10 ;  /* 0x0000000a00067c82 */ /* 0x000fe20008000000 */
[----:B------:R-:W-:Y:S01]  /*10180*/  UMOV UR7, UR11 ;  /* 0x0000000b00077c82 */ /* 0x000fe20008000000 */
[----:B------:R-:W-:Y:S04]  /*10190*/  STL [R1+0x9e8], R200 ;  /* 0x0009e8c801007387 */ /* 0x000fe80000100800 */
[----:B------:R-:W-:Y:S04]  /*101a0*/  STL [R1+0x9e4], R201 ;  /* 0x0009e4c901007387 */ /* 0x000fe80000100800 */
[----:B------:R1:W-:Y:S04]  /*101b0*/  STL [R1+0x9e0], R202 ;  /* 0x0009e0ca01007387 */ /* 0x0003e80000100800 */
[----:B-1----:R-:W2:Y:S04]  /*101c0*/  LDL R202, [R1+0x55c] ;  /* 0x00055c0001ca7983 */ /* 0x002ea80000100800 */
[----:B------:R1:W-:Y:S04]  /*101d0*/  STL [R1+0x9dc], R203 ;  /* 0x0009dccb01007387 */ /* 0x0003e80000100800 */
[----:B-1----:R-:W4:Y:S04]  /*101e0*/  LDL R203, [R1+0x56c] ;  /* 0x00056c0001cb7983 */ /* 0x002f280000100800 */
[----:B------:R-:W-:Y:S04]  /*101f0*/  STL [R1+0x9d8], R204 ;  /* 0x0009d8cc01007387 */ /* 0x000fe80000100800 */
[----:B------:R1:W-:Y:S04]  /*10200*/  STL [R1+0x9d4], R205 ;  /* 0x0009d4cd01007387 */ /* 0x0003e80000100800 */
[----:B-1----:R-:W2:Y:S01]  /*10210*/  LDL R205, [R1+0x560] ;  /* 0x0005600001cd7983 */ /* 0x002ea20000100800 */
[----:B------:R-:W-:-:S02]  /*10220*/  WARPGROUP.DEPBAR.LE gsb0, 0x0 ;  /* 0x00008000000079c5 */ /* 0x000fc40000010000 */
[----:B------:R-:W-:-:S06]  /*10230*/  WARPGROUP.ARRIVE ;  /* 0x00000000000079c5 */ /* 0x000fcc0000000000 */
[----:B------:R-:W-:Y:S01]  /*10240*/  HGMMA.64x128x8.F32.TF32 R24, gdesc[UR4], R24, gsb0 ;  /* 0x05e00000041879f0 */ /* 0x000fe20008002818 */
[----:B------:R1:W-:Y:S04]  /*10250*/  STL [R1+0x9d0], R206 ;  /* 0x0009d0ce01007387 */ /* 0x0003e80000100800 */
[----:B------:R1:W-:Y:S04]  /*10260*/  STL [R1+0x9cc], R207 ;  /* 0x0009cccf01007387 */ /* 0x0003e80000100800 */
[----:B------:R-:W-:Y:S04]  /*10270*/  STL [R1+0x9c8], R208 ;  /* 0x0009c8d001007387 */ /* 0x000fe80000100800 */
[----:B------:R1:W-:Y:S04]  /*10280*/  STL [R1+0x9c4], R209 ;  /* 0x0009c4d101007387 */ /* 0x0003e80000100800 */
[----:B------:R-:W-:Y:S04]  /*10290*/  STL [R1+0x9c0], R210 ;  /* 0x0009c0d201007387 */ /* 0x000fe80000100800 */
[----:B------:R-:W-:Y:S04]  /*102a0*/  STL [R1+0x9b8], R211 ;  /* 0x0009b8d301007387 */ /* 0x000fe80000100800 */
[----:B------:R-:W-:Y:S04]  /*102b0*/  STL [R1+0x9b4], R212 ;  /* 0x0009b4d401007387 */ /* 0x000fe80000100800 */
[----:B------:R4:W-:Y:S04]  /*102c0*/  STL [R1+0x9b0], R213 ;  /* 0x0009b0d501007387 */ /* 0x0009e80000100800 */
[----:B------:R4:W-:Y:S04]  /*102d0*/  STL [R1+0x9ac], R214 ;  /* 0x0009acd601007387 */ /* 0x0009e80000100800 */
[----:B------:R4:W-:Y:S04]  /*102e0*/  STL [R1+0x9a8], R215 ;  /* 0x0009a8d701007387 */ /* 0x0009e80000100800 */
[----:B------:R-:W4:Y:S04]  /*102f0*/  LDL R204, [R1+0x558] ;  /* 0x0005580001cc7983 */ /* 0x000f280000100800 */
[----:B------:R-:W4:Y:S01]  /*10300*/  LDL R12, [R1+0x574] ;  /* 0x00057400010c7983 */ /* 0x000f220000100800 */
[----:B------:R-:W-:-:S03]  /*10310*/  UIADD3.64 UR24, UR8, 0xe02, URZ ;  /* 0x00000e0208187897 */ /* 0x000fc6000fffe03f */
[----:B------:R-:W4:Y:S04]  /*10320*/  LDL R13, [R1+0x588] ;  /* 0x00058800010d7983 */ /* 0x000f280000100800 */
[----:B------:R-:W4:Y:S04]  /*10330*/  LDL R14, [R1+0x584] ;  /* 0x00058400010e7983 */ /* 0x000f280000100800 */
[----:B------:R-:W4:Y:S04]  /*10340*/  LDL R201, [R1+0x590] ;  /* 0x0005900001c97983 */ /* 0x000f280000100800 */
[----:B------:R-:W4:Y:S01]  /*10350*/  LDL R200, [R1+0x58c] ;  /* 0x00058c0001c87983 */ /* 0x000f220000100800 */
[----:B---3--:R-:W-:-:S03]  /*10360*/  IADD3 R10, P2, R2, R10, RZ ;  /* 0x0000000a020a7210 */ /* 0x008fc60007f5e0ff */
[----:B------:R-:W3:Y:S02]  /*10370*/  LDL R16, [R1+0x598] ;  /* 0x0005980001107983 */ /* 0x000ee40000100800 */
[----:B------:R-:W-:Y:S02]  /*10380*/  IMAD.X R11, R0, 0x1, R9, P2 ;  /* 0x00000001000b7824 */ /* 0x000fe400010e0609 */
[----:B------:R-:W3:Y:S01]  /*10390*/  LDL R9, [R1+0x594] ;  /* 0x0005940001097983 */ /* 0x000ee20000100800 */
[----:B------:R-:W-:Y:S02]  /*103a0*/  WARPGROUP.DEPBAR.LE gsb0, 0x0 ;  /* 0x00008000000079c5 */ /* 0x000fe40000010000 */
[----:B------:R-:W-:Y:S01]  /*103b0*/  WARPGROUP.ARRIVE ;  /* 0x00000000000079c5 */ /* 0x000fe20000000000 */
[----:B------:R-:W-:Y:S01]  /*103c0*/  UMOV UR10, UR22 ;  /* 0x00000016000a7c82 */ /* 0x000fe20008000000 */
[----:B------:R-:W-:Y:S01]  /*103d0*/  UMOV UR11, UR23 ;  /* 0x00000017000b7c82 */ /* 0x000fe20008000000 */
[----:B------:R-:W-:Y:S01]  /*103e0*/  ISETP.GT.AND P1, PT, R3, RZ, PT ;  /* 0x000000ff0300720c */ /* 0x000fe20003f24270 */
[----:B------:R-:W-:Y:S01]  /*103f0*/  UIADD3 UR14, UR14, 0x1, URZ ;  /* 0x000000010e0e7890 */ /* 0x000fe2000fffe03f */
[----:B------:R-:W-:Y:S01]  /*10400*/  ISETP.GE.AND P0, PT, R17, R8, PT ;  /* 0x000000081100720c */ /* 0x000fe20003f06270 */
[----:B------:R-:W-:Y:S01]  /*10410*/  HGMMA.64x128x8.F32.TF32 R24, gdesc[UR24], R24, gsb0 ;  /* 0x05e00000181879f0 */ /* 0x000fe20008002818 */
[----:B------:R-:W-:Y:S01]  /*10420*/  UIADD3.64 UR8, UR8, 0xe04, URZ ;  /* 0x00000e0408087897 */ /* 0x000fe2000fffe03f */
[----:B------:R-:W-:Y:S01]  /*10430*/  SEL R8, RZ, 0x4, !P1 ;  /* 0x00000004ff087807 */ /* 0x000fe20004800000 */
[----:B------:R-:W-:Y:S01]  /*10440*/  UISETP.GT.AND UP0, UPT, UR14, 0x2, UPT ;  /* 0x000000020e00788c */ /* 0x000fe2000bf04270 */
[----:B-1----:R-:W3:Y:S02]  /*10450*/  LDL R206, [R1+0x5ac] ;  /* 0x0005ac0001ce7983 */ /* 0x002ee40000100800 */
[----:B------:R-:W-:Y:S01]  /*10460*/  SEL R8, R8, RZ, !P0 ;  /* 0x000000ff08087207 */ /* 0x000fe20004000000 */
[----:B------:R-:W-:Y:S01]  /*10470*/  USEL UR14, UR14, URZ, !UP0 ;  /* 0x0000003f0e0e7287 */ /* 0x000fe2000c000000 */
[----:B------:R-:W3:Y:S04]  /*10480*/  LDL R207, [R1+0x830] ;  /* 0x0008300001cf7983 */ /* 0x000ee80000100800 */
[----:B------:R-:W3:Y:S04]  /*10490*/  LDL R209, [R1+0x928] ;  /* 0x0009280001d17983 */ /* 0x000ee80000100800 */
[----:B------:R-:W3:Y:S01]  /*104a0*/  LDL R208, [R1+0x924] ;  /* 0x0009240001d07983 */ /* 0x000ee20000100800 */
[----:B------:R-:W-:-:S02]  /*104b0*/  WARPGROUP.DEPBAR.LE gsb0, 0x0 ;  /* 0x00008000000079c5 */ /* 0x000fc40000010000 */
[----:B------:R-:W-:-:S06]  /*104c0*/  WARPGROUP.ARRIVE ;  /* 0x00000000000079c5 */ /* 0x000fcc0000000000 */
[----:B------:R-:W-:Y:S01]  /*104d0*/  HGMMA.64x128x8.F32.TF32 R24, gdesc[UR8], R24, gsb0 ;  /* 0x05e00000081879f0 */ /* 0x000fe20008002818 */
[----:B------:R-:W-:Y:S01]  /*104e0*/  ISETP.NE.U32.AND P1, PT, R8, RZ, PT ;  /* 0x000000ff0800720c */ /* 0x000fe20003f25070 */
[----:B------:R-:W-:-:S06]  /*104f0*/  ULEA UR4, UR14, UR12, 0x10 ;  /* 0x0000000c0e047291 */ /* 0x000fcc000f8e803f */
[----:B------:R-:W-:Y:S01]  /*10500*/  VIADD R8, R18, UR4 ;  /* 0x0000000412087c36 */ /* 0x000fe20008000000 */
[----:B------:R-:W-:Y:S02]  /*10510*/  WARPGROUP.DEPBAR.LE gsb0, 0x0 ;  /* 0x00008000000079c5 */ /* 0x000fe40000010000 */
[----:B------:R-:W-:Y:S06]  /*10520*/  BAR.SYNC.DEFER_BLOCKING 0x0 ;  /* 0x0000000000007b1d */ /* 0x000fec0000010000 */
[----:B------:R-:W-:Y:S01]  /*10530*/  @!PT LDS RZ, [RZ] ;  /* 0x00000000fffff984 */ /* 0x000fe20000000800 */
[----:B------:R-:W-:Y:S01]  /*10540*/  @!PT LDS RZ, [RZ] ;  /* 0x00000000fffff984 */ /* 0x000fe20000000800 */
[----:B------:R-:W-:Y:S01]  /*10550*/  @!PT LDS RZ, [RZ] ;  /* 0x00000000fffff984 */ /* 0x000fe20000000800 */
[----:B------:R2:W-:Y:S02]  /*10560*/  LDGSTS.E [R8], desc[UR16][R10.64], P1 ;  /* 0x000000000a087fae */ /* 0x0005e40008921850 */
[----:B--2---:R-:W-:-:S02]  /*10570*/  IADD3 R10, P2, R2, R205, RZ ;  /* 0x000000cd020a7210 */ /* 0x004fc40007f5e0ff */
[----:B------:R-:W2:Y:S03]  /*10580*/  LDL R205, [R1+0x5b8] ;  /* 0x0005b80001cd7983 */ /* 0x000ea60000100800 */
[----:B----4-:R-:W-:Y:S02]  /*10590*/  IMAD.X R11, R0, 0x1, R203, P2 ;  /* 0x00000001000b7824 */ /* 0x010fe400010e06cb */
[----:B------:R-:W4:Y:S04]  /*105a0*/  LDL R203, [R1+0x5a0] ;  /* 0x0005a00001cb7983 */ /* 0x000f280000100800 */
[----:B------:R1:W-:Y:S02]  /*105b0*/  LDGSTS.E [R8+0x4000], desc[UR16][R10.64], P1 ;  /* 0x040000000a087fae */ /* 0x0003e40008921850 */
[----:B-1----:R-:W-:-:S02]  /*105c0*/  IADD3 R10, P2, R2, R202, RZ ;  /* 0x000000ca020a7210 */ /* 0x002fc40007f5e0ff */
[----:B------:R-:W2:Y:S03]  /*105d0*/  LDL R202, [R1+0x59c] ;  /* 0x00059c0001ca7983 */ /* 0x000ea60000100800 */
[----:B------:R-:W-:Y:S01]  /*105e0*/  IMAD.X R11, R0, 0x1, R15, P2 ;  /* 0x00000001000b7824 */ /* 0x000fe200010e060f */
[----:B------:R-:W-:Y:S01]  /*105f0*/  ISETP.GT.AND P2, PT, R3, 0x1, PT ;  /* 0x000000010300780c */ /* 0x000fe20003f44270 */
[----:B------:R-:W2:Y:S04]  /*10600*/  LDL R15, [R1+0x5a8] ;  /* 0x0005a800010f7983 */ /* 0x000ea80000100800 */
[----:B------:R1:W-:Y:S02]  /*10610*/  LDGSTS.E [R8+0x8000], desc[UR16][R10.64], P1 ;  /* 0x080000000a087fae */ /* 0x0003e40008921850 */
[----:B-1----:R-:W-:-:S04]  /*10620*/  SEL R10, RZ, 0x4, !P2 ;  /* 0x00000004ff0a7807 */ /* 0x002fc80005000000 */
[----:B------:R-:W-:-:S04]  /*10630*/  SEL R10, R10, RZ, !P0 ;  /* 0x000000ff0a0a7207 */ /* 0x000fc80004000000 */
[----:B------:R-:W-:Y:S02]  /*10640*/  ISETP.NE.U32.AND P2, PT, R10, RZ, PT ;  /* 0x000000ff0a00720c */ /* 0x000fe40003f45070 */
[----:B------:R-:W-:Y:S02]  /*10650*/  IADD3 R10, P3, R2, R204, RZ ;  /* 0x000000cc020a7210 */ /* 0x000fe40007f7e0ff */
[----:B------:R-:W2:Y:S03]  /*10660*/  LDL R204, [R1+0x5d0] ;  /* 0x0005d00001cc7983 */ /* 0x000ea60000100800 */
[----:B------:R-:W-:Y:S02]  /*10670*/  IMAD.X R11, R0, 0x1, R12, P3 ;  /* 0x00000001000b7824 */ /* 0x000fe400018e060c */
[----:B------:R-:W2:Y:S04]  /*10680*/  LDL R12, [R1+0x5a4] ;  /* 0x0005a400010c7983 */ /* 0x000ea80000100800 */
[----:B------:R1:W-:Y:S02]  /*10690*/  LDGSTS.E [R8+0xc000], desc[UR16][R10.64], P1 ;  /* 0x0c0000000a087fae */ /* 0x0003e40008921850 */
[----:B-1----:R-:W-:-:S02]  /*106a0*/  IADD3 R10, P1, R2, R13, RZ ;  /* 0x0000000d020a7210 */ /* 0x002fc40007f3e0ff */
        /* <DEDUP_REMOVED lines=9> */
[----:B---3--:R-:W-:-:S02]  /*10740*/  IADD3 R10, P1, R2, R16, RZ ;  /* 0x00000010020a7210 */ /* 0x008fc40007f3e0ff */
[----:B------:R-:W3:Y:S03]  /*10750*/  LDL R16, [R1+0x5c4] ;  /* 0x0005c40001107983 */ /* 0x000ee60000100800 */
[----:B------:R-:W-:Y:S02]  /*10760*/  IMAD.X R11, R0, 0x1, R9, P1 ;  /* 0x00000001000b7824 */ /* 0x000fe400008e0609 */
[----:B------:R-:W3:Y:S01]  /*10770*/  LDL R9, [R1+0x5c0] ;  /* 0x0005c00001097983 */ /* 0x000ee20000100800 */
[----:B------:R-:W-:-:S03]  /*10780*/  ISETP.GT.AND P1, PT, R3, 0x2, PT ;  /* 0x000000020300780c */ /* 0x000fc60003f24270 */
[----:B------:R1:W-:Y:S02]  /*10790*/  LDGSTS.E [R8+0x8004], desc[UR16][R10.64], P2 ;  /* 0x080040000a087fae */ /* 0x0003e40009121850 */
[----:B-1----:R-:W-:-:S04]  /*107a0*/  SEL R10, RZ, 0x4, !P1 ;  /* 0x00000004ff0a7807 */ /* 0x002fc80004800000 */
[----:B------:R-:W-:-:S04]  /*107b0*/  SEL R10, R10, RZ, !P0 ;  /* 0x000000ff0a0a7207 */ /* 0x000fc80004000000 */
[----:B------:R-:W-:Y:S02]  /*107c0*/  ISETP.NE.U32.AND P1, PT, R10, RZ, PT ;  /* 0x000000ff0a00720c */ /* 0x000fe40003f25070 */
[----:B----4-:R-:W-:Y:S02]  /*107d0*/  IADD3 R10, P3, R2, R203, RZ ;  /* 0x000000cb020a7210 */ /* 0x010fe40007f7e0ff */
[----:B------:R-:W4:Y:S03]  /*107e0*/  LDL R203, [R1+0x5cc] ;  /* 0x0005cc0001cb7983 */ /* 0x000f260000100800 */
[----:B--2---:R-:W-:Y:S02]  /*107f0*/  IMAD.X R11, R0, 0x1, R202, P3 ;  /* 0x00000001000b7824 */ /* 0x004fe400018e06ca */
        /* <DEDUP_REMOVED lines=9> */
[----:B------:R-:W-:-:S05]  /*10890*/  IMAD.X R11, R0, 0x1, R206, P2 ;  /* 0x00000001000b7824 */ /* 0x000fca00010e06ce */
[----:B------:R1:W-:Y:S02]  /*108a0*/  LDGSTS.E [R8+0x4008], desc[UR16][R10.64], P1 ;  /* 0x040080000a087fae */ /* 0x0003e40008921850 */
[----:B-1----:R-:W-:Y:S02]  /*108b0*/  IADD3 R10, P2, R2, R205, RZ ;  /* 0x000000cd020a7210 */ /* 0x002fe40007f5e0ff */
        /* <DEDUP_REMOVED lines=8> */
[----:B---3--:R-:W-:Y:S02]  /*10940*/  IADD3 R10, P3, R2, R9, RZ ;  /* 0x00000009020a7210 */ /* 0x008fe40007f7e0ff */
[----:B------:R-:W3:Y:S02]  /*10950*/  LDL R9, [R1+0x5e4] ;  /* 0x0005e40001097983 */ /* 0x000ee40000100800 */
[----:B------:R-:W-:Y:S02]  /*10960*/  IADD3.X R11, R0, R201, RZ, P3, !PT ;  /* 0x000000c9000b7210 */ /* 0x000fe40001ffe4ff */
[----:B------:R-:W3:Y:S04]  /*10970*/  LDL R201, [R1+0x5ec] ;  /* 0x0005ec0001c97983 */ /* 0x000ee80000100800 */
[----:B------:R1:W-:Y:S02]  /*10980*/  LDGSTS.E [R8+0xc008], desc[UR16][R10.64], P1 ;  /* 0x0c0080000a087fae */ /* 0x0003e40008921850 */
[----:B-1----:R-:W-:-:S02]  /*10990*/  IADD3 R10, P1, R2, R200, RZ ;  /* 0x000000c8020a7210 */ /* 0x002fc40007f3e0ff */
[----:B------:R-:W3:Y:S03]  /*109a0*/  LDL R200, [R1+0x5f8] ;  /* 0x0005f80001c87983 */ /* 0x000ee60000100800 */
[----:B------:R-:W-:Y:S02]  /*109b0*/  IMAD.X R11, R0, 0x1, R16, P1 ;  /* 0x00000001000b7824 */ /* 0x000fe400008e0610 */
[----:B------:R-:W3:Y:S04]  /*109c0*/  LDL R16, [R1+0x5f4] ;  /* 0x0005f40001107983 */ /* 0x000ee80000100800 */
[----:B------:R1:W-:Y:S02]  /*109d0*/  LDGSTS.E [R8+0xc], desc[UR16][R10.64], P2 ;  /* 0x0000c0000a087fae */ /* 0x0003e40009121850 */
[----:B-1----:R-:W-:-:S02]  /*109e0*/  IADD3 R10, P1, R2, R204, RZ ;  /* 0x000000cc020a7210 */ /* 0x002fc40007f3e0ff */
[----:B------:R-:W3:Y:S03]  /*109f0*/  LDL R204, [R1+0x600] ;  /* 0x0006000001cc7983 */ /* 0x000ee60000100800 */
[----:B----4-:R-:W-:Y:S02]  /*10a00*/  IMAD.X R11, R0, 0x1, R203, P1 ;  /* 0x00000001000b7824 */ /* 0x010fe400008e06cb */
[----:B------:R-:W4:Y:S04]  /*10a10*/  LDL R203, [R1+0x610] ;  /* 0x0006100001cb7983 */ /* 0x000f280000100800 */
[----:B------:R2:W-:Y:S02]  /*10a20*/  LDGSTS.E [R8+0x400c], desc[UR16][R10.64], P2 ;  /* 0x0400c0000a087fae */ /* 0x0005e40009121850 */
[----:B--2---:R-:W-:-:S02]  /*10a30*/  IADD3 R10, P1, R2, R202, RZ ;  /* 0x000000ca020a7210 */ /* 0x004fc40007f3e0ff */
[----:B------:R-:W2:Y:S03]  /*10a40*/  LDL R202, [R1+0x60c] ;  /* 0x00060c0001ca7983 */ /* 0x000ea60000100800 */
[----:B------:R-:W-:Y:S02]  /*10a50*/  IMAD.X R11, R0, 0x1, R15, P1 ;  /* 0x00000001000b7824 */ /* 0x000fe400008e060f */
[----:B------:R-:W4:Y:S04]  /*10a60*/  LDL R15, [R1+0x604] ;  /* 0x00060400010f7983 */ /* 0x000f280000100800 */
[----:B------:R1:W-:Y:S02]  /*10a70*/  LDGSTS.E [R8+0x800c], desc[UR16][R10.64], P2 ;  /* 0x0800c0000a087fae */ /* 0x0003e40009121850 */
[----:B-1----:R-:W-:-:S02]  /*10a80*/  IADD3 R10, P1, R2, R12, RZ ;  /* 0x0000000c020a7210 */ /* 0x002fc40007f3e0ff */
[----:B------:R-:W2:Y:S03]  /*10a90*/  LDL R12, [R1+0x5fc] ;  /* 0x0005fc00010c7983 */ /* 0x000ea60000100800 */
[----:B------:R-:W-:Y:S02]  /*10aa0*/  IMAD.X R11, R0, 0x1, R13, P1 ;  /* 0x00000001000b7824 */ /* 0x000fe400008e060d */
[----:B------:R-:W4:Y:S04]  /*10ab0*/  LDL R13, [R1+0x608] ;  /* 0x00060800010d7983 */ /* 0x000f280000100800 */
[----:B------:R1:W-:Y:S02]  /*10ac0*/  LDGSTS.E [R8+0xc00c], desc[UR16][R10.64], P2 ;  /* 0x0c00c0000a087fae */ /* 0x0003e40009121850 */
[----:B-1----:R-:W-:-:S02]  /*10ad0*/  IADD3 R10, P2, R2, R14, RZ ;  /* 0x0000000e020a7210 */ /* 0x002fc40007f5e0ff */
[----:B------:R-:W4:Y:S03]  /*10ae0*/  LDL R14, [R1+0x618] ;  /* 0x00061800010e7983 */ /* 0x000f260000100800 */
[----:B---3--:R-:W-:Y:S02]  /*10af0*/  IMAD.X R11, R0, 0x1, R9, P2 ;  /* 0x00000001000b7824 */ /* 0x008fe400010e0609 */
[----:B------:R-:W3:Y:S01]  /*10b00*/  LDL R9, [R1+0x614] ;  /* 0x0006140001097983 */ /* 0x000ee20000100800 */
[----:B------:R-:W-:-:S04]  /*10b10*/  ISETP.GT.AND P1, PT, R3, 0x4, PT ;  /* 0x000000040300780c */ /* 0x000fc80003f24270 */
[----:B------:R-:W-:-:S04]  /*10b20*/  SEL R8, RZ, 0x4, !P1 ;  /* 0x00000004ff087807 */ /* 0x000fc80004800000 */
[----:B------:R-:W-:-:S04]  /*10b30*/  SEL R8, R8, RZ, !P0 ;  /* 0x000000ff08087207 */ /* 0x000fc80004000000 */
[----:B------:R-:W-:Y:S02]  /*10b40*/  ISETP.NE.U32.AND P1, PT, R8, RZ, PT ;  /* 0x000000ff0800720c */ /* 0x000fe40003f25070 */
[----:B------:R-:W-:-:S05]  /*10b50*/  LOP3.LUT R206, R18, 0x10, RZ, 0x3c, !PT ;  /* 0x0000001012ce7812 */ /* 0x000fca00078e3cff */
[----:B------:R-:W-:Y:S02]  /*10b60*/  VIADD R8, R206, UR4 ;  /* 0x00000004ce087c36 */ /* 0x000fe40008000000 */
[----:B------:R-:W3:Y:S04]  /*10b70*/  LDL R206, [R1+0x62c] ;  /* 0x00062c0001ce7983 */ /* 0x000ee80000100800 */
[----:B------:R1:W-:Y:S02]  /*10b80*/  LDGSTS.E [R8], desc[UR16][R10.64], P1 ;  /* 0x000000000a087fae */ /* 0x0003e40008921850 */
[----:B-1----:R-:W-:Y:S02]  /*10b90*/  IADD3 R10, P2, R2, R205, RZ ;  /* 0x000000cd020a7210 */ /* 0x002fe40007f5e0ff */
[----:B------:R-:W3:Y:S03]  /*10ba0*/  LDL R205, [R1+0x638] ;  /* 0x0006380001cd7983 */ /* 0x000ee60000100800 */
[----:B------:R-:W-:-:S02]  /*10bb0*/  IMAD.X R11, R0, 0x1, R201, P2 ;  /* 0x00000001000b7824 */ /* 0x000fc400010e06c9 */
[----:B------:R-:W3:Y:S04]  /*10bc0*/  LDL R201, [R1+0x620] ;  /* 0x0006200001c97983 */ /* 0x000ee80000100800 */
[----:B------:R1:W-:Y:S02]  /*10bd0*/  LDGSTS.E [R8+0x4000], desc[UR16][R10.64], P1 ;  /* 0x040000000a087fae */ /* 0x0003e40008921850 */
[----:B-1----:R-:W-:Y:S02]  /*10be0*/  IADD3 R10, P2, R2, R200, RZ ;  /* 0x000000c8020a7210 */ /* 0x002fe40007f5e0ff */
[----:B------:R-:W3:Y:S03]  /*10bf0*/  LDL R200, [R1+0x61c] ;  /* 0x00061c0001c87983 */ /* 0x000ee60000100800 */
[----:B------:R-:W-:Y:S01]  /*10c00*/  IMAD.X R11, R0, 0x1, R16, P2 ;  /* 0x00000001000b7824 */ /* 0x000fe200010e0610 */
[----:B------:R-:W-:Y:S01]  /*10c10*/  ISETP.GT.AND P2, PT, R3, 0x5, PT ;  /* 0x000000050300780c */ /* 0x000fe20003f44270 */
[----:B------:R-:W3:Y:S04]  /*10c20*/  LDL R16, [R1+0x628] ;  /* 0x0006280001107983 */ /* 0x000ee80000100800 */
[----:B------:R1:W-:Y:S02]  /*10c30*/  LDGSTS.E [R8+0x8000], desc[UR16][R10.64], P1 ;  /* 0x080000000a087fae */ /* 0x0003e40008921850 */
[----:B-1----:R-:W-:-:S04]  /*10c40*/  SEL R10, RZ, 0x4, !P2 ;  /* 0x00000004ff0a7807 */ /* 0x002fc80005000000 */
[----:B------:R-:W-:-:S04]  /*10c50*/  SEL R10, R10, RZ, !P0 ;  /* 0x000000ff0a0a7207 */ /* 0x000fc80004000000 */
[----:B------:R-:W-:Y:S02]  /*10c60*/  ISETP.NE.U32.AND P2, PT, R10, RZ, PT ;  /* 0x000000ff0a00720c */ /* 0x000fe40003f45070 */
[----:B------:R-:W-:Y:S02]  /*10c70*/  IADD3 R10, P3, R2, R204, RZ ;  /* 0x000000cc020a7210 */ /* 0x000fe40007f7e0ff */
[----:B------:R-:W3:Y:S03]  /*10c80*/  LDL R204, [R1+0x650] ;  /* 0x0006500001cc7983 */ /* 0x000ee60000100800 */
[----:B--2---:R-:W-:Y:S02]  /*10c90*/  IMAD.X R11, R0, 0x1, R12, P3 ;  /* 0x00000001000b7824 */ /* 0x004fe400018e060c */
[----:B------:R-:W2:Y:S04]  /*10ca0*/  LDL R12, [R1+0x624] ;  /* 0x00062400010c7983 */ /* 0x000ea80000100800 */
[----:B------:R4:W-:Y:S02]  /*10cb0*/  LDGSTS.E [R8+0xc000], desc[UR16][R10.64], P1 ;  /* 0x0c0000000a087fae */ /* 0x0009e40008921850 */
[----:B----4-:R-:W-:-:S02]  /*10cc0*/  IADD3 R10, P1, R2, R13, RZ ;  /* 0x0000000d020a7210 */ /* 0x010fc40007f3e0ff */
[----:B------:R-:W4:Y:S03]  /*10cd0*/  LDL R13, [R1+0x630] ;  /* 0x00063000010d7983 */ /* 0x000f260000100800 */
[----:B------:R-:W-:Y:S02]  /*10ce0*/  IMAD.X R11, R0, 0x1, R15, P1 ;  /* 0x00000001000b7824 */ /* 0x000fe400008e060f */
[----:B------:R-:W4:Y:S04]  /*10cf0*/  LDL R15, [R1+0x634] ;  /* 0x00063400010f7983 */ /* 0x000f280000100800 */
[----:B------:R1:W-:Y:S02]  /*10d00*/  LDGSTS.E [R8+0x4], desc[UR16][R10.64], P2 ;  /* 0x000040000a087fae */ /* 0x0003e40009121850 */
[----:B-1----:R-:W-:-:S02]  /*10d10*/  IADD3 R10, P1, R2, R203, RZ ;  /* 0x000000cb020a7210 */ /* 0x002fc40007f3e0ff */
[----:B------:R-:W4:Y:S03]  /*10d20*/  LDL R203, [R1+0x63c] ;  /* 0x00063c0001cb7983 */ /* 0x000f260000100800 */
[----:B------:R-:W-:Y:S02]  /*10d30*/  IMAD.X R11, R0, 0x1, R202, P1 ;  /* 0x00000001000b7824 */ /* 0x000fe400008e06ca */
[----:B------:R-:W4:Y:S04]  /*10d40*/  LDL R202, [R1+0x648] ;  /* 0x0006480001ca7983 */ /* 0x000f280000100800 */
[----:B------:R1:W-:Y:S02]  /*10d50*/  LDGSTS.E [R8+0x4004], desc[UR16][R10.64], P2 ;  /* 0x040040000a087fae */ /* 0x0003e40009121850 */
[----:B-1----:R-:W-:-:S02]  /*10d60*/  IADD3 R10, P1, R2, R14, RZ ;  /* 0x0000000e020a7210 */ /* 0x002fc40007f3e0ff */
[----:B------:R-:W4:Y:S03]  /*10d70*/  LDL R14, [R1+0x644] ;  /* 0x00064400010e7983 */ /* 0x000f260000100800 */
[----:B---3--:R-:W-:Y:S02]  /*10d80*/  IMAD.X R11, R0, 0x1, R9, P1 ;  /* 0x00000001000b7824 */ /* 0x008fe400008e0609 */
[----:B------:R-:W3:Y:S01]  /*10d90*/  LDL R9, [R1+0x640] ;  /* 0x0006400001097983 */ /* 0x000ee20000100800 */
[----:B------:R-:W-:-:S03]  /*10da0*/  ISETP.GT.AND P1, PT, R3, 0x6, PT ;  /* 0x000000060300780c */ /* 0x000fc60003f24270 */
[----:B------:R1:W-:Y:S02]  /*10db0*/  LDGSTS.E [R8+0x8004], desc[UR16][R10.64], P2 ;  /* 0x080040000a087fae */ /* 0x0003e40009121850 */
[----:B-1----:R-:W-:-:S04]  /*10dc0*/  SEL R10, RZ, 0x4, !P1 ;  /* 0x00000004ff0a7807 */ /* 0x002fc80004800000 */
[----:B------:R-:W-:-:S04]  /*10dd0*/  SEL R10, R10, RZ, !P0 ;  /* 0x000000ff0a0a7207 */ /* 0x000fc80004000000 */
[----:B------:R-:W-:Y:S02]  /*10de0*/  ISETP.NE.U32.AND P1, PT, R10, RZ, PT ;  /* 0x000000ff0a00720c */ /* 0x000fe40003f25070 */
[----:B------:R-:W-:Y:S02]  /*10df0*/  IADD3 R10, P3, R2, R201, RZ ;  /* 0x000000c9020a7210 */ /* 0x000fe40007f7e0ff */
[----:B------:R-:W3:Y:S03]  /*10e00*/  LDL R201, [R1+0x64c] ;  /* 0x00064c0001c97983 */ /* 0x000ee60000100800 */
[----:B------:R-:W-:Y:S02]  /*10e10*/  IMAD.X R11, R0, 0x1, R200, P3 ;  /* 0x00000001000b7824 */ /* 0x000fe400018e06c8 */
[----:B------:R-:W3:Y:S04]  /*10e20*/  LDL R200, [R1+0x658] ;  /* 0x0006580001c87983 */ /* 0x000ee80000100800 */
[----:B------:R1:W-:Y:S02]  /*10e30*/  LDGSTS.E [R8+0xc004], desc[UR16][R10.64], P2 ;  /* 0x0c0040000a087fae */ /* 0x0003e40009121850 */
[----:B-1----:R-:W-:-:S02]  /*10e40*/  IADD3 R10, P2, R2, R16, RZ ;  /* 0x00000010020a7210 */ /* 0x002fc40007f5e0ff */
[----:B------:R-:W3:Y:S03]  /*10e50*/  LDL R16, [R1+0x654] ;  /* 0x0006540001107983 */ /* 0x000ee60000100800 */
[----:B--2---:R-:W-:Y:S02]  /*10e60*/  IMAD.X R11, R0, 0x1, R12, P2 ;  /* 0x00000001000b7824 */ /* 0x004fe400010e060c */
[----:B------:R-:W2:Y:S04]  /*10e70*/  LDL R12, [R1+0x660] ;  /* 0x00066000010c7983 */ /* 0x000ea80000100800 */
[----:B------:R4:W-:Y:S02]  /*10e80*/  LDGSTS.E [R8+0x8], desc[UR16][R10.64], P1 ;  /* 0x000080000a087fae */ /* 0x0009e40008921850 */
[----:B----4-:R-:W-:-:S02]  /*10e90*/  IADD3 R10, P2, R2, R13, RZ ;  /* 0x0000000d020a7210 */ /* 0x010fc40007f5e0ff */
[----:B------:R-:W4:Y:S03]  /*10ea0*/  LDL R13, [R1+0x65c] ;  /* 0x00065c00010d7983 */ /* 0x000f260000100800 */
[----:B------:R-:W-:-:S05]  /*10eb0*/  IMAD.X R11, R0, 0x1, R206, P2 ;  /* 0x00000001000b7824 */ /* 0x000fca00010e06ce */
[----:B------:R1:W-:Y:S02]  /*10ec0*/  LDGSTS.E [R8+0x4008], desc[UR16][R10.64], P1 ;  /* 0x040080000a087fae */ /* 0x0003e40008921850 */
[----:B-1----:R-:W-:Y:S02]  /*10ed0*/  IADD3 R10, P2, R2, R205, RZ ;  /* 0x000000cd020a7210 */ /* 0x002fe40007f5e0ff */
[----:B------:R-:W4:Y:S02]  /*10ee0*/  LDL R205, [R1+0x670] ;  /* 0x0006700001cd7983 */ /* 0x000f240000100800 */
[----:B------:R-:W-:Y:S02]  /*10ef0*/  IADD3.X R11, R0, R15, RZ, P2, !PT ;  /* 0x0000000f000b7210 */ /* 0x000fe400017fe4ff */
[----:B------:R-:W-:Y:S01]  /*10f00*/  ISETP.GT.AND P2, PT, R3, 0x7, PT ;  /* 0x000000070300780c */ /* 0x000fe20003f44270 */
[----:B------:R-:W4:Y:S04]  /*10f10*/  LDL R15, [R1+0x668] ;  /* 0x00066800010f7983 */ /* 0x000f280000100800 */
[----:B------:R1:W-:Y:S02]  /*10f20*/  LDGSTS.E [R8+0x8008], desc[UR16][R10.64], P1 ;  /* 0x080080000a087fae */ /* 0x0003e40008921850 */
[----:B-1----:R-:W-:-:S04]  /*10f30*/  SEL R10, RZ, 0x4, !P2 ;  /* 0x00000004ff0a7807 */ /* 0x002fc80005000000 */
[----:B------:R-:W-:-:S04]  /*10f40*/  SEL R10, R10, RZ, !P0 ;  /* 0x000000ff0a0a7207 */ /* 0x000fc80004000000 */
[----:B------:R-:W-:Y:S02]  /*10f50*/  ISETP.NE.U32.AND P2, PT, R10, RZ, PT ;  /* 0x000000ff0a00720c */ /* 0x000fe40003f45070 */
[----:B---3--:R-:W-:Y:S02]  /*10f60*/  IADD3 R10, P3, R2, R9, RZ ;  /* 0x00000009020a7210 */ /* 0x008fe40007f7e0ff */
[----:B------:R-:W3:Y:S03]  /*10f70*/  LDL R9, [R1+0x664] ;  /* 0x0006640001097983 */ /* 0x000ee60000100800 */
[----:B------:R-:W-:Y:S02]  /*10f80*/  IMAD.X R11, R0, 0x1, R203, P3 ;  /* 0x00000001000b7824 */ /* 0x000fe400018e06cb */
        /* <DEDUP_REMOVED lines=17> */
[----:B--2---:R-:W-:-:S02]  /*110a0*/  IADD3 R10, P1, R2, R12, RZ ;  /* 0x0000000c020a7210 */ /* 0x004fc40007f3e0ff */
[----:B------:R-:W2:Y:S03]  /*110b0*/  LDL R12, [R1+0x67c] ;  /* 0x00067c00010c7983 */ /* 0x000ea60000100800 */
[----:B----4-:R-:W-:Y:S02]  /*110c0*/  IMAD.X R11, R0, 0x1, R13, P1 ;  /* 0x00000001000b7824 */ /* 0x010fe400008e060d */
        /* <DEDUP_REMOVED lines=63> */
[----:B------:R-:W4:Y:S02]  /*114c0*/  LDL R13, [R1+0x6dc] ;  /* 0x0006dc00010d7983 */ /* 0x000f240000100800 */
[----:B------:R-:W-:-:S05]  /*114d0*/  IADD3.X R11, R0, R206, RZ, P2, !PT ;  /* 0x000000ce000b7210 */ /* 0x000fca00017fe4ff */
[----:B------:R1:W-:Y:S02]  /*114e0*/  LDGSTS.E [R8+0x4008], desc[UR16][R10.64], P1 ;  /* 0x040080000a087fae */ /* 0x0003e40008921850 */
[----:B-1----:R-:W-:Y:S02]  /*114f0*/  IADD3 R10, P2, R2, R205, RZ ;  /* 0x000000cd020a7210 */ /* 0x002fe40007f5e0ff */
[----:B------:R-:W4:Y:S03]  /*11500*/  LDL R205, [R1+0x6f0] ;  /* 0x0006f00001cd7983 */ /* 0x000f260000100800 */
[----:B------:R-:W-:Y:S01]  /*11510*/  IMAD.X R11, R0, 0x1, R201, P2 ;  /* 0x00000001000b7824 */ /* 0x000fe200010e06c9 */
        /* <DEDUP_REMOVED lines=62> */
[----:B-1----:R-:W-:-:S02]  /*11900*/  IADD3 R10, P1, R2, R14, RZ ;  /* 0x0000000e020a7210 */ /* 0x002fc40007f3e0ff */
[----:B------:R-:W2:Y:S03]  /*11910*/  LDL R14, [R1+0x730] ;  /* 0x00073000010e7983 */ /* 0x000ea60000100800 */
[----:B----4-:R-:W-:Y:S02]  /*11920*/  IMAD.X R11, R0, 0x1, R13, P1 ;  /* 0x00000001000b7824 */ /* 0x010fe400008e060d */
        /* <DEDUP_REMOVED lines=22> */
[----:B------:R-:W3:Y:S02]  /*11a90*/  LDL R15, [R1+0x754] ;  /* 0x00075400010f7983 */ /* 0x000ee40000100800 */
[----:B--2---:R-:W-:Y:S02]  /*11aa0*/  IADD3.X R11, R0, R12, RZ, P2, !PT ;  /* 0x0000000c000b7210 */ /* 0x004fe400017fe4ff */
        /* <DEDUP_REMOVED lines=8> */
[----:B----4-:R-:W-:Y:S01]  /*11b30*/  IMAD.X R11, R0, 0x1, R13, P2 ;  /* 0x00000001000b7824 */ /* 0x010fe200010e060d */
        /* <DEDUP_REMOVED lines=28> */
[----:B------:R-:W-:Y:S02]  /*11d00*/  IMAD.X R11, R0, 0x1, R14, P1 ;  /* 0x00000001000b7824 */ /* 0x000fe400008e060e */
[----:B------:R-:W2:Y:S04]  /*11d10*/  LDL R14, [R1+0x784] ;  /* 0x00078400010e7983 */ /* 0x000ea80000100800 */
[----:B------:R4:W-:Y:S02]  /*11d20*/  LDGSTS.E [R8+0xc00c], desc[UR16][R10.64], P2 ;  /* 0x0c00c0000a087fae */ /* 0x0009e40009121850 */
[----:B----4-:R-:W-:-:S02]  /*11d30*/  IADD3 R10, P2, R2, R13, RZ ;  /* 0x0000000d020a7210 */ /* 0x010fc40007f5e0ff */
        /* <DEDUP_REMOVED lines=50> */
[----:B------:R-:W4:Y:S02]  /*12060*/  LDL R203, [R1+0x7cc] ;  /* 0x0007cc0001cb7983 */ /* 0x000f240000100800 */
[----:B------:R-:W-:Y:S02]  /*12070*/  IADD3.X R11, R0, R202, RZ, P3, !PT ;  /* 0x000000ca000b7210 */ /* 0x000fe40001ffe4ff */
[----:B------:R-:W4:Y:S04]  /*12080*/  LDL R202, [R1+0x7d8] ;  /* 0x0007d80001ca7983 */ /* 0x000f280000100800 */
[----:B------:R1:W-:Y:S02]  /*12090*/  LDGSTS.E [R8+0xc004], desc[UR16][R10.64], P2 ;  /* 0x0c0040000a087fae */ /* 0x0003e40009121850 */
[----:B-1----:R-:W-:-:S02]  /*120a0*/  IADD3 R10, P2, R2, R201, RZ ;  /* 0x000000c9020a7210 */ /* 0x002fc40007f5e0ff */
[----:B------:R-:W4:Y:S03]  /*120b0*/  LDL R201, [R1+0x7d4] ;  /* 0x0007d40001c97983 */ /* 0x000f260000100800 */
[----:B--2---:R-:W-:Y:S02]  /*120c0*/  IMAD.X R11, R0, 0x1, R12, P2 ;  /* 0x00000001000b7824 */ /* 0x004fe400010e060c */
        /* <DEDUP_REMOVED lines=34> */
[----:B------:R2:W-:Y:S01]  /*122f0*/  LDGSTS.E [R8+0x800c], desc[UR16][R10.64], P2 ;  /* 0x0800c0000a087fae */ /* 0x0005e20009121850 */
[----:B------:R-:W-:-:S02]  /*12300*/  LOP3.LUT R206, R18, 0x50, RZ, 0x3c, !PT ;  /* 0x0000005012ce7812 */ /* 0x000fc400078e3cff */
[----:B--2---:R-:W-:Y:S02]  /*12310*/  IADD3 R10, P1, R2, R12, RZ ;  /* 0x0000000c020a7210 */ /* 0x004fe40007f3e0ff */
[----:B------:R-:W2:Y:S03]  /*12320*/  LDL R12, [R1+0x7fc] ;  /* 0x0007fc00010c7983 */ /* 0x000ea60000100800 */
[----:B------:R-:W-:Y:S02]  /*12330*/  IMAD.X R11, R0, 0x1, R200, P1 ;  /* 0x00000001000b7824 */ /* 0x000fe400008e06c8 */
[----:B------:R-:W2:Y:S04]  /*12340*/  LDL R200, [R1+0x80c] ;  /* 0x00080c0001c87983 */ /* 0x000ea80000100800 */
[----:B------:R1:W-:Y:S01]  /*12350*/  LDGSTS.E [R8+0xc00c], desc[UR16][R10.64], P2 ;  /* 0x0c00c0000a087fae */ /* 0x0003e20009121850 */
[----:B------:R-:W-:-:S02]  /*12360*/  ISETP.GT.AND P1, PT, R3, 0x14, PT ;  /* 0x000000140300780c */ /* 0x000fc40003f24270 */
[----:B-1----:R-:W-:Y:S02]  /*12370*/  IADD3 R10, P2, R2, R14, RZ ;  /* 0x0000000e020a7210 */ /* 0x002fe40007f5e0ff */
[----:B------:R-:W2:Y:S01]  /*12380*/  LDL R14, [R1+0x818] ;  /* 0x00081800010e7983 */ /* 0x000ea20000100800 */
[----:B------:R-:W-:-:S04]  /*12390*/  SEL R8, RZ, 0x4, !P1 ;  /* 0x00000004ff087807 */ /* 0x000fc80004800000 */
[----:B------:R-:W-:-:S04]  /*123a0*/  SEL R8, R8, RZ, !P0 ;  /* 0x000000ff08087207 */ /* 0x000fc80004000000 */
[----:B------:R-:W-:Y:S01]  /*123b0*/  ISETP.NE.U32.AND P1, PT, R8, RZ, PT ;  /* 0x000000ff0800720c */ /* 0x000fe20003f25070 */
[----:B---3--:R-:W-:Y:S02]  /*123c0*/  IMAD.X R11, R0, 0x1, R9, P2 ;  /* 0x00000001000b7824 */ /* 0x008fe400010e0609 */
[----:B------:R-:W3:Y:S01]  /*123d0*/  LDL R9, [R1+0x814] ;  /* 0x0008140001097983 */ /* 0x000ee20000100800 */
[----:B------:R-:W-:-:S03]  /*123e0*/  VIADD R8, R206, UR4 ;  /* 0x00000004ce087c36 */ /* 0x000fc60008000000 */
[----:B------:R-:W3:Y:S06]  /*123f0*/  LDL R206, [R1+0x82c] ;  /* 0x00082c0001ce7983 */ /* 0x000eec0000100800 */
        /* <DEDUP_REMOVED lines=8> */
[----:B----4-:R-:W-:-:S02]  /*12480*/  IMAD.X R11, R0, 0x1, R13, P2 ;  /* 0x00000001000b7824 */ /* 0x010fc400010e060d */
[----:B------:R-:W4:Y:S01]  /*12490*/  LDL R13, [R1+0x828] ;  /* 0x00082800010d7983 */ /* 0x000f220000100800 */
[----:B------:R-:W-:-:S03]  /*124a0*/  ISETP.GT.AND P2, PT, R3, 0x15, PT ;  /* 0x000000150300780c */ /* 0x000fc60003f44270 */
[----:B------:R1:W-:Y:S02]  /*124b0*/  LDGSTS.E [R8+0x8000], desc[UR16][R10.64], P1 ;  /* 0x080000000a087fae */ /* 0x0003e40008921850 */
[----:B-1----:R-:W-:-:S04]  /*124c0*/  SEL R10, RZ, 0x4, !P2 ;  /* 0x00000004ff0a7807 */ /* 0x002fc80005000000 */
[----:B------:R-:W-:-:S04]  /*124d0*/  SEL R10, R10, RZ, !P0 ;  /* 0x000000ff0a0a7207 */ /* 0x000fc80004000000 */
[----:B------:R-:W-:Y:S02]  /*124e0*/  ISETP.NE.U32.AND P2, PT, R10, RZ, PT ;  /* 0x000000ff0a00720c */ /* 0x000fe40003f45070 */
[----:B------:R-:W-:Y:S02]  /*124f0*/  IADD3 R10, P3, R2, R204, RZ ;  /* 0x000000cc020a7210 */ /* 0x000fe40007f7e0ff */
        /* <DEDUP_REMOVED lines=15> */
[----:B------:R-:W2:Y:S02]  /*125f0*/  LDL R14, [R1+0x844] ;  /* 0x00084400010e7983 */ /* 0x000ea40000100800 */
[----:B---3--:R-:W-:Y:S02]  /*12600*/  IADD3.X R11, R0, R9, RZ, P1, !PT ;  /* 0x00000009000b7210 */ /* 0x008fe40000ffe4ff */
        /* <DEDUP_REMOVED lines=11> */
[----:B----4-:R-:W-:-:S02]  /*126c0*/  IADD3 R10, P2, R2, R13, RZ ;  /* 0x0000000d020a7210 */ /* 0x010fc40007f5e0ff */
        /* <DEDUP_REMOVED lines=37> */
[----:B----4-:R-:W-:-:S02]  /*12920*/  IADD3 R10, P1, R2, R13, RZ ;  /* 0x0000000d020a7210 */ /* 0x010fc40007f3e0ff */
[----:B------:R-:W4:Y:S01]  /*12930*/  LDL R13, [R1+0x880] ;  /* 0x00088000010d7983 */ /* 0x000f220000100800 */
[----:B------:R-:W-:Y:S02]  /*12940*/  LOP3.LUT R206, R18, 0x60, RZ, 0x3c, !PT ;  /* 0x0000006012ce7812 */ /* 0x000fe400078e3cff */
[----:B--2---:R-:W-:Y:S02]  /*12950*/  IMAD.X R11, R0, 0x1, R12, P1 ;  /* 0x00000001000b7824 */ /* 0x004fe400008e060c */
[----:B------:R-:W2:Y:S01]  /*12960*/  LDL R12, [R1+0x884] ;  /* 0x00088400010c7983 */ /* 0x000ea20000100800 */
[----:B------:R-:W-:-:S03]  /*12970*/  ISETP.GT.AND P1, PT, R3, 0x18, PT ;  /* 0x000000180300780c */ /* 0x000fc60003f24270 */
[----:B------:R1:W-:Y:S02]  /*12980*/  LDGSTS.E [R8+0xc00c], desc[UR16][R10.64], P2 ;  /* 0x0c00c0000a087fae */ /* 0x0003e40009121850 */
[----:B-1----:R-:W-:-:S04]  /*12990*/  SEL R8, RZ, 0x4, !P1 ;  /* 0x00000004ff087807 */ /* 0x002fc80004800000 */
[----:B------:R-:W-:-:S04]  /*129a0*/  SEL R8, R8, RZ, !P0 ;  /* 0x000000ff08087207 */ /* 0x000fc80004000000 */
[----:B------:R-:W-:Y:S01]  /*129b0*/  ISETP.NE.U32.AND P1, PT, R8, RZ, PT ;  /* 0x000000ff0800720c */ /* 0x000fe20003f25070 */
[----:B------:R-:W-:Y:S01]  /*129c0*/  VIADD R8, R206, UR4 ;  /* 0x00000004ce087c36 */ /* 0x000fe20008000000 */
[----:B------:R-:W-:Y:S02]  /*129d0*/  IADD3 R10, P2, R2, R202, RZ ;  /* 0x000000ca020a7210 */ /* 0x000fe40007f5e0ff */
[----:B------:R-:W2:Y:S03]  /*129e0*/  LDL R202, [R1+0x898] ;  /* 0x0008980001ca7983 */ /* 0x000ea60000100800 */
[----:B---3--:R-:W-:Y:S02]  /*129f0*/  IMAD.X R11, R0, 0x1, R9, P2 ;  /* 0x00000001000b7824 */ /* 0x008fe400010e0609 */
[----:B------:R-:W3:Y:S04]  /*12a00*/  LDL R9, [R1+0x894] ;  /* 0x0008940001097983 */ /* 0x000ee80000100800 */
[----:B------:R1:W-:Y:S02]  /*12a10*/  LDGSTS.E [R8], desc[UR16][R10.64], P1 ;  /* 0x000000000a087fae */ /* 0x0003e40008921850 */
[----:B-1----:R-:W-:-:S02]  /*12a20*/  IADD3 R10, P2, R2, R205, RZ ;  /* 0x000000cd020a7210 */ /* 0x002fc40007f5e0ff */
[----:B------:R-:W3:Y:S03]  /*12a30*/  LDL R205, [R1+0x8b8] ;  /* 0x0008b80001cd7983 */ /* 0x000ee60000100800 */
[----:B------:R-:W-:Y:S02]  /*12a40*/  IMAD.X R11, R0, 0x1, R201, P2 ;  /* 0x00000001000b7824 */ /* 0x000fe400010e06c9 */
[----:B------:R-:W3:Y:S04]  /*12a50*/  LDL R201, [R1+0x8a0] ;  /* 0x0008a00001c97983 */ /* 0x000ee80000100800 */
[----:B------:R1:W-:Y:S02]  /*12a60*/  LDGSTS.E [R8+0x4000], desc[UR16][R10.64], P1 ;  /* 0x040000000a087fae */ /* 0x0003e40008921850 */
[----:B-1----:R-:W-:-:S02]  /*12a70*/  IADD3 R10, P2, R2, R200, RZ ;  /* 0x000000c8020a7210 */ /* 0x002fc40007f5e0ff */
        /* <DEDUP_REMOVED lines=8> */
[----:B----4-:R-:W-:Y:S02]  /*12b00*/  IADD3 R10, P3, R2, R13, RZ ;  /* 0x0000000d020a7210 */ /* 0x010fe40007f7e0ff */
[----:B------:R-:W4:Y:S03]  /*12b10*/  LDL R13, [R1+0x8a4] ;  /* 0x0008a400010d7983 */ /* 0x000f260000100800 */
[----:B------:R-:W-:Y:S02]  /*12b20*/  IMAD.X R11, R0, 0x1, R16, P3 ;  /* 0x00000001000b7824 */ /* 0x000fe400018e0610 */
        /* <DEDUP_REMOVED lines=8> */
[----:B------:R-:W2:Y:S02]  /*12bb0*/  LDL R204, [R1+0x8bc] ;  /* 0x0008bc0001cc7983 */ /* 0x000ea40000100800 */
[----:B------:R-:W-:Y:S02]  /*12bc0*/  IADD3.X R11, R0, R203, RZ, P1, !PT ;  /* 0x000000cb000b7210 */ /* 0x000fe40000ffe4ff */
[----:B------:R-:W2:Y:S04]  /*12bd0*/  LDL R203, [R1+0x8c8] ;  /* 0x0008c80001cb7983 */ /* 0x000ea80000100800 */
[----:B------:R1:W-:Y:S02]  /*12be0*/  LDGSTS.E [R8+0x4004], desc[UR16][R10.64], P2 ;  /* 0x040040000a087fae */ /* 0x0003e40009121850 */
[----:B-1----:R-:W-:-:S02]  /*12bf0*/  IADD3 R10, P1, R2, R202, RZ ;  /* 0x000000ca020a7210 */ /* 0x002fc40007f3e0ff */
[----:B------:R-:W2:Y:S03]  /*12c00*/  LDL R202, [R1+0x8c4] ;  /* 0x0008c40001ca7983 */ /* 0x000ea60000100800 */
        /* <DEDUP_REMOVED lines=24> */
[----:B--2---:R-:W-:Y:S01]  /*12d90*/  IMAD.X R11, R0, 0x1, R12, P2 ;  /* 0x00000001000b7824 */ /* 0x004fe200010e060c */
        /* <DEDUP_REMOVED lines=28> */
[----:B------:R-:W-:Y:S01]  /*12f60*/  IMAD.X R11, R0, 0x1, R15, P1 ;  /* 0x00000001000b7824 */ /* 0x000fe200008e060f */
[----:B------:R-:W-:Y:S01]  /*12f70*/  ISETP.GT.AND P1, PT, R3, 0x1c, PT ;  /* 0x0000001c0300780c */ /* 0x000fe20003f24270 */
[----:B------:R-:W4:Y:S04]  /*12f80*/  LDL R15, [R1+0x90c] ;  /* 0x00090c00010f7983 */ /* 0x000f280000100800 */
[----:B------:R1:W-:Y:S01]  /*12f90*/  LDGSTS.E [R8+0xc00c], desc[UR16][R10.64], P2 ;  /* 0x0c00c0000a087fae */ /* 0x0003e20009121850 */
[----:B------:R-:W-:-:S02]  /*12fa0*/  LOP3.LUT R206, R18, 0x70, RZ, 0x3c, !PT ;  /* 0x0000007012ce7812 */ /* 0x000fc400078e3cff */
[----:B-1----:R-:W-:-:S04]  /*12fb0*/  SEL R8, RZ, 0x4, !P1 ;  /* 0x00000004ff087807 */ /* 0x002fc80004800000 */
[----:B------:R-:W-:-:S04]  /*12fc0*/  SEL R8, R8, RZ, !P0 ;  /* 0x000000ff08087207 */ /* 0x000fc80004000000 */
[----:B------:R-:W-:Y:S01]  /*12fd0*/  ISETP.NE.U32.AND P1, PT, R8, RZ, PT ;  /* 0x000000ff0800720c */ /* 0x000fe20003f25070 */
[----:B------:R-:W-:Y:S02]  /*12fe0*/  VIADD R8, R206, UR4 ;  /* 0x00000004ce087c36 */ /* 0x000fe40008000000 */
[----:B------:R-:W4:Y:S01]  /*12ff0*/  LDL R206, [R1+0x92c] ;  /* 0x00092c0001ce7983 */ /* 0x000f220000100800 */
[----:B--2---:R-:W-:-:S03]  /*13000*/  IADD3 R10, P2, R2, R12, RZ ;  /* 0x0000000c020a7210 */ /* 0x004fc60007f5e0ff */
[----:B------:R-:W2:Y:S02]  /*13010*/  LDL R12, [R1+0x918] ;  /* 0x00091800010c7983 */ /* 0x000ea40000100800 */
        /* <DEDUP_REMOVED lines=19> */
[----:B----4-:R-:W-:Y:S02]  /*13150*/  IMAD.X R11, R0, 0x1, R13, P3 ;  /* 0x00000001000b7824 */ /* 0x010fe400018e060d */
[----:B------:R-:W4:Y:S04]  /*13160*/  LDL R13, [R1+0x91c] ;  /* 0x00091c00010d7983 */ /* 0x000f280000100800 */
[----:B------:R1:W-:Y:S02]  /*13170*/  LDGSTS.E [R8+0xc000], desc[UR16][R10.64], P1 ;  /* 0x0c0000000a087fae */ /* 0x0003e40008921850 */
[----:B-1----:R-:W-:-:S02]  /*13180*/  IADD3 R10, P1, R2, R201, RZ ;  /* 0x000000c9020a7210 */ /* 0x002fc40007f3e0ff */
[----:B------:R-:W4:Y:S02]  /*13190*/  LDL R201, [R1+0x948] ;  /* 0x0009480001c97983 */ /* 0x000f240000100800 */
[----:B------:R-:W-:Y:S02]  /*131a0*/  IADD3.X R11, R0, R200, RZ, P1, !PT ;  /* 0x000000c8000b7210 */ /* 0x000fe40000ffe4ff */
[----:B------:R-:W4:Y:S04]  /*131b0*/  LDL R200, [R1+0x950] ;  /* 0x0009500001c87983 */ /* 0x000f280000100800 */
[----:B------:R1:W-:Y:S02]  /*131c0*/  LDGSTS.E [R8+0x4], desc[UR16][R10.64], P2 ;  /* 0x000040000a087fae */ /* 0x0003e40009121850 */
[----:B-1----:R-:W-:-:S02]  /*131d0*/  IADD3 R10, P1, R2, R16, RZ ;  /* 0x00000010020a7210 */ /* 0x002fc40007f3e0ff */
[----:B------:R-:W4:Y:S03]  /*131e0*/  LDL R16, [R1+0x94c] ;  /* 0x00094c0001107983 */ /* 0x000f260000100800 */
[----:B------:R-:W-:Y:S02]  /*131f0*/  IMAD.X R11, R0, 0x1, R15, P1 ;  /* 0x00000001000b7824 */ /* 0x000fe400008e060f */
[----:B------:R-:W4:Y:S04]  /*13200*/  LDL R15, [R1+0x960] ;  /* 0x00096000010f7983 */ /* 0x000f280000100800 */
[----:B------:R2:W-:Y:S02]  /*13210*/  LDGSTS.E [R8+0x4004], desc[UR16][R10.64], P2 ;  /* 0x040040000a087fae */ /* 0x0005e40009121850 */
[----:B--2---:R-:W-:-:S02]  /*13220*/  IADD3 R10, P1, R2, R12, RZ ;  /* 0x0000000c020a7210 */ /* 0x004fc40007f3e0ff */
        /* <DEDUP_REMOVED lines=13> */
[----:B-1----:R-:W-:-:S05]  /*13300*/  IADD3 R10, P2, R2, R209, RZ ;  /* 0x000000d1020a7210 */ /* 0x002fca0007f5e0ff */
[----:B------:R-:W-:-:S05]  /*13310*/  IMAD.X R11, R0, 0x1, R208, P2 ;  /* 0x00000001000b7824 */ /* 0x000fca00010e06d0 */
[----:B------:R1:W-:Y:S02]  /*13320*/  LDGSTS.E [R8+0x8], desc[UR16][R10.64], P1 ;  /* 0x000080000a087fae */ /* 0x0003e40008921850 */
[----:B-1----:R-:W-:-:S05]  /*13330*/  IADD3 R10, P2, R2, R207, RZ ;  /* 0x000000cf020a7210 */ /* 0x002fca0007f5e0ff */
[----:B------:R-:W-:-:S05]  /*13340*/  IMAD.X R11, R0, 0x1, R206, P2 ;  /* 0x00000001000b7824 */ /* 0x000fca00010e06ce */
[----:B------:R1:W-:Y:S02]  /*13350*/  LDGSTS.E [R8+0x4008], desc[UR16][R10.64], P1 ;  /* 0x040080000a087fae */ /* 0x0003e40008921850 */
[----:B-1----:R-:W-:-:S05]  /*13360*/  IADD3 R10, P2, R2, R205, RZ ;  /* 0x000000cd020a7210 */ /* 0x002fca0007f5e0ff */
[----:B------:R-:W-:Y:S01]  /*13370*/  IMAD.X R11, R0, 0x1, R204, P2 ;  /* 0x00000001000b7824 */ /* 0x000fe200010e06cc */
[----:B------:R-:W-:-:S04]  /*13380*/  ISETP.GT.AND P2, PT, R3, 0x1f, PT ;  /* 0x0000001f0300780c */ /* 0x000fc80003f44270 */
[----:B------:R1:W-:Y:S02]  /*13390*/  LDGSTS.E [R8+0x8008], desc[UR16][R10.64], P1 ;  /* 0x080080000a087fae */ /* 0x0003e40008921850 */
[----:B-1----:R-:W-:-:S04]  /*133a0*/  SEL R10, RZ, 0x4, !P2 ;  /* 0x00000004ff0a7807 */ /* 0x002fc80005000000 */
[----:B------:R-:W-:-:S04]  /*133b0*/  SEL R10, R10, RZ, !P0 ;  /* 0x000000ff0a0a7207 */ /* 0x000fc80004000000 */
[----:B------:R-:W-:Y:S02]  /*133c0*/  ISETP.NE.U32.AND P2, PT, R10, RZ, PT ;  /* 0x000000ff0a00720c */ /* 0x000fe40003f45070 */
[----:B------:R-:W-:-:S05]  /*133d0*/  IADD3 R10, P3, R2, R203, RZ ;  /* 0x000000cb020a7210 */ /* 0x000fca0007f7e0ff */
[----:B------:R-:W-:-:S05]  /*133e0*/  IMAD.X R11, R0, 0x1, R202, P3 ;  /* 0x00000001000b7824 */ /* 0x000fca00018e06ca */
[----:B------:R1:W-:Y:S02]  /*133f0*/  LDGSTS.E [R8+0xc008], desc[UR16][R10.64], P1 ;  /* 0x0c0080000a087fae */ /* 0x0003e40008921850 */
[----:B-1----:R-:W-:-:S05]  /*13400*/  IADD3 R10, P1, R2, R201, RZ ;  /* 0x000000c9020a7210 */ /* 0x002fca0007f3e0ff */
[----:B--2---:R-:W-:Y:S02]  /*13410*/  IMAD.X R11, R0, 0x1, R12, P1 ;  /* 0x00000001000b7824 */ /* 0x004fe400008e060c */
[----:B------:R-:W2:Y:S04]  /*13420*/  LDL.LU R12, [R1+0x550] ;  /* 0x00055000010c7983 */ /* 0x000ea80000300800 */
[----:B------:R1:W-:Y:S04]  /*13430*/  LDGSTS.E [R8+0xc], desc[UR16][R10.64], P2 ;  /* 0x0000c0000a087fae */ /* 0x0003e80009121850 */
[----:B------:R-:W2:Y:S01]  /*13440*/  LDL.LU R213, [R1+0x554] ;  /* 0x0005540001d57983 */ /* 0x000ea20000300800 */
[----:B-1----:R-:W-:-:S05]  /*13450*/  IADD3 R10, P1, R2, R200, RZ ;  /* 0x000000c8020a7210 */ /* 0x002fca0007f3e0ff */
[----:B------:R-:W-:-:S05]  /*13460*/  IMAD.X R11, R0, 0x1, R16, P1 ;  /* 0x00000001000b7824 */ /* 0x000fca00008e0610 */
[----:B------:R3:W-:Y:S02]  /*13470*/  LDGSTS.E [R8+0x400c], desc[UR16][R10.64], P2 ;  /* 0x0400c0000a087fae */ /* 0x0007e40009121850 */
[----:B---3--:R-:W-:Y:S02]  /*13480*/  IADD3 R10, P1, R2, R9, RZ ;  /* 0x00000009020a7210 */ /* 0x008fe40007f3e0ff */
[----:B------:R-:W1:Y:S02]  /*13490*/  S2R R9, SR_TID.X ;  /* 0x0000000000097919 */ /* 0x000e640000002100 */
[----:B-1----:R-:W-:Y:S01]  /*134a0*/  LOP3.LUT R9, R9, 0x1f, RZ, 0xc0, !PT ;  /* 0x0000001f09097812 */ /* 0x002fe200078ec0ff */
[----:B------:R-:W-:Y:S02]  /*134b0*/  IMAD.X R11, R0, 0x1, R14, P1 ;  /* 0x00000001000b7824 */ /* 0x000fe400008e060e */
[----:B------:R-:W3:Y:S04]  /*134c0*/  LDL.LU R14, [R1+0x540] ;  /* 0x00054000010e7983 */ /* 0x000ee80000300800 */
[----:B------:R1:W-:Y:S04]  /*134d0*/  LDGSTS.E [R8+0x800c], desc[UR16][R10.64], P2 ;  /* 0x0800c0000a087fae */ /* 0x0003e80009121850 */
[----:B------:R-:W3:Y:S04]  /*134e0*/  LDL.LU R206, [R1+0x534] ;  /* 0x0005340001ce7983 */ /* 0x000ee80000300800 */
[----:B------:R-:W3:Y:S01]  /*134f0*/  LDL.LU R210, [R1+0x544] ;  /* 0x0005440001d27983 */ /* 0x000ee20000300800 */
[----:B-1----:R-:W-:-:S03]  /*13500*/  IADD3 R10, P1, R2, R15, RZ ;  /* 0x0000000f020a7210 */ /* 0x002fc60007f3e0ff */
[----:B------:R-:W3:Y:S02]  /*13510*/  LDL.LU R214, [R1+0x520] ;  /* 0x0005200001d67983 */ /* 0x000ee40000300800 */
[----:B----4-:R-:W-:Y:S01]  /*13520*/  IMAD.X R11, R0, 0x1, R13, P1 ;  /* 0x00000001000b7824 */ /* 0x010fe200008e060d */
[----:B------:R-:W-:Y:S01]  /*13530*/  ISETP.GE.AND P1, PT, R9, R3, PT ;  /* 0x000000030900720c */ /* 0x000fe20003f26270 */
[----:B------:R-:W4:Y:S01]  /*13540*/  LDL.LU R16, [R1+0x530] ;  /* 0x0005300001107983 */ /* 0x000f220000300800 */
[----:B------:R-:W1:Y:S03]  /*13550*/  S2R R9, SR_TID.X ;  /* 0x0000000000097919 */ /* 0x000e660000002100 */
[----:B------:R-:W4:Y:S04]  /*13560*/  LDL.LU R200, [R1+0x504] ;  /* 0x0005040001c87983 */ /* 0x000f280000300800 */
[----:B------:R-:W4:Y:S04]  /*13570*/  LDL.LU R201, [R1+0x50c] ;  /* 0x00050c0001c97983 */ /* 0x000f280000300800 */
[----:B------:R-:W4:Y:S04]  /*13580*/  LDL.LU R202, [R1+0x514] ;  /* 0x0005140001ca7983 */ /* 0x000f280000300800 */
[----:B------:R-:W4:Y:S04]  /*13590*/  LDL.LU R203, [R1+0x51c] ;  /* 0x00051c0001cb7983 */ /* 0x000f280000300800 */
[----:B------:R-:W4:Y:S04]  /*135a0*/  LDL.LU R204, [R1+0x524] ;  /* 0x0005240001cc7983 */ /* 0x000f280000300800 */
[----:B------:R1:W-:Y:S01]  /*135b0*/  LDGSTS.E [R8+0xc00c], desc[UR16][R10.64], P2 ;  /* 0x0c00c0000a087fae */ /* 0x0003e20009121850 */
[----:B------:R-:W-:-:S03]  /*135c0*/  ULEA UR4, UR14, UR12, 0xe ;  /* 0x0000000c0e047291 */ /* 0x000fc6000f8e703f */
[----:B------:R-:W4:Y:S01]  /*135d0*/  LDL.LU R205, [R1+0x52c] ;  /* 0x00052c0001cd7983 */ /* 0x000f220000300800 */
[----:B-1----:R-:W-:-:S03]  /*135e0*/  LOP3.LUT R15, R9, 0x60, RZ, 0xc0, !PT ;  /* 0x00000060090f7812 */ /* 0x002fc600078ec0ff */
[----:B------:R-:W4:Y:S01]  /*135f0*/  LDL.LU R207, [R1+0x500] ;  /* 0x0005000001cf7983 */ /* 0x000f220000300800 */
[----:B------:R-:W-:Y:S02]  /*13600*/  LOP3.LUT R9, R9, 0x7f, RZ, 0xc0, !PT ;  /* 0x0000007f09097812 */ /* 0x000fe400078ec0ff */
[----:B------:R-:W-:Y:S01]  /*13610*/  SEL R8, RZ, 0x4, P1 ;  /* 0x00000004ff087807 */ /* 0x000fe20000800000 */
[----:B------:R-:W4:Y:S01]  /*13620*/  LDL.LU R208, [R1+0x53c] ;  /* 0x00053c0001d07983 */ /* 0x000f220000300800 */
[----:B------:R-:W-:Y:S01]  /*13630*/  SHF.R.U32.HI R13, RZ, 0x1, R15 ;  /* 0x00000001ff0d7819 */ /* 0x000fe2000001160f */
[----:B------:R-:W-:Y:S01]  /*13640*/  IMAD.SHL.U32 R9, R9, 0x4, RZ ;  /* 0x0000000409097824 */ /* 0x000fe200078e00ff */
[----:B------:R-:W-:Y:S01]  /*13650*/  SEL R8, R8, RZ, !P0 ;  /* 0x000000ff08087207 */ /* 0x000fe20004000000 */
[----:B------:R-:W4:Y:S03]  /*13660*/  LDL.LU R209, [R1+0x508] ;  /* 0x0005080001d17983 */ /* 0x000f260000300800 */
[----:B------:R-:W-:Y:S01]  /*13670*/  LOP3.LUT R9, R9, R13, RZ, 0x3c, !PT ;  /* 0x0000000d09097212 */ /* 0x000fe200078e3cff */
[----:B------:R-:W0:Y:S01]  /*13680*/  LDGDEPBAR ;  /* 0x00000000000079af */ /* 0x000e220000000000 */
[----:B------:R-:W-:-:S03]  /*13690*/  ISETP.NE.U32.AND P0, PT, R8, RZ, PT ;  /* 0x000000ff0800720c */ /* 0x000fc60003f05070 */
[----:B------:R-:W-:Y:S02]  /*136a0*/  VIADD R8, R9, UR4 ;  /* 0x0000000409087c36 */ /* 0x000fe40008000000 */
[----:B------:R-:W4:Y:S04]  /*136b0*/  LDL.LU R9, [R1+0x510] ;  /* 0x0005100001097983 */ /* 0x000f280000300800 */
[----:B------:R-:W4:Y:S04]  /*136c0*/  LDL.LU R211, [R1+0x54c] ;  /* 0x00054c0001d37983 */ /* 0x000f280000300800 */
[----:B------:R-:W4:Y:S04]  /*136d0*/  LDL.LU R212, [R1+0x518] ;  /* 0x0005180001d47983 */ /* 0x000f280000300800 */
[----:B------:R-:W4:Y:S04]  /*136e0*/  LDL.LU R215, [R1+0x528] ;  /* 0x0005280001d77983 */ /* 0x000f280000300800 */
[----:B------:R-:W4:Y:S04]  /*136f0*/  LDL.LU R15, [R1+0x538] ;  /* 0x00053800010f7983 */ /* 0x000f280000300800 */
[----:B------:R-:W4:Y:S01]  /*13700*/  LDL.LU R13, [R1+0x548] ;  /* 0x00054800010d7983 */ /* 0x000f220000300800 */
[----:B--2---:R-:W-:-:S05]  /*13710*/  IADD3 R10, P1, R4, R213, RZ ;  /* 0x000000d5040a7210 */ /* 0x004fca0007f3e0ff */
[----:B------:R-:W-:-:S05]  /*13720*/  IMAD.X R11, R12, 0x1, R5, P1 ;  /* 0x000000010c0b7824 */ /* 0x000fca00008e0605 */
[----:B------:R3:W-:Y:S02]  /*13730*/  LDGSTS.E [R8+0x30000], desc[UR16][R10.64], P0 ;  /* 0x300000000a087fae */ /* 0x0007e40008121850 */
[----:B---3--:R-:W-:-:S05]  /*13740*/  IADD3 R10, P1, R4, R210, RZ ;  /* 0x000000d2040a7210 */ /* 0x008fca0007f3e0ff */
[----:B------:R-:W-:-:S05]  /*13750*/  IMAD.X R11, R14, 0x1, R5, P1 ;  /* 0x000000010e0b7824 */ /* 0x000fca00008e0605 */
[----:B------:R1:W-:Y:S02]  /*13760*/  LDGSTS.E [R8+0x30400], desc[UR16][R10.64], P0 ;  /* 0x304000000a087fae */ /* 0x0003e40008121850 */
[----:B-1----:R-:W-:-:S04]  /*13770*/  IADD3 R10, P1, R4, R206, RZ ;  /* 0x000000ce040a7210 */ /* 0x002fc80007f3e0ff */
[----:B----4-:R-:W-:-:S05]  /*13780*/  IADD3.X R11, R16, R5, RZ, P1, !PT ;  /* 0x00000005100b7210 */ /* 0x010fca0000ffe4ff */
        /* <DEDUP_REMOVED lines=39> */
[----:B------:R1:W-:Y:S04]  /*13a00*/  LDGSTS.E [R8+0x33c00], desc[UR16][R10.64], P0 ;  /* 0x33c000000a087fae */ /* 0x0003e80008121850 */
[----:B------:R-:W2:Y:S01]  /*13a10*/  LDL R8, [R1+0x970] ;  /* 0x0009700001087983 */ /* 0x000ea20000100800 */
[----:B-1----:R-:W-:-:S05]  /*13a20*/  IADD3 R10, P1, R4, R211, RZ ;  /* 0x000000d3040a7210 */ /* 0x002fca0007f3e0ff */
[----:B------:R-:W-:Y:S01]  /*13a30*/  IMAD.X R11, R13, 0x1, R5, P1 ;  /* 0x000000010d0b7824 */ /* 0x000fe200008e0605 */
[-C--:B------:R-:W-:Y:S02]  /*13a40*/  IADD3 R218, P3, R218, R7.reuse, RZ ;  /* 0x00000007dada7210 */ /* 0x080fe40007f7e0ff */
[----:B------:R-:W-:-:S03]  /*13a50*/  IADD3 R222, P5, R222, R7, RZ ;  /* 0x00000007dede7210 */ /* 0x000fc60007fbe0ff */
[--C-:B------:R-:W-:Y:S02]  /*13a60*/  IMAD.X R217, R217, 0x1, R6.reuse, P3 ;  /* 0x00000001d9d97824 */ /* 0x100fe400018e0606 */
[----:B------:R-:W-:Y:S02]  /*13a70*/  IMAD.X R221, R221, 0x1, R6, P5 ;  /* 0x00000001dddd7824 */ /* 0x000fe400028e0606 */
[----:B--2---:R-:W-:-:S05]  /*13a80*/  VIADD R8, R8, UR4 ;  /* 0x0000000408087c36 */ /* 0x004fca0008000000 */
[----:B------:R1:W-:Y:S02]  /*13a90*/  LDGSTS.E [R8+0x30200], desc[UR16][R10.64], P0 ;  /* 0x302000000a087fae */ /* 0x0003e40008121850 */
[----:B-1----:R-:W-:-:S04]  /*13aa0*/  IADD3 R10, P1, R4, R208, RZ ;  /* 0x000000d0040a7210 */ /* 0x002fc80007f3e0ff */
[----:B------:R-:W-:-:S05]  /*13ab0*/  IADD3.X R11, R15, R5, RZ, P1, !PT ;  /* 0x000000050f0b7210 */ /* 0x000fca0000ffe4ff */
        /* <DEDUP_REMOVED lines=42> */
[----:B------:R-:W-:-:S04]  /*13d60*/  IADD3 R22, P1, R22, R7, RZ ;  /* 0x0000000716167210 */ /* 0x000fc80007f3e0ff */
[----:B------:R1:W-:Y:S01]  /*13d70*/  LDGSTS.E [R8+0x33e00], desc[UR16][R10.64], P0 ;  /* 0x33e000000a087fae */ /* 0x0003e20008121850 */
[-C--:B------:R-:W-:Y:S02]  /*13d80*/  IADD3 R20, P0, R20, R7.reuse, RZ ;  /* 0x0000000714147210 */ /* 0x080fe40007f1e0ff */
[-C--:B------:R-:W-:Y:S01]  /*13d90*/  IADD3 R216, P2, R216, R7.reuse, RZ ;  /* 0x00000007d8d87210 */ /* 0x080fe20007f5e0ff */
[--C-:B------:R-:W-:Y:S01]  /*13da0*/  IMAD.X R21, R21, 0x1, R6.reuse, P1 ;  /* 0x0000000115157824 */ /* 0x100fe200008e0606 */
[-C--:B------:R-:W-:Y:S01]  /*13db0*/  IADD3 R220, P4, R220, R7.reuse, RZ ;  /* 0x00000007dcdc7210 */ /* 0x080fe20007f9e0ff */
[--C-:B------:R-:W-:Y:S01]  /*13dc0*/  IMAD.X R19, R19, 0x1, R6.reuse, P0 ;  /* 0x0000000113137824 */ /* 0x100fe200000e0606 */
[-C--:B------:R-:W-:Y:S01]  /*13dd0*/  IADD3 R226, P0, R226, R7.reuse, RZ ;  /* 0x00000007e2e27210 */ /* 0x080fe20007f1e0ff */
[--C-:B------:R-:W-:Y:S01]  /*13de0*/  IMAD.X R23, R23, 0x1, R6.reuse, P2 ;  /* 0x0000000117177824 */ /* 0x100fe200010e0606 */
[-C--:B------:R-:W-:Y:S01]  /*13df0*/  IADD3 R228, P1, R228, R7.reuse, RZ ;  /* 0x00000007e4e47210 */ /* 0x080fe20007f3e0ff */
[----:B------:R-:W-:Y:S01]  /*13e00*/  VIADD R17, R17, 0x1 ;  /* 0x0000000111117836 */ /* 0x000fe20000000000 */
[-C--:B------:R-:W-:Y:S01]  /*13e10*/  IADD3 R230, P2, R230, R7.reuse, RZ ;  /* 0x00000007e6e67210 */ /* 0x080fe20007f5e0ff */
[--C-:B------:R-:W-:Y:S01]  /*13e20*/  IMAD.X R225, R225, 0x1, R6.reuse, P0 ;  /* 0x00000001e1e17824 */ /* 0x100fe200000e0606 */
[-C--:B------:R-:W-:Y:S01]  /*13e30*/  IADD3 R232, P3, R232, R7.reuse, RZ ;  /* 0x00000007e8e87210 */ /* 0x080fe20007f7e0ff */
[--C-:B------:R-:W-:Y:S01]  /*13e40*/  IMAD.X R219, R219, 0x1, R6.reuse, P4 ;  /* 0x00000001dbdb7824 */ /* 0x100fe200020e0606 */
[-C--:B------:R-:W-:Y:S01]  /*13e50*/  IADD3 R240, P0, R240, R7.reuse, RZ ;  /* 0x00000007f0f07210 */ /* 0x080fe20007f1e0ff */
[--C-:B------:R-:W-:Y:S01]  /*13e60*/  IMAD.X R227, R227, 0x1, R6.reuse, P1 ;  /* 0x00000001e3e37824 */ /* 0x100fe200008e0606 */
[-C--:B------:R-:W-:Y:S01]  /*13e70*/  IADD3 R224, P6, R224, R7.reuse, RZ ;  /* 0x00000007e0e07210 */ /* 0x080fe20007fde0ff */
[--C-:B------:R-:W-:Y:S01]  /*13e80*/  IMAD.X R229, R229, 0x1, R6.reuse, P2 ;  /* 0x00000001e5e57824 */ /* 0x100fe200010e0606 */
[-C--:B------:R-:W-:Y:S01]  /*13e90*/  IADD3 R234, P4, R234, R7.reuse, RZ ;  /* 0x00000007eaea7210 */ /* 0x080fe20007f9e0ff */
[----:B------:R-:W0:Y:S01]  /*13ea0*/  LDGDEPBAR ;  /* 0x00000000000079af */ /* 0x000e220000000000 */
[-C--:B------:R-:W-:Y:S01]  /*13eb0*/  IADD3 R242, P1, R242, R7.reuse, RZ ;  /* 0x00000007f2f27210 */ /* 0x080fe20007f3e0ff */
[--C-:B------:R-:W-:Y:S01]  /*13ec0*/  IMAD.X R231, R231, 0x1, R6.reuse, P3 ;  /* 0x00000001e7e77824 */ /* 0x100fe200018e0606 */
[-C--:B------:R-:W-:Y:S01]  /*13ed0*/  IADD3 R244, P2, R244, R7.reuse, RZ ;  /* 0x00000007f4f47210 */ /* 0x080fe20007f5e0ff */
[--C-:B------:R-:W-:Y:S01]  /*13ee0*/  IMAD.X R239, R239, 0x1, R6.reuse, P0 ;  /* 0x00000001efef7824 */ /* 0x100fe200000e0606 */
[-C--:B------:R-:W-:Y:S01]  /*13ef0*/  IADD3 R236, P5, R236, R7.reuse, RZ ;  /* 0x00000007ecec7210 */ /* 0x080fe20007fbe0ff */
[--C-:B------:R-:W-:Y:S01]  /*13f00*/  IMAD.X R223, R223, 0x1, R6.reuse, P6 ;  /* 0x00000001dfdf7824 */ /* 0x100fe200030e0606 */
[-C--:B------:R-:W-:Y:S01]  /*13f10*/  IADD3 R246, P3, R246, R7.reuse, RZ ;  /* 0x00000007f6f67210 */ /* 0x080fe20007f7e0ff */
[----:B------:R-:W-:Y:S01]  /*13f20*/  IMAD.X R233, R233, 0x1, R6, P4 ;  /* 0x00000001e9e97824 */ /* 0x000fe200020e0606 */
[----:B------:R-:W-:-:S02]  /*13f30*/  IADD3 R200, P0, R200, R7, RZ ;  /* 0x00000007c8c87210 */ /* 0x000fc40007f1e0ff */
[-C--:B------:R-:W-:Y:S02]  /*13f40*/  IADD3 R238, P6, R238, R7.reuse, RZ ;  /* 0x00000007eeee7210 */ /* 0x080fe40007fde0ff */
[----:B------:R-:W-:Y:S01]  /*13f50*/  IADD3.X R241, R241, R6, RZ, P1, !PT ;  /* 0x00000006f1f17210 */ /* 0x000fe20000ffe4ff */
[--C-:B------:R-:W-:Y:S01]  /*13f60*/  IMAD.X R243, R243, 0x1, R6.reuse, P2 ;  /* 0x00000001f3f37824 */ /* 0x100fe200010e0606 */
[-C--:B------:R-:W-:Y:S02]  /*13f70*/  IADD3 R248, P4, R248, R7.reuse, RZ ;  /* 0x00000007f8f87210 */ /* 0x080fe40007f9e0ff */
[-C--:B------:R-:W-:Y:S01]  /*13f80*/  IADD3 R201, P1, R201, R7.reuse, RZ ;  /* 0x00000007c9c97210 */ /* 0x080fe20007f3e0ff */
[--C-:B------:R-:W-:Y:S01]  /*13f90*/  IMAD.X R235, R235, 0x1, R6.reuse, P5 ;  /* 0x00000001ebeb7824 */ /* 0x100fe200028e0606 */
[-C--:B------:R-:W-:Y:S01]  /*13fa0*/  IADD3 R202, P2, R202, R7.reuse, RZ ;  /* 0x00000007caca7210 */ /* 0x080fe20007f5e0ff */
[----:B------:R2:W-:Y:S01]  /*13fb0*/  STL [R1+0x504], R200 ;  /* 0x000504c801007387 */ /* 0x0005e20000100800 */
[-C--:B------:R-:W-:Y:S01]  /*13fc0*/  IADD3 R250, P5, R250, R7.reuse, RZ ;  /* 0x00000007fafa7210 */ /* 0x080fe20007fbe0ff */
[--C-:B------:R-:W-:Y:S01]  /*13fd0*/  IMAD.X R245, R245, 0x1, R6.reuse, P3 ;  /* 0x00000001f5f57824 */ /* 0x100fe200018e0606 */
[-C--:B------:R-:W-:Y:S01]  /*13fe0*/  IADD3 R203, P3, R203, R7.reuse, RZ ;  /* 0x00000007cbcb7210 */ /* 0x080fe20007f7e0ff */
[--C-:B------:R-:W-:Y:S01]  /*13ff0*/  IMAD.X R237, R237, 0x1, R6.reuse, P6 ;  /* 0x00000001eded7824 */ /* 0x100fe200030e0606 */
[-C--:B------:R-:W-:Y:S01]  /*14000*/  IADD3 R252, P6, R252, R7.reuse, RZ ;  /* 0x00000007fcfc7210 */ /* 0x080fe20007fde0ff */
[--C-:B------:R-:W-:Y:S01]  /*14010*/  IMAD.X R247, R247, 0x1, R6.reuse, P4 ;  /* 0x00000001f7f77824 */ /* 0x100fe200020e0606 */
[----:B------:R-:W-:Y:S01]  /*14020*/  IADD3 R204, P4, R204, R7, RZ ;  /* 0x00000007cccc7210 */ /* 0x000fe20007f9e0ff */
[----:B--2---:R2:W5:Y:S01]  /*14030*/  LDL.LU R200, [R1+0x9e8] ;  /* 0x0009e80001c87983 */ /* 0x0045620000300800 */
[----:B------:R-:W-:-:S03]  /*14040*/  IMAD.X R249, R249, 0x1, R6, P5 ;  /* 0x00000001f9f97824 */ /* 0x000fc600028e0606 */
[----:B------:R3:W-:Y:S01]  /*14050*/  STL [R1+0x50c], R201 ;  /* 0x00050cc901007387 */ /* 0x0007e20000100800 */
[-C--:B------:R-:W-:Y:S01]  /*14060*/  IADD3 R205, P5, R205, R7.reuse, RZ ;  /* 0x00000007cdcd7210 */ /* 0x080fe20007fbe0ff */
[--C-:B------:R-:W-:Y:S01]  /*14070*/  IMAD.X R251, R251, 0x1, R6.reuse, P6 ;  /* 0x00000001fbfb7824 */ /* 0x100fe200030e0606 */
[-C--:B------:R-:W-:Y:S01]  /*14080*/  IADD3 R206, P6, R206, R7.reuse, RZ ;  /* 0x00000007cece7210 */ /* 0x080fe20007fde0ff */
[----:B---3--:R2:W5:Y:S04]  /*14090*/  LDL.LU R201, [R1+0x9e4] ;  /* 0x0009e40001c97983 */ /* 0x0085680000300800 */
[----:B------:R3:W-:Y:S01]  /*140a0*/  STL [R1+0x514], R202 ;  /* 0x000514ca01007387 */ /* 0x0007e20000100800 */
[----:B------:R-:W-:Y:S01]  /*140b0*/  IMAD.X R207, R207, 0x1, R6, P0 ;  /* 0x00000001cfcf7824 */ /* 0x000fe200000e0606 */
[----:B------:R-:W-:-:S02]  /*140c0*/  IADD3 R208, P0, R208, R7, RZ ;  /* 0x00000007d0d07210 */ /* 0x000fc40007f1e0ff */
[----:B---3--:R2:W5:Y:S04]  /*140d0*/  LDL.LU R202, [R1+0x9e0] ;  /* 0x0009e00001ca7983 */ /* 0x0085680000300800 */
[----:B------:R3:W-:Y:S01]  /*140e0*/  STL [R1+0x51c], R203 ;  /* 0x00051ccb01007387 */ /* 0x0007e20000100800 */
[----:B------:R-:W-:-:S03]  /*140f0*/  IMAD.X R209, R209, 0x1, R6, P1 ;  /* 0x00000001d1d17824 */ /* 0x000fc600008e0606 */
[----:B---3--:R2:W5:Y:S04]  /*14100*/  LDL.LU R203, [R1+0x9dc] ;  /* 0x0009dc0001cb7983 */ /* 0x0085680000300800 */
[----:B------:R3:W-:Y:S01]  /*14110*/  STL [R1+0x524], R204 ;  /* 0x000524cc01007387 */ /* 0x0007e20000100800 */
[----:B------:R-:W-:-:S03]  /*14120*/  IADD3 R210, P1, R210, R7, RZ ;  /* 0x00000007d2d27210 */ /* 0x000fc60007f3e0ff */
[----:B---3--:R2:W5:Y:S04]  /*14130*/  LDL.LU R204, [R1+0x9d8] ;  /* 0x0009d80001cc7983 */ /* 0x0085680000300800 */
[----:B------:R-:W3:Y:S04]  /*14140*/  LDL R8, [R1+0x578] ;  /* 0x0005780001087983 */ /* 0x000ee80000100800 */
[----:B------:R4:W-:Y:S01]  /*14150*/  STL [R1+0x52c], R205 ;  /* 0x00052ccd01007387 */ /* 0x0009e20000100800 */
[----:B------:R-:W-:Y:S01]  /*14160*/  IMAD.X R9, R9, 0x1, R6, P2 ;  /* 0x0000000109097824 */ /* 0x000fe200010e0606 */
[----:B------:R-:W-:-:S02]  /*14170*/  IADD3 R211, P2, R211, R7, RZ ;  /* 0x00000007d3d37210 */ /* 0x000fc40007f5e0ff */
[----:B----4-:R2:W5:Y:S04]  /*14180*/  LDL.LU R205, [R1+0x9d4] ;  /* 0x0009d40001cd7983 */ /* 0x0105680000300800 */
[----:B------:R4:W-:Y:S01]  /*14190*/  STL [R1+0x534], R206 ;  /* 0x000534ce01007387 */ /* 0x0009e20000100800 */
[----:B------:R-:W-:-:S03]  /*141a0*/  IMAD.X R212, R212, 0x1, R6, P3 ;  /* 0x00000001d4d47824 */ /* 0x000fc600018e0606 */
[----:B----4-:R2:W5:Y:S04]  /*141b0*/  LDL.LU R206, [R1+0x9d0] ;  /* 0x0009d00001ce7983 */ /* 0x0105680000300800 */
[----:B------:R4:W-:Y:S01]  /*141c0*/  STL [R1+0x500], R207 ;  /* 0x000500cf01007387 */ /* 0x0009e20000100800 */
[----:B------:R-:W-:-:S03]  /*141d0*/  IADD3 R213, P3, R213, R7, RZ ;  /* 0x00000007d5d57210 */ /* 0x000fc60007f7e0ff */
[----:B----4-:R2:W5:Y:S04]  /*141e0*/  LDL.LU R207, [R1+0x9cc] ;  /* 0x0009cc0001cf7983 */ /* 0x0105680000300800 */
[----:B------:R4:W-:Y:S01]  /*141f0*/  STL [R1+0x53c], R208 ;  /* 0x00053cd001007387 */ /* 0x0009e20000100800 */
[----:B------:R-:W-:-:S03]  /*14200*/  IMAD.X R214, R214, 0x1, R6, P4 ;  /* 0x00000001d6d67824 */ /* 0x000fc600020e0606 */
        /* <DEDUP_REMOVED lines=9> */
[----:B----4-:R-:W1:Y:S04]  /*142a0*/  LDL.LU R9, [R1+0x9bc] ;  /* 0x0009bc0001097983 */ /* 0x010e680000300800 */
[----:B------:R4:W-:Y:S01]  /*142b0*/  STL [R1+0x54c], R211 ;  /* 0x00054cd301007387 */ /* 0x0009e20000100800 */
[----:B------:R-:W-:-:S03]  /*142c0*/  IMAD.X R14, R14, 0x1, R6, P1 ;  /* 0x000000010e0e7824 */ /* 0x000fc600008e0606 */
[----:B----4-:R2:W5:Y:S04]  /*142d0*/  LDL.LU R211, [R1+0x9b8] ;  /* 0x0009b80001d37983 */ /* 0x0105680000300800 */
[----:B------:R4:W-:Y:S01]  /*142e0*/  STL [R1+0x518], R212 ;  /* 0x000518d401007387 */ /* 0x0009e20000100800 */
[----:B------:R-:W-:-:S03]  /*142f0*/  IMAD.X R13, R13, 0x1, R6, P2 ;  /* 0x000000010d0d7824 */ /* 0x000fc600010e0606 */
[----:B----4-:R2:W5:Y:S04]  /*14300*/  LDL.LU R212, [R1+0x9b4] ;  /* 0x0009b40001d47983 */ /* 0x0105680000300800 */
[----:B------:R4:W-:Y:S01]  /*14310*/  STL [R1+0x554], R213 ;  /* 0x000554d501007387 */ /* 0x0009e20000100800 */
[----:B------:R-:W-:-:S03]  /*14320*/  IADD3.X R12, R12, R6, RZ, P3, !PT ;  /* 0x000000060c0c7210 */ /* 0x000fc60001ffe4ff */
[----:B----4-:R2:W5:Y:S04]  /*14330*/  LDL.LU R213, [R1+0x9b0] ;  /* 0x0009b00001d57983 */ /* 0x0105680000300800 */
[----:B------:R4:W-:Y:S04]  /*14340*/  STL [R1+0x520], R214 ;  /* 0x000520d601007387 */ /* 0x0009e80000100800 */
        /* <DEDUP_REMOVED lines=12> */
[----:B----4-:R2:W5:Y:S01]  /*14410*/  LDL.LU R12, [R1+0x994] ;  /* 0x00099400010c7983 */ /* 0x0105620000300800 */
[----:B------:R-:W-:-:S02]  /*14420*/  IADD3 R3, R3, -0x20, RZ ;  /* 0xffffffe003037810 */ /* 0x000fc40007ffe0ff */
[----:B---3--:R-:W-:Y:S02]  /*14430*/  ISETP.NE.U32.AND P5, PT, R8, R17, PT ;  /* 0x000000110800720c */ /* 0x008fe40003fa5070 */
[----:B-1----:R-:W-:Y:S02]  /*14440*/  SHF.R.S32.HI R8, RZ, 0x1f, R9 ;  /* 0x0000001fff087819 */ /* 0x002fe40000011409 */
[C---:B------:R-:W-:Y:S02]  /*14450*/  LEA R2, P4, R9.reuse, R2, 0x2 ;  /* 0x0000000209027211 */ /* 0x040fe400078810ff */
[----:B------:R-:W-:-:S05]  /*14460*/  SHF.L.U64.HI R8, R9, 0x2, R8 ;  /* 0x0000000209087819 */ /* 0x000fca0000010208 */
[----:B------:R-:W-:Y:S02]  /*14470*/  IMAD.X R0, R0, 0x1, R8, P4 ;  /* 0x0000000100007824 */ /* 0x000fe400020e0608 */
[----:B--2---:R-:W-:Y:S05]  /*14480*/  @P5 BRA `(.L_x_1) ;  /* 0xffffff9000c05947 */ /* 0x004fea000383ffff */
.L_x_0:
[----:B------:R-:W2:Y:S01]  /*14490*/  LDL.LU R17, [R1+0x96c] ;  /* 0x00096c0001117983 */ /* 0x000ea20000300800 */
[----:B------:R-:W-:-:S04]  /*144a0*/  DEPBAR.LE SB0, 0x0 ;  /* 0x000080000000791a */ /* 0x000fc80000000000 */
[----:B------:R-:W3:Y:S01]  /*144b0*/  LDL.LU R11, [R1+0x968] ;  /* 0x00096800010b7983 */ /* 0x000ee20000300800 */
[----:B------:R-:W1:Y:S01]  /*144c0*/  LDC R244, c[0x0][0x244] ;  /* 0x00009100fff47b82 */ /* 0x000e620000000800 */
[----:B------:R-:W-:Y:S01]  /*144d0*/  ULDC.64 UR6, c[0x0][0x220] ;  /* 0x0000880000067ab9 */ /* 0x000fe20000000a00 */
[----:B------:R-:W-:Y:S01]  /*144e0*/  ULDC.64 UR24, c[0x0][0x228] ;  /* 0x00008a0000187ab9 */ /* 0x000fe20000000a00 */
[----:B------:R-:W4:Y:S01]  /*144f0*/  S2R R10, SR_TID.X ;  /* 0x00000000000a7919 */ /* 0x000f220000002100 */
[----:B------:R-:W-:Y:S01]  /*14500*/  ULDC UR28, c[0x0][0x248] ;  /* 0x00009200001c7ab9 */ /* 0x000fe20000000800 */
[----:B------:R-:W4:Y:S01]  /*14510*/  S2R R8, SR_TID.X ;  /* 0x0000000000087919 */ /* 0x000f220000002100 */
[----:B-----5:R-:W-:Y:S01]  /*14520*/  VIADD R3, R12, 0x2 ;  /* 0x000000020c037836 */ /* 0x020fe20000000000 */
[----:B------:R-:W-:Y:S01]  /*14530*/  ULDC UR5, c[0x0][0x22c] ;  /* 0x00008b0000057ab9 */ /* 0x000fe20000000800 */
[----:B------:R-:W-:Y:S01]  /*14540*/  ULDC UR4, c[0x0][0x22c] ;  /* 0x00008b0000047ab9 */ /* 0x000fe20000000800 */
[----:B------:R-:W-:Y:S01]  /*14550*/  STL [R1+0x9a8], R14 ;  /* 0x0009a80e01007387 */ /* 0x000fe20000100800 */
[----:B------:R-:W-:Y:S01]  /*14560*/  ULDC.64 UR10, c[0x0][0x228] ;  /* 0x00008a00000a7ab9 */ /* 0x000fe20000000a00 */
[----:B------:R-:W-:Y:S01]  /*14570*/  ULDC.64 UR8, c[0x0][0x228] ;  /* 0x00008a0000087ab9 */ /* 0x000fe20000000a00 */
[----:B------:R-:W-:Y:S01]  /*14580*/  ULDC.64 UR22, c[0x0][0x228] ;  /* 0x00008a0000167ab9 */ /* 0x000fe20000000a00 */
[----:B------:R-:W-:Y:S01]  /*14590*/  ULDC.64 UR20, c[0x0][0x228] ;  /* 0x00008a0000147ab9 */ /* 0x000fe20000000a00 */
[----:B------:R-:W-:Y:S01]  /*145a0*/  ULDC.64 UR18, c[0x0][0x228] ;  /* 0x00008a0000127ab9 */ /* 0x000fe20000000a00 */
[----:B------:R-:W-:Y:S01]  /*145b0*/  ULDC.64 UR14, c[0x0][0x228] ;  /* 0x00008a00000e7ab9 */ /* 0x000fe20000000a00 */
[----:B------:R-:W-:Y:S01]  /*145c0*/  ULDC.64 UR26, c[0x0][0x228] ;  /* 0x00008a00001a7ab9 */ /* 0x000fe20000000a00 */
[----:B----4-:R-:W-:-:S02]  /*145d0*/  IMAD.SHL.U32 R7, R10, 0x10, RZ ;  /* 0x000000100a077824 */ /* 0x010fc400078e00ff */
[----:B------:R-:W-:-:S03]  /*145e0*/  IMAD.SHL.U32 R0, R8, 0x40, RZ ;  /* 0x0000004008007824 */ /* 0x000fc600078e00ff */
[----:B------:R-:W-:Y:S02]  /*145f0*/  LOP3.LUT R2, R7, 0xf0, RZ, 0xc0, !PT ;  /* 0x000000f007027812 */ /* 0x000fe400078ec0ff */
[----:B------:R-:W-:Y:S02]  /*14600*/  LOP3.LUT R8, R8, 0x7f, RZ, 0xc0, !PT ;  /* 0x0000007f08087812 */ /* 0x000fe400078ec0ff */
[----:B------:R-:W-:Y:S02]  /*14610*/  LOP3.LUT R0, R0, 0x400, RZ, 0xc0, !PT ;  /* 0x0000040000007812 */ /* 0x000fe400078ec0ff */
[----:B------:R-:W-:Y:S02]  /*14620*/  LOP3.LUT R10, R10, 0x60, RZ, 0xc0, !PT ;  /* 0x000000600a0a7812 */ /* 0x000fe400078ec0ff */
[----:B------:R-:W-:Y:S02]  /*14630*/  IADD3 R0, R0, UR12, R2 ;  /* 0x0000000c00007c10 */ /* 0x000fe4000fffe002 */
[----:B------:R-:W-:Y:S01]  /*14640*/  LEA R252, R8, UR12, 0x4 ;  /* 0x0000000c08fc7c11 */ /* 0x000fe2000f8e20ff */
[----:B------:R-:W-:Y:S02]  /*14650*/  BAR.SYNC.DEFER_BLOCKING 0x0 ;  /* 0x0000000000007b1d */ /* 0x000fe40000010000 */
[----:B------:R-:W-:Y:S01]  /*14660*/  IMAD R0, R10, 0x8, R0 ;  /* 0x000000080a007824 */ /* 0x000fe200078e0200 */
[----:B---3--:R-:W-:-:S03]  /*14670*/  ISETP.GE.AND P1, PT, R13, R11, PT ;  /* 0x0000000b0d00720c */ /* 0x008fc60003f26270 */
[----:B------:R-:W3:Y:S01]  /*14680*/  LDL.LU R8, [R1+0x400] ;  /* 0x0004000001087983 */ /* 0x000ee20000300800 */
[C---:B--2---:R-:W-:Y:S01]  /*14690*/  ISETP.GE.AND P0, PT, R12.reuse, R17, PT ;  /* 0x000000110c00720c */ /* 0x044fe20003f06270 */
[C---:B------:R-:W-:Y:S01]  /*146a0*/  IMAD R246, R12.reuse, UR28, RZ ;  /* 0x0000001c0cf67c24 */ /* 0x040fe2000f8e02ff */
[----:B------:R-:W-:Y:S01]  /*146b0*/  ISETP.GE.AND P2, PT, R3, UR5, PT ;  /* 0x0000000503007c0c */ /* 0x000fe2000bf46270 */
[----:B------:R-:W3:Y:S01]  /*146c0*/  LDL.LU R9, [R1+0x408] ;  /* 0x0004080001097983 */ /* 0x000ee20000300800 */
[----:B------:R-:W-:Y:S01]  /*146d0*/  VIADD R2, R12, 0x1 ;  /* 0x000000010c027836 */ /* 0x000fe20000000000 */
[----:B------:R-:W-:Y:S02]  /*146e0*/  ULDC.64 UR12, c[0x0][0x228] ;  /* 0x00008a00000c7ab9 */ /* 0x000fe40000000a00 */
[----:B------:R-:W3:Y:S04]  /*146f0*/  LDL.LU R10, [R1+0x300] ;  /* 0x00030000010a7983 */ /* 0x000ee80000300800 */
[----:B------:R-:W3:Y:S04]  /*14700*/  LDL.LU R11, [R1+0x308] ;  /* 0x00030800010b7983 */ /* 0x000ee80000300800 */
[----:B------:R-:W2:Y:S04]  /*14710*/  LDL.LU R4, [R1+0x200] ;  /* 0x0002000001047983 */ /* 0x000ea80000300800 */
[----:B------:R-:W2:Y:S04]  /*14720*/  LDL.LU R5, [R1+0x208] ;  /* 0x0002080001057983 */ /* 0x000ea80000300800 */
[----:B------:R-:W2:Y:S04]  /*14730*/  LDL.LU R6, [R1+0x100] ;  /* 0x0001000001067983 */ /* 0x000ea80000300800 */
[----:B------:R-:W2:Y:S04]  /*14740*/  LDL.LU R7, [R1+0x108] ;  /* 0x0001080001077983 */ /* 0x000ea80000300800 */
[----:B---3--:R-:W-:Y:S01]  /*14750*/  STSM.16.M88.4 [R0], R8 ;  /* 0x0000000800007844 */ /* 0x008fe20000000200 */
[----:B------:R-:W-:Y:S06]  /*14760*/  BAR.SYNC.DEFER_BLOCKING 0x0 ;  /* 0x0000000000007b1d */ /* 0x000fec0000010000 */
[----:B------:R-:W3:Y:S02]  /*14770*/  LDS.128 R20, [R252] ;  /* 0x00000000fc147984 */ /* 0x000ee40000000c00 */
[----:B------:R-:W-:Y:S06]  /*14780*/  BAR.SYNC.DEFER_BLOCKING 0x0 ;  /* 0x0000000000007b1d */ /* 0x000fec0000010000 */
[----:B---3--:R-:W-:Y:S04]  /*14790*/  STL [R1+0x504], R21 ;  /* 0x0005041501007387 */ /* 0x008fe80000100800 */
[----:B------:R-:W-:Y:S04]  /*147a0*/  STL.64 [R1+0x508], R22 ;  /* 0x0005081601007387 */ /* 0x000fe80000100a00 */
[----:B------:R-:W3:Y:S04]  /*147b0*/  LDL.LU R8, [R1] ;  /* 0x0000000001087983 */ /* 0x000ee80000300800 */
[----:B------:R-:W3:Y:S04]  /*147c0*/  LDL.LU R9, [R1+0x8] ;  /* 0x0000080001097983 */ /* 0x000ee80000300800 */
[----:B--2---:R-:W-:Y:S01]  /*147d0*/  STSM.16.M88.4 [R0], R4 ;  /* 0x0000000400007844 */ /* 0x004fe20000000200 */
[----:B------:R-:W-:Y:S01]  /*147e0*/  IMAD.MOV.U32 R14, RZ, RZ, R20 ;  /* 0x000000ffff0e7224 */ /* 0x000fe200078e0014 */
[----:B------:R-:W-:Y:S01]  /*147f0*/  BAR.SYNC.DEFER_BLOCKING 0x0 ;  /* 0x0000000000007b1d */ /* 0x000fe20000010000 */
[----:B------:R-:W-:-:S02]  /*14800*/  IMAD.MOV.U32 R10, RZ, RZ, R152 ;  /* 0x000000ffff0a7224 */ /* 0x000fc400078e0098 */
[----:B------:R-:W-:-:S03]  /*14810*/  IMAD.MOV.U32 R11, RZ, RZ, R154 ;  /* 0x000000ffff0b7224 */ /* 0x000fc600078e009a */
[----:B------:R-:W2:Y:S02]  /*14820*/  LDS.128 R20, [R252] ;  /* 0x00000000fc147984 */ /* 0x000ea40000000c00 */
[----:B------:R-:W-:Y:S06]  /*14830*/  BAR.SYNC.DEFER_BLOCKING 0x0 ;  /* 0x0000000000007b1d */ /* 0x000fec0000010000 */
[----:B--2---:R-:W-:Y:S04]  /*14840*/  STL [R1+0x524], R21 ;  /* 0x0005241501007387 */ /* 0x004fe80000100800 */
[----:B------:R-:W-:Y:S04]  /*14850*/  STL.64 [R1+0x528], R22 ;  /* 0x0005281601007387 */ /* 0x000fe80000100a00 */
[----:B---3--:R-:W-:Y:S01]  /*14860*/  STSM.16.M88.4 [R0], R8 ;  /* 0x0000000800007844 */ /* 0x008fe20000000200 */
[----:B------:R-:W-:Y:S06]  /*14870*/  BAR.SYNC.DEFER_BLOCKING 0x0 ;  /* 0x0000000000007b1d */ /* 0x000fec0000010000 */
[----:B------:R-:W2:Y:S04]  /*14880*/  LDS.128 R8, [R252] ;  /* 0x00000000fc087984 */ /* 0x000ea80000000c00 */
[----:B--2---:R2:W-:Y:S04]  /*14890*/  STL.64 [R1+0x510], R8 ;  /* 0x0005100801007387 */ /* 0x0045e80000100a00 */
[----:B------:R3:W-:Y:S04]  /*148a0*/  STL.64 [R1+0x518], R10 ;  /* 0x0005180a01007387 */ /* 0x0007e80000100a00 */
[----:B--2---:R-:W2:Y:S04]  /*148b0*/  LDL.LU R8, [R1+0x404] ;  /* 0x0004040001087983 */ /* 0x004ea80000300800 */
[----:B------:R-:W2:Y:S04]  /*148c0*/  LDL.LU R9, [R1+0x40c] ;  /* 0x00040c0001097983 */ /* 0x000ea80000300800 */
[----:B---3--:R-:W2:Y:S04]  /*148d0*/  LDL.LU R10, [R1+0x304] ;  /* 0x00030400010a7983 */ /* 0x008ea80000300800 */
[----:B------:R-:W2:Y:S01]  /*148e0*/  LDL.LU R11, [R1+0x30c] ;  /* 0x00030c00010b7983 */ /* 0x000ea20000300800 */
[----:B------:R-:W-:Y:S01]  /*148f0*/  BAR.SYNC.DEFER_BLOCKING 0x0 ;  /* 0x0000000000007b1d */ /* 0x000fe20000010000 */
[----:B------:R-:W-:-:S02]  /*14900*/  IMAD.MOV.U32 R4, RZ, RZ, R88 ;  /* 0x000000ffff047224 */ /* 0x000fc400078e0058 */
[----:B------:R-:W-:Y:S02]  /*14910*/  IMAD.MOV.U32 R5, RZ, RZ, R90 ;  /* 0x000000ffff057224 */ /* 0x000fe400078e005a */
[----:B------:R-:W-:Y:S02]  /*14920*/  IMAD.MOV.U32 R6, RZ, RZ, R24 ;  /* 0x000000ffff067224 */ /* 0x000fe400078e0018 */
[----:B------:R-:W-:-:S05]  /*14930*/  IMAD.MOV.U32 R7, RZ, RZ, R26 ;  /* 0x000000ffff077224 */ /* 0x000fca00078e001a */
[----:B------:R3:W-:Y:S01]  /*14940*/  STSM.16.M88.4 [R0], R4 ;  /* 0x0000000400007844 */ /* 0x0007e20000000200 */
[----:B------:R-:W-:Y:S01]  /*14950*/  IMAD.MOV.U32 R247, RZ, RZ, R20 ;  /* 0x000000fffff77224 */ /* 0x000fe200078e0014 */
[----:B------:R-:W-:Y:S06]  /*14960*/  BAR.SYNC.DEFER_BLOCKING 0x0 ;  /* 0x0000000000007b1d */ /* 0x000fec0000010000 */
[----:B---3--:R-:W3:Y:S04]  /*14970*/  LDL.LU R4, [R1+0x204] ;  /* 0x0002040001047983 */ /* 0x008ee80000300800 */
[----:B------:R-:W3:Y:S04]  /*14980*/  LDL.LU R5, [R1+0x20c] ;  /* 0x00020c0001057983 */ /* 0x000ee80000300800 */
[----:B------:R-:W3:Y:S04]  /*14990*/  LDL.LU R6, [R1+0x104] ;  /* 0x0001040001067983 */ /* 0x000ee80000300800 */
[----:B------:R-:W4:Y:S01]  /*149a0*/  LDS.128 R20, [R252] ;  /* 0x00000000fc147984 */ /* 0x000f220000000c00 */
[----:B------:R-:W-:Y:S06]  /*149b0*/  BAR.SYNC.DEFER_BLOCKING 0x0 ;  /* 0x0000000000007b1d */ /* 0x000fec0000010000 */
[----:B------:R-:W3:Y:S04]  /*149c0*/  LDL.LU R7, [R1+0x10c] ;  /* 0x00010c0001077983 */ /* 0x000ee80000300800 */
[----:B----4-:R-:W-:Y:S04]  /*149d0*/  STL.64 [R1+0x300], R20 ;  /* 0x0003001401007387 */ /* 0x010fe80000100a00 */
[----:B------:R-:W-:Y:S04]  /*149e0*/  STL.64 [R1+0x308], R22 ;  /* 0x0003081601007387 */ /* 0x000fe80000100a00 */
[----:B--2---:R-:W-:Y:S01]  /*149f0*/  STSM.16.M88.4 [R0], R8 ;  /* 0x0000000800007844 */ /* 0x004fe20000000200 */
[----:B------:R-:W-:Y:S06]  /*14a00*/  BAR.SYNC.DEFER_BLOCKING 0x0 ;  /* 0x0000000000007b1d */ /* 0x000fec0000010000 */
[----:B------:R-:W2:Y:S02]  /*14a10*/  LDS.128 R8, [R252] ;  /* 0x00000000fc087984 */ /* 0x000ea40000000c00 */
[----:B------:R-:W-:Y:S06]  /*14a20*/  BAR.SYNC.DEFER_BLOCKING 0x0 ;  /* 0x0000000000007b1d */ /* 0x000fec0000010000 */
[----:B--2---:R2:W-:Y:S04]  /*14a30*/  STL.64 [R1+0x200], R8 ;  /* 0x0002000801007387 */ /* 0x0045e80000100a00 */
[----:B------:R4:W-:Y:S04]  /*14a40*/  STL.64 [R1+0x208], R10 ;  /* 0x0002080a01007387 */ /* 0x0009e80000100a00 */
[----:B--2---:R-:W2:Y:S04]  /*14a50*/  LDL.LU R8, [R1+0x4] ;  /* 0x0000040001087983 */ /* 0x004ea80000300800 */
[----:B------:R-:W2:Y:S04]  /*14a60*/  LDL.LU R9, [R1+0xc] ;  /* 0x00000c0001097983 */ /* 0x000ea80000300800 */
[----:B---3--:R-:W-:Y:S01]  /*14a70*/  STSM.16.M88.4 [R0], R4 ;  /* 0x0000000400007844 */ /* 0x008fe20000000200 */
[----:B------:R-:W-:Y:S01]  /*14a80*/  BAR.SYNC.DEFER_BLOCKING 0x0 ;  /* 0x0000000000007b1d */ /* 0x000fe20000010000 */
[----:B----4-:R-:W-:Y:S01]  /*14a90*/  IMAD.MOV.U32 R10, RZ, RZ, R153 ;  /* 0x000000ffff0a7224 */ /* 0x010fe200078e0099 */
[----:B------:R-:W-:-:S04]  /*14aa0*/  MOV R11, R155 ;  /* 0x0000009b000b7202 */ /* 0x000fc80000000f00 */
[----:B------:R-:W3:Y:S02]  /*14ab0*/  LDS.128 R20, [R252] ;  /* 0x00000000fc147984 */ /* 0x000ee40000000c00 */
[----:B------:R-:W-:Y:S06]  /*14ac0*/  BAR.SYNC.DEFER_BLOCKING 0x0 ;  /* 0x0000000000007b1d */ /* 0x000fec0000010000 */
[----:B---3--:R-:W-:Y:S04]  /*14ad0*/  STL.64 [R1+0x100], R20 ;  /* 0x0001001401007387 */ /* 0x008fe80000100a00 */
[----:B------:R-:W-:Y:S04]  /*14ae0*/  STL.64 [R1+0x108], R22 ;  /* 0x0001081601007387 */ /* 0x000fe80000100a00 */
[----:B--2---:R-:W-:Y:S01]  /*14af0*/  STSM.16.M88.4 [R0], R8 ;  /* 0x0000000800007844 */ /* 0x004fe20000000200 */
[----:B------:R-:W-:Y:S06]  /*14b00*/  BAR.SYNC.DEFER_BLOCKING 0x0 ;  /* 0x0000000000007b1d */ /* 0x000fec0000010000 */
[----:B------:R-:W2:Y:S04]  /*14b10*/  LDS.128 R8, [R252] ;  /* 0x00000000fc087984 */ /* 0x000ea80000000c00 */
[----:B--2---:R2:W-:Y:S04]  /*14b20*/  STL.64 [R1], R8 ;  /* 0x0000000801007387 */ /* 0x0045e80000100a00 */
        /* <DEDUP_REMOVED lines=11> */
[----:B------:R-:W-:Y:S06]  /*14be0*/  BAR.SYNC.DEFER_BLOCKING 0x0 ;  /* 0x0000000000007b1d */ /* 0x000fec0000010000 */
[----:B---3--:R-:W3:Y:S04]  /*14bf0*/  LDL.LU R4, [R1+0x210] ;  /* 0x0002100001047983 */ /* 0x008ee80000300800 */
[----:B------:R-:W3:Y:S04]  /*14c00*/  LDL.LU R5, [R1+0x218] ;  /* 0x0002180001057983 */ /* 0x000ee80000300800 */
[----:B------:R-:W3:Y:S04]  /*14c10*/  LDL.LU R6, [R1+0x110] ;  /* 0x0001100001067983 */ /* 0x000ee80000300800 */
[----:B------:R-:W4:Y:S01]  /*14c20*/  LDS.128 R248, [R252] ;  /* 0x00000000fcf87984 */ /* 0x000f220000000c00 */
[----:B------:R-:W-:Y:S06]  /*14c30*/  BAR.SYNC.DEFER_BLOCKING 0x0 ;  /* 0x0000000000007b1d */ /* 0x000fec0000010000 */
[----:B------:R-:W3:Y:S04]  /*14c40*/  LDL.LU R7, [R1+0x118] ;  /* 0x0001180001077983 */ /* 0x000ee80000300800 */
[----:B----4-:R-:W-:Y:S04]  /*14c50*/  STL [R1+0x9a4], R249 ;  /* 0x0009a4f901007387 */ /* 0x010fe80000100800 */
[----:B------:R-:W-:Y:S04]  /*14c60*/  STL [R1+0x9a0], R250 ;  /* 0x0009a0fa01007387 */ /* 0x000fe80000100800 */
[----:B------:R-:W-:Y:S04]  /*14c70*/  STL [R1+0x99c], R251 ;  /* 0x00099cfb01007387 */ /* 0x000fe80000100800 */
        /* <DEDUP_REMOVED lines=10> */
[----:B----4-:R-:W-:-:S02]  /*14d20*/  IMAD.MOV.U32 R10, RZ, RZ, R156 ;  /* 0x000000ffff0a7224 */ /* 0x010fc400078e009c */
[----:B------:R-:W-:-:S03]  /*14d30*/  IMAD.MOV.U32 R11, RZ, RZ, R158 ;  /* 0x000000ffff0b7224 */ /* 0x000fc600078e009e */
[----:B------:R-:W3:Y:S02]  /*14d40*/  LDS.128 R20, [R252] ;  /* 0x00000000fc147984 */ /* 0x000ee40000000c00 */
[----:B------:R-:W-:Y:S06]  /*14d50*/  BAR.SYNC.DEFER_BLOCKING 0x0 ;  /* 0x0000000000007b1d */ /* 0x000fec0000010000 */
[----:B---3--:R-:W-:Y:S04]  /*14d60*/  STL.64 [R1+0x530], R20 ;  /* 0x0005301401007387 */ /* 0x008fe80000100a00 */
[----:B------:R-:W-:Y:S04]  /*14d70*/  STL.64 [R1+0x538], R22 ;  /* 0x0005381601007387 */ /* 0x000fe80000100a00 */
[----:B--2---:R-:W-:Y:S01]  /*14d80*/  STSM.16.M88.4 [R0], R8 ;  /* 0x0000000800007844 */ /* 0x004fe20000000200 */
        /* <DEDUP_REMOVED lines=49> */
[----:B------:R-:W-:Y:S01]  /*150a0*/  IMAD.MOV.U32 R4, RZ, RZ, R93 ;  /* 0x000000ffff047224 */ /* 0x000fe200078e005d */
[----:B------:R-:W-:Y:S01]  /*150b0*/  MOV R7, R31 ;  /* 0x0000001f00077202 */ /* 0x000fe20000000f00 */
[----:B------:R-:W-:-:S02]  /*150c0*/  IMAD.MOV.U32 R5, RZ, RZ, R95 ;  /* 0x000000ffff057224 */ /* 0x000fc400078e005f */
        /* <DEDUP_REMOVED lines=566> */
[----:B------:R-:W3:Y:S04]  /*17430*/  LDL.LU R7, [R1+0x198] ;  /* 0x0001980001077983 */ /* 0x000ee80000300800 */
[----:B------:R-:W4:Y:S01]  /*17440*/  LDS.128 R240, [R252] ;  /* 0x00000000fcf07984 */ /* 0x000f220000000c00 */
[----:B------:R-:W-:Y:S06]  /*17450*/  BAR.SYNC.DEFER_BLOCKING 0x0 ;  /* 0x0000000000007b1d */ /* 0x000fec0000010000 */
[----:B----4-:R-:W-:Y:S04]  /*17460*/  STL [R1+0x998], R242 ;  /* 0x000998f201007387 */ /* 0x010fe80000100800 */
[----:B------:R-:W-:Y:S04]  /*17470*/  STL [R1+0x994], R243 ;  /* 0x000994f301007387 */ /* 0x000fe80000100800 */
[----:B--2---:R2:W-:Y:S01]  /*17480*/  STSM.16.M88.4 [R0], R8 ;  /* 0x0000000800007844 */ /* 0x0045e20000000200 */
[----:B------:R-:W-:Y:S06]  /*17490*/  BAR.SYNC.DEFER_BLOCKING 0x0 ;  /* 0x0000000000007b1d */ /* 0x000fec0000010000 */
[----:B--2---:R-:W2:Y:S04]  /*174a0*/  LDL.LU R8, [R1+0x90] ;  /* 0x0000900001087983 */ /* 0x004ea80000300800 */
[----:B------:R-:W2:Y:S04]  /*174b0*/  LDL.LU R9, [R1+0x98] ;  /* 0x0000980001097983 */ /* 0x000ea80000300800 */
[----:B------:R-:W4:Y:S01]  /*174c0*/  LDS.128 R236, [R252] ;  /* 0x00000000fcec7984 */ /* 0x000f220000000c00 */
[----:B------:R-:W-:Y:S06]  /*174d0*/  BAR.SYNC.DEFER_BLOCKING 0x0 ;  /* 0x0000000000007b1d */ /* 0x000fec0000010000 */
[----:B---3--:R3:W-:Y:S02]  /*174e0*/  STSM.16.M88.4 [R0], R4 ;  /* 0x0000000400007844 */ /* 0x0087e40000000200 */
[----:B------:R-:W-:Y:S01]  /*174f0*/  BAR.SYNC.DEFER_BLOCKING 0x0 ;  /* 0x0000000000007b1d */ /* 0x000fe20000010000 */
[----:B------:R-:W-:-:S02]  /*17500*/  IMAD.MOV.U32 R10, RZ, RZ, R188 ;  /* 0x000000ffff0a7224 */ /* 0x000fc400078e00bc */
[----:B------:R-:W-:-:S03]  /*17510*/  IMAD.MOV.U32 R11, RZ, RZ, R190 ;  /* 0x000000ffff0b7224 */ /* 0x000fc600078e00be */
[----:B------:R-:W4:Y:S02]  /*17520*/  LDS.128 R232, [R252] ;  /* 0x00000000fce87984 */ /* 0x000f240000000c00 */
[----:B------:R-:W-:Y:S01]  /*17530*/  BAR.SYNC.DEFER_BLOCKING 0x0 ;  /* 0x0000000000007b1d */ /* 0x000fe20000010000 */
[----:B---3--:R-:W-:Y:S02]  /*17540*/  IMAD.MOV.U32 R4, RZ, RZ, R124 ;  /* 0x000000ffff047224 */ /* 0x008fe400078e007c */
[----:B------:R-:W-:Y:S02]  /*17550*/  IMAD.MOV.U32 R5, RZ, RZ, R126 ;  /* 0x000000ffff057224 */ /* 0x000fe400078e007e */
[----:B------:R-:W-:Y:S02]  /*17560*/  IMAD.MOV.U32 R6, RZ, RZ, R60 ;  /* 0x000000ffff067224 */ /* 0x000fe400078e003c */
[----:B------:R-:W-:Y:S01]  /*17570*/  IMAD.MOV.U32 R7, RZ, RZ, R62 ;  /* 0x000000ffff077224 */ /* 0x000fe200078e003e */
[----:B--2---:R-:W-:Y:S01]  /*17580*/  STSM.16.M88.4 [R0], R8 ;  /* 0x0000000800007844 */ /* 0x004fe20000000200 */
[----:B------:R-:W-:Y:S06]  /*17590*/  BAR.SYNC.DEFER_BLOCKING 0x0 ;  /* 0x0000000000007b1d */ /* 0x000fec0000010000 */
[----:B------:R-:W2:Y:S02]  /*175a0*/  LDS.128 R220, [R252] ;  /* 0x00000000fcdc7984 */ /* 0x000ea40000000c00 */
[----:B------:R-:W-:Y:S06]  /*175b0*/  BAR.SYNC.DEFER_BLOCKING 0x0 ;  /* 0x0000000000007b1d */ /* 0x000fec0000010000 */
[----:B------:R3:W-:Y:S02]  /*175c0*/  STSM.16.M88.4 [R0], R4 ;  /* 0x0000000400007844 */ /* 0x0007e40000000200 */
[----:B------:R-:W-:Y:S06]  /*175d0*/  BAR.SYNC.DEFER_BLOCKING 0x0 ;  /* 0x0000000000007b1d */ /* 0x000fec0000010000 */
[----:B---3--:R-:W3:Y:S04]  /*175e0*/  LDL.LU R4, [R1+0x494] ;  /* 0x0004940001047983 */ /* 0x008ee80000300800 */
[----:B------:R-:W3:Y:S04]  /*175f0*/  LDL.LU R5, [R1+0x49c] ;  /* 0x00049c0001057983 */ /* 0x000ee80000300800 */
[----:B------:R-:W3:Y:S04]  /*17600*/  LDL.LU R6, [R1+0x394] ;  /* 0x0003940001067983 */ /* 0x000ee80000300800 */
[----:B------:R-:W3:Y:S04]  /*17610*/  LDL.LU R7, [R1+0x39c] ;  /* 0x00039c0001077983 */ /* 0x000ee80000300800 */
[----:B------:R-:W4:Y:S04]  /*17620*/  LDL.LU R8, [R1+0x294] ;  /* 0x0002940001087983 */ /* 0x000f280000300800 */
[----:B------:R-:W4:Y:S04]  /*17630*/  LDL.LU R9, [R1+0x29c] ;  /* 0x00029c0001097983 */ /* 0x000f280000300800 */
[----:B------:R-:W4:Y:S04]  /*17640*/  LDL.LU R10, [R1+0x194] ;  /* 0x00019400010a7983 */ /* 0x000f280000300800 */
[----:B------:R-:W4:Y:S04]  /*17650*/  LDL.LU R11, [R1+0x19c] ;  /* 0x00019c00010b7983 */ /* 0x000f280000300800 */
[----:B------:R-:W2:Y:S01]  /*17660*/  LDS.128 R216, [R252] ;  /* 0x00000000fcd87984 */ /* 0x000ea20000000c00 */
[----:B------:R-:W-:Y:S06]  /*17670*/  BAR.SYNC.DEFER_BLOCKING 0x0 ;  /* 0x0000000000007b1d */ /* 0x000fec0000010000 */
[----:B---3--:R-:W-:Y:S02]  /*17680*/  STSM.16.M88.4 [R0], R4 ;  /* 0x0000000400007844 */ /* 0x008fe40000000200 */
[----:B------:R-:W-:Y:S06]  /*17690*/  BAR.SYNC.DEFER_BLOCKING 0x0 ;  /* 0x0000000000007b1d */ /* 0x000fec0000010000 */
[----:B------:R-:W3:Y:S02]  /*176a0*/  LDS.128 R4, [R252] ;  /* 0x00000000fc047984 */ /* 0x000ee40000000c00 */
[----:B------:R-:W-:Y:S06]  /*176b0*/  BAR.SYNC.DEFER_BLOCKING 0x0 ;  /* 0x0000000000007b1d */ /* 0x000fec0000010000 */
[----:B----4-:R4:W-:Y:S02]  /*176c0*/  STSM.16.M88.4 [R0], R8 ;  /* 0x0000000800007844 */ /* 0x0109e40000000200 */
[----:B------:R-:W-:Y:S06]  /*176d0*/  BAR.SYNC.DEFER_BLOCKING 0x0 ;  /* 0x0000000000007b1d */ /* 0x000fec0000010000 */
[----:B----4-:R-:W4:Y:S04]  /*176e0*/  LDL.LU R8, [R1+0x94] ;  /* 0x0000940001087983 */ /* 0x010f280000300800 */
[----:B------:R-:W4:Y:S04]  /*176f0*/  LDL.LU R9, [R1+0x9c] ;  /* 0x00009c0001097983 */ /* 0x000f280000300800 */
[----:B------:R-:W3:Y:S01]  /*17700*/  LDS.128 R28, [R252] ;  /* 0x00000000fc1c7984 */ /* 0x000ee20000000c00 */
[----:B------:R-:W-:-:S02]  /*17710*/  IMAD.MOV.U32 R10, RZ, RZ, R189 ;  /* 0x000000ffff0a7224 */ /* 0x000fc400078e00bd */
[----:B------:R-:W-:Y:S01]  /*17720*/  IMAD.MOV.U32 R11, RZ, RZ, R191 ;  /* 0x000000ffff0b7224 */ /* 0x000fe200078e00bf */
[----:B------:R-:W-:Y:S01]  /*17730*/  BAR.SYNC.DEFER_BLOCKING 0x0 ;  /* 0x0000000000007b1d */ /* 0x000fe20000010000 */
[----:B------:R-:W-:Y:S01]  /*17740*/  IMAD.MOV.U32 R20, RZ, RZ, R125 ;  /* 0x000000ffff147224 */ /* 0x000fe200078e007d */
[----:B------:R-:W-:Y:S01]  /*17750*/  MOV R22, R61 ;  /* 0x0000003d00167202 */ /* 0x000fe20000000f00 */
[----:B------:R-:W-:Y:S02]  /*17760*/  IMAD.MOV.U32 R21, RZ, RZ, R127 ;  /* 0x000000ffff157224 */ /* 0x000fe400078e007f */
[----:B------:R-:W-:Y:S01]  /*17770*/  IMAD.MOV.U32 R23, RZ, RZ, R63 ;  /* 0x000000ffff177224 */ /* 0x000fe200078e003f */
[----:B----4-:R-:W-:Y:S02]  /*17780*/  STSM.16.M88.4 [R0], R8 ;  /* 0x0000000800007844 */ /* 0x010fe40000000200 */
[----:B------:R-:W-:Y:S06]  /*17790*/  BAR.SYNC.DEFER_BLOCKING 0x0 ;  /* 0x0000000000007b1d */ /* 0x000fec0000010000 */
[----:B------:R-:W4:Y:S02]  /*177a0*/  LDS.128 R36, [R252] ;  /* 0x00000000fc247984 */ /* 0x000f240000000c00 */
[----:B------:R-:W-:Y:S06]  /*177b0*/  BAR.SYNC.DEFER_BLOCKING 0x0 ;  /* 0x0000000000007b1d */ /* 0x000fec0000010000 */
[----:B------:R1:W-:Y:S02]  /*177c0*/  STSM.16.M88.4 [R0], R20 ;  /* 0x0000001400007844 */ /* 0x0003e40000000200 */
[----:B------:R-:W-:Y:S06]  /*177d0*/  BAR.SYNC.DEFER_BLOCKING 0x0 ;  /* 0x0000000000007b1d */ /* 0x000fec0000010000 */
[----:B-1----:R-:W2:Y:S04]  /*177e0*/  LDL.LU R20, [R1+0x4a0] ;  /* 0x0004a00001147983 */ /* 0x002ea80000300800 */
[----:B------:R-:W2:Y:S04]  /*177f0*/  LDL.LU R21, [R1+0x4a8] ;  /* 0x0004a80001157983 */ /* 0x000ea80000300800 */
[----:B------:R-:W2:Y:S04]  /*17800*/  LDL.LU R22, [R1+0x3a0] ;  /* 0x0003a00001167983 */ /* 0x000ea80000300800 */
[----:B------:R-:W2:Y:S04]  /*17810*/  LDL.LU R23, [R1+0x3a8] ;  /* 0x0003a80001177983 */ /* 0x000ea80000300800 */
[----:B------:R-:W3:Y:S04]  /*17820*/  LDL.LU R8, [R1+0x2a0] ;  /* 0x0002a00001087983 */ /* 0x000ee80000300800 */
[----:B------:R-:W3:Y:S04]  /*17830*/  LDL.LU R9, [R1+0x2a8] ;  /* 0x0002a80001097983 */ /* 0x000ee80000300800 */
[----:B------:R-:W3:Y:S04]  /*17840*/  LDL.LU R10, [R1+0x1a0] ;  /* 0x0001a000010a7983 */ /* 0x000ee80000300800 */
[----:B------:R-:W3:Y:S04]  /*17850*/  LDL.LU R11, [R1+0x1a8] ;  /* 0x0001a800010b7983 */ /* 0x000ee80000300800 */
[----:B------:R-:W1:Y:S01]  /*17860*/  LDS.128 R32, [R252] ;  /* 0x00000000fc207984 */ /* 0x000e620000000c00 */
[----:B------:R-:W-:Y:S06]  /*17870*/  BAR.SYNC.DEFER_BLOCKING 0x0 ;  /* 0x0000000000007b1d */ /* 0x000fec0000010000 */
[----:B--2---:R-:W-:Y:S02]  /*17880*/  STSM.16.M88.4 [R0], R20 ;  /* 0x0000001400007844 */ /* 0x004fe40000000200 */
[----:B------:R-:W-:Y:S06]  /*17890*/  BAR.SYNC.DEFER_BLOCKING 0x0 ;  /* 0x0000000000007b1d */ /* 0x000fec0000010000 */
[----:B------:R-:W2:Y:S02]  /*178a0*/  LDS.128 R24, [R252] ;  /* 0x00000000fc187984 */ /* 0x000ea40000000c00 */
[----:B------:R-:W-:Y:S06]  /*178b0*/  BAR.SYNC.DEFER_BLOCKING 0x0 ;  /* 0x0000000000007b1d */ /* 0x000fec0000010000 */
[----:B---3--:R3:W-:Y:S02]  /*178c0*/  STSM.16.M88.4 [R0], R8 ;  /* 0x0000000800007844 */ /* 0x0087e40000000200 */
[----:B------:R-:W-:Y:S06]  /*178d0*/  BAR.SYNC.DEFER_BLOCKING 0x0 ;  /* 0x0000000000007b1d */ /* 0x000fec0000010000 */
[----:B---3--:R-:W3:Y:S04]  /*178e0*/  LDL.LU R8, [R1+0xa0] ;  /* 0x0000a00001087983 */ /* 0x008ee80000300800 */
[----:B------:R-:W3:Y:S04]  /*178f0*/  LDL.LU R9, [R1+0xa8] ;  /* 0x0000a80001097983 */ /* 0x000ee80000300800 */
[----:B------:R-:W2:Y:S01]  /*17900*/  LDS.128 R20, [R252] ;  /* 0x00000000fc147984 */ /* 0x000ea20000000c00 */
[----:B------:R-:W-:-:S02]  /*17910*/  IMAD.MOV.U32 R10, RZ, RZ, R192 ;  /* 0x000000ffff0a7224 */ /* 0x000fc400078e00c0 */
[----:B------:R-:W-:Y:S01]  /*17920*/  IMAD.MOV.U32 R11, RZ, RZ, R194 ;  /* 0x000000ffff0b7224 */ /* 0x000fe200078e00c2 */
[----:B------:R-:W-:Y:S01]  /*17930*/  BAR.SYNC.DEFER_BLOCKING 0x0 ;  /* 0x0000000000007b1d */ /* 0x000fe20000010000 */
[----:B------:R-:W-:Y:S02]  /*17940*/  IMAD.MOV.U32 R40, RZ, RZ, R128 ;  /* 0x000000ffff287224 */ /* 0x000fe400078e0080 */
[----:B------:R-:W-:Y:S02]  /*17950*/  IMAD.MOV.U32 R41, RZ, RZ, R130 ;  /* 0x000000ffff297224 */ /* 0x000fe400078e0082 */
[----:B------:R-:W-:Y:S02]  /*17960*/  IMAD.MOV.U32 R42, RZ, RZ, R64 ;  /* 0x000000ffff2a7224 */ /* 0x000fe400078e0040 */
[----:B------:R-:W-:Y:S01]  /*17970*/  IMAD.MOV.U32 R43, RZ, RZ, R66 ;  /* 0x000000ffff2b7224 */ /* 0x000fe200078e0042 */
[----:B---3--:R-:W-:Y:S01]  /*17980*/  STSM.16.M88.4 [R0], R8 ;  /* 0x0000000800007844 */ /* 0x008fe20000000200 */
[----:B------:R-:W-:Y:S06]  /*17990*/  BAR.SYNC.DEFER_BLOCKING 0x0 ;  /* 0x0000000000007b1d */ /* 0x000fec0000010000 */
[----:B------:R-:W3:Y:S02]  /*179a0*/  LDS.128 R8, [R252] ;  /* 0x00000000fc087984 */ /* 0x000ee40000000c00 */
[----:B------:R-:W-:Y:S06]  /*179b0*/  BAR.SYNC.DEFER_BLOCKING 0x0 ;  /* 0x0000000000007b1d */ /* 0x000fec0000010000 */
[----:B------:R4:W-:Y:S02]  /*179c0*/  STSM.16.M88.4 [R0], R40 ;  /* 0x0000002800007844 */ /* 0x0009e40000000200 */
[----:B------:R-:W-:Y:S06]  /*179d0*/  BAR.SYNC.DEFER_BLOCKING 0x0 ;  /* 0x0000000000007b1d */ /* 0x000fec0000010000 */
[----:B----4-:R-:W4:Y:S04]  /*179e0*/  LDL.LU R40, [R1+0x4a4] ;  /* 0x0004a40001287983 */ /* 0x010f280000300800 */
[----:B------:R-:W4:Y:S04]  /*179f0*/  LDL.LU R41, [R1+0x4ac] ;  /* 0x0004ac0001297983 */ /* 0x000f280000300800 */
[----:B------:R-:W4:Y:S04]  /*17a00*/  LDL.LU R42, [R1+0x3a4] ;  /* 0x0003a400012a7983 */ /* 0x000f280000300800 */
[----:B------:R-:W4:Y:S04]  /*17a10*/  LDL.LU R43, [R1+0x3ac] ;  /* 0x0003ac00012b7983 */ /* 0x000f280000300800 */
[----:B------:R-:W2:Y:S04]  /*17a20*/  LDL.LU R48, [R1+0x2a4] ;  /* 0x0002a40001307983 */ /* 0x000ea80000300800 */
[----:B------:R-:W2:Y:S04]  /*17a30*/  LDL.LU R49, [R1+0x2ac] ;  /* 0x0002ac0001317983 */ /* 0x000ea80000300800 */
[----:B------:R-:W2:Y:S04]  /*17a40*/  LDL.LU R50, [R1+0x1a4] ;  /* 0x0001a40001327983 */ /* 0x000ea80000300800 */
[----:B------:R-:W2:Y:S04]  /*17a50*/  LDL.LU R51, [R1+0x1ac] ;  /* 0x0001ac0001337983 */ /* 0x000ea80000300800 */
[----:B------:R-:W3:Y:S01]  /*17a60*/  LDS.128 R44, [R252] ;  /* 0x00000000fc2c7984 */ /* 0x000ee20000000c00 */
[----:B------:R-:W-:Y:S06]  /*17a70*/  BAR.SYNC.DEFER_BLOCKING 0x0 ;  /* 0x0000000000007b1d */ /* 0x000fec0000010000 */
[----:B----4-:R-:W-:Y:S02]  /*17a80*/  STSM.16.M88.4 [R0], R40 ;  /* 0x0000002800007844 */ /* 0x010fe40000000200 */
[----:B------:R-:W-:Y:S06]  /*17a90*/  BAR.SYNC.DEFER_BLOCKING 0x0 ;  /* 0x0000000000007b1d */ /* 0x000fec0000010000 */
[----:B------:R-:W4:Y:S02]  /*17aa0*/  LDS.128 R40, [R252] ;  /* 0x00000000fc287984 */ /* 0x000f240000000c00 */
[----:B------:R-:W-:Y:S06]  /*17ab0*/  BAR.SYNC.DEFER_BLOCKING 0x0 ;  /* 0x0000000000007b1d */ /* 0x000fec0000010000 */
[----:B--2---:R2:W-:Y:S02]  /*17ac0*/  STSM.16.M88.4 [R0], R48 ;  /* 0x0000003000007844 */ /* 0x0045e40000000200 */
[----:B------:R-:W-:Y:S06]  /*17ad0*/  BAR.SYNC.DEFER_BLOCKING 0x0 ;  /* 0x0000000000007b1d */ /* 0x000fec0000010000 */
[----:B--2---:R-:W2:Y:S04]  /*17ae0*/  LDL.LU R48, [R1+0xa4] ;  /* 0x0000a40001307983 */ /* 0x004ea80000300800 */
[----:B------:R-:W2:Y:S01]  /*17af0*/  LDL.LU R49, [R1+0xac] ;  /* 0x0000ac0001317983 */ /* 0x000ea20000300800 */
[----:B------:R-:W-:-:S02]  /*17b00*/  IMAD.MOV.U32 R50, RZ, RZ, R193 ;  /* 0x000000ffff327224 */ /* 0x000fc400078e00c1 */
[----:B------:R-:W-:Y:S01]  /*17b10*/  IMAD.MOV.U32 R51, RZ, RZ, R195 ;  /* 0x000000ffff337224 */ /* 0x000fe200078e00c3 */
[----:B------:R-:W3:Y:S04]  /*17b20*/  LDL.LU R56, [R1+0x4b0] ;  /* 0x0004b00001387983 */ /* 0x000ee80000300800 */
[----:B------:R-:W4:Y:S01]  /*17b30*/  LDS.128 R88, [R252] ;  /* 0x00000000fc587984 */ /* 0x000f220000000c00 */
[----:B------:R-:W-:Y:S06]  /*17b40*/  BAR.SYNC.DEFER_BLOCKING 0x0 ;  /* 0x0000000000007b1d */ /* 0x000fec0000010000 */
[----:B------:R-:W3:Y:S04]  /*17b50*/  LDL.LU R57, [R1+0x4b8] ;  /* 0x0004b80001397983 */ /* 0x000ee80000300800 */
[----:B------:R-:W3:Y:S04]  /*17b60*/  LDL.LU R58, [R1+0x3b0] ;  /* 0x0003b000013a7983 */ /* 0x000ee80000300800 */
[----:B------:R-:W3:Y:S01]  /*17b70*/  LDL.LU R59, [R1+0x3b8] ;  /* 0x0003b800013b7983 */ /* 0x000ee20000300800 */
[----:B------:R-:W-:-:S02]  /*17b80*/  IMAD.MOV.U32 R54, RZ, RZ, R65 ;  /* 0x000000ffff367224 */ /* 0x000fc400078e0041 */
        /* <DEDUP_REMOVED lines=9> */
[----:B-1----:R-:W4:Y:S04]  /*17c20*/  LDL.LU R52, [R1+0x2b0] ;  /* 0x0002b00001347983 */ /* 0x002f280000300800 */
[----:B------:R-:W4:Y:S04]  /*17c30*/  LDL.LU R53, [R1+0x2b8] ;  /* 0x0002b80001357983 */ /* 0x000f280000300800 */
[----:B------:R-:W4:Y:S04]  /*17c40*/  LDL.LU R54, [R1+0x1b0] ;  /* 0x0001b00001367983 */ /* 0x000f280000300800 */
[----:B------:R-:W4:Y:S04]  /*17c50*/  LDL.LU R55, [R1+0x1b8] ;  /* 0x0001b80001377983 */ /* 0x000f280000300800 */
[----:B------:R-:W1:Y:S01]  /*17c60*/  LDS.128 R60, [R252] ;  /* 0x00000000fc3c7984 */ /* 0x000e620000000c00 */
        /* <DEDUP_REMOVED lines=10> */
[----:B------:R-:W-:Y:S01]  /*17d10*/  IMAD.MOV.U32 R54, RZ, RZ, R196 ;  /* 0x000000ffff367224 */ /* 0x000fe200078e00c4 */
[----:B------:R-:W-:Y:S01]  /*17d20*/  MOV R55, R198 ;  /* 0x000000c600377202 */ /* 0x000fe20000000f00 */
[----:B------:R-:W-:Y:S01]  /*17d30*/  BAR.SYNC.DEFER_BLOCKING 0x0 ;  /* 0x0000000000007b1d */ /* 0x000fe20000010000 */
[----:B------:R-:W-:-:S02]  /*17d40*/  IMAD.MOV.U32 R92, RZ, RZ, R132 ;  /* 0x000000ffff5c7224 */ /* 0x000fc400078e0084 */
[----:B------:R-:W-:Y:S02]  /*17d50*/  IMAD.MOV.U32 R93, RZ, RZ, R134 ;  /* 0x000000ffff5d7224 */ /* 0x000fe400078e0086 */
[----:B------:R-:W-:Y:S02]  /*17d60*/  IMAD.MOV.U32 R94, RZ, RZ, R68 ;  /* 0x000000ffff5e7224 */ /* 0x000fe400078e0044 */
[----:B------:R-:W-:Y:S01]  /*17d70*/  IMAD.MOV.U32 R95, RZ, RZ, R70 ;  /* 0x000000ffff5f7224 */ /* 0x000fe200078e0046 */
[----:B----4-:R-:W-:Y:S01]  /*17d80*/  STSM.16.M88.4 [R0], R52 ;  /* 0x0000003400007844 */ /* 0x010fe20000000200 */
[----:B------:R-:W-:Y:S06]  /*17d90*/  BAR.SYNC.DEFER_BLOCKING 0x0 ;  /* 0x0000000000007b1d */ /* 0x000fec0000010000 */
[----:B------:R-:W4:Y:S02]  /*17da0*/  LDS.128 R52, [R252] ;  /* 0x00000000fc347984 */ /* 0x000f240000000c00 */
[----:B------:R-:W-:Y:S06]  /*17db0*/  BAR.SYNC.DEFER_BLOCKING 0x0 ;  /* 0x0000000000007b1d */ /* 0x000fec0000010000 */
[----:B------:R2:W-:Y:S02]  /*17dc0*/  STSM.16.M88.4 [R0], R92 ;  /* 0x0000005c00007844 */ /* 0x0005e40000000200 */
[----:B------:R-:W-:Y:S06]  /*17dd0*/  BAR.SYNC.DEFER_BLOCKING 0x0 ;  /* 0x0000000000007b1d */ /* 0x000fec0000010000 */
[----:B--2---:R-:W2:Y:S04]  /*17de0*/  LDL.LU R92, [R1+0x4b4] ;  /* 0x0004b400015c7983 */ /* 0x004ea80000300800 */
[----:B------:R-:W2:Y:S04]  /*17df0*/  LDL.LU R93, [R1+0x4bc] ;  /* 0x0004bc00015d7983 */ /* 0x000ea80000300800 */
[----:B------:R-:W2:Y:S04]  /*17e00*/  LDL.LU R94, [R1+0x3b4] ;  /* 0x0003b400015e7983 */ /* 0x000ea80000300800 */
[----:B------:R-:W2:Y:S04]  /*17e10*/  LDL.LU R95, [R1+0x3bc] ;  /* 0x0003bc00015f7983 */ /* 0x000ea80000300800 */
[----:B------:R-:W3:Y:S04]  /*17e20*/  LDL.LU R100, [R1+0x2b4] ;  /* 0x0002b40001647983 */ /* 0x000ee80000300800 */
[----:B------:R-:W3:Y:S04]  /*17e30*/  LDL.LU R101, [R1+0x2bc] ;  /* 0x0002bc0001657983 */ /* 0x000ee80000300800 */
[----:B------:R-:W3:Y:S04]  /*17e40*/  LDL.LU R102, [R1+0x1b4] ;  /* 0x0001b40001667983 */ /* 0x000ee80000300800 */
[----:B------:R-:W3:Y:S04]  /*17e50*/  LDL.LU R103, [R1+0x1bc] ;  /* 0x0001bc0001677983 */ /* 0x000ee80000300800 */
[----:B------:R-:W4:Y:S01]  /*17e60*/  LDS.128 R96, [R252] ;  /* 0x00000000fc607984 */ /* 0x000f220000000c00 */
[----:B------:R-:W-:Y:S06]  /*17e70*/  BAR.SYNC.DEFER_BLOCKING 0x0 ;  /* 0x0000000000007b1d */ /* 0x000fec0000010000 */
[----:B--2---:R-:W-:Y:S02]  /*17e80*/  STSM.16.M88.4 [R0], R92 ;  /* 0x0000005c00007844 */ /* 0x004fe40000000200 */
[----:B------:R-:W-:Y:S06]  /*17e90*/  BAR.SYNC.DEFER_BLOCKING 0x0 ;  /* 0x0000000000007b1d */ /* 0x000fec0000010000 */
[----:B------:R-:W2:Y:S02]  /*17ea0*/  LDS.128 R92, [R252] ;  /* 0x00000000fc5c7984 */ /* 0x000ea40000000c00 */
[----:B------:R-:W-:Y:S06]  /*17eb0*/  BAR.SYNC.DEFER_BLOCKING 0x0 ;  /* 0x0000000000007b1d */ /* 0x000fec0000010000 */
[----:B---3--:R3:W-:Y:S01]  /*17ec0*/  STSM.16.M88.4 [R0], R100 ;  /* 0x0000006400007844 */ /* 0x0087e20000000200 */
[----:B------:R-:W-:Y:S01]  /*17ed0*/  IMAD.MOV.U32 R106, RZ, RZ, R69 ;  /* 0x000000ffff6a7224 */ /* 0x000fe200078e0045 */
[----:B------:R-:W-:Y:S06]  /*17ee0*/  BAR.SYNC.DEFER_BLOCKING 0x0 ;  /* 0x0000000000007b1d */ /* 0x000fec0000010000 */
[----:B---3--:R-:W3:Y:S04]  /*17ef0*/  LDL.LU R100, [R1+0xb4] ;  /* 0x0000b40001647983 */ /* 0x008ee80000300800 */
[----:B------:R-:W3:Y:S01]  /*17f00*/  LDL.LU R101, [R1+0xbc] ;  /* 0x0000bc0001657983 */ /* 0x000ee20000300800 */
[----:B------:R-:W-:-:S03]  /*17f10*/  IMAD.MOV.U32 R107, RZ, RZ, R71 ;  /* 0x000000ffff6b7224 */ /* 0x000fc600078e0047 */
[----:B------:R-:W4:Y:S04]  /*17f20*/  LDL.LU R68, [R1+0x4c0] ;  /* 0x0004c00001447983 */ /* 0x000f280000300800 */
[----:B------:R-:W4:Y:S04]  /*17f30*/  LDL.LU R69, [R1+0x4c8] ;  /* 0x0004c80001457983 */ /* 0x000f280000300800 */
[----:B------:R-:W4:Y:S04]  /*17f40*/  LDL.LU R70, [R1+0x3c0] ;  /* 0x0003c00001467983 */ /* 0x000f280000300800 */
[----:B------:R-:W4:Y:S04]  /*17f50*/  LDL.LU R71, [R1+0x3c8] ;  /* 0x0003c80001477983 */ /* 0x000f280000300800 */
[----:B------:R-:W2:Y:S01]  /*17f60*/  LDS.128 R116, [R252] ;  /* 0x00000000fc747984 */ /* 0x000ea20000000c00 */
[----:B------:R-:W-:-:S02]  /*17f70*/  IMAD.MOV.U32 R102, RZ, RZ, R197 ;  /* 0x000000ffff667224 */ /* 0x000fc400078e00c5 */
[----:B------:R-:W-:Y:S01]  /*17f80*/  IMAD.MOV.U32 R103, RZ, RZ, R199 ;  /* 0x000000ffff677224 */ /* 0x000fe200078e00c7 */
[----:B------:R-:W-:Y:S01]  /*17f90*/  BAR.SYNC.DEFER_BLOCKING 0x0 ;  /* 0x0000000000007b1d */ /* 0x000fe20000010000 */
[----:B------:R-:W-:Y:S02]  /*17fa0*/  IMAD.MOV.U32 R104, RZ, RZ, R133 ;  /* 0x000000ffff687224 */ /* 0x000fe400078e0085 */
[----:B------:R-:W-:-:S03]  /*17fb0*/  IMAD.MOV.U32 R105, RZ, RZ, R135 ;  /* 0x000000ffff697224 */ /* 0x000fc600078e0087 */
[----:B---3--:R3:W-:Y:S02]  /*17fc0*/  STSM.16.M88.4 [R0], R100 ;  /* 0x0000006400007844 */ /* 0x0087e40000000200 */
[----:B------:R-:W-:Y:S06]  /*17fd0*/  BAR.SYNC.DEFER_BLOCKING 0x0 ;  /* 0x0000000000007b1d */ /* 0x000fec0000010000 */
[----:B---3--:R-:W3:Y:S04]  /*17fe0*/  LDL.LU R100, [R1+0x2c0] ;  /* 0x0002c00001647983 */ /* 0x008ee80000300800 */
[----:B------:R-:W3:Y:S04]  /*17ff0*/  LDL.LU R101, [R1+0x2c8] ;  /* 0x0002c80001657983 */ /* 0x000ee80000300800 */
[----:B------:R-:W3:Y:S04]  /*18000*/  LDL.LU R102, [R1+0x1c0] ;  /* 0x0001c00001667983 */ /* 0x000ee80000300800 */
[----:B------:R-:W3:Y:S04]  /*18010*/  LDL.LU R103, [R1+0x1c8] ;  /* 0x0001c80001677983 */ /* 0x000ee80000300800 */
[----:B------:R-:W2:Y:S01]  /*18020*/  LDS.128 R112, [R252] ;  /* 0x00000000fc707984 */ /* 0x000ea20000000c00 */
[----:B------:R-:W-:Y:S06]  /*18030*/  BAR.SYNC.DEFER_BLOCKING 0x0 ;  /* 0x0000000000007b1d */ /* 0x000fec0000010000 */
[----:B------:R-:W-:Y:S02]  /*18040*/  STSM.16.M88.4 [R0], R104 ;  /* 0x0000006800007844 */ /* 0x000fe40000000200 */
[----:B------:R-:W-:Y:S06]  /*18050*/  BAR.SYNC.DEFER_BLOCKING 0x0 ;  /* 0x0000000000007b1d */ /* 0x000fec0000010000 */
[----:B------:R-:W2:Y:S02]  /*18060*/  LDS.128 R108, [R252] ;  /* 0x00000000fc6c7984 */ /* 0x000ea40000000c00 */
[----:B------:R-:W-:Y:S06]  /*18070*/  BAR.SYNC.DEFER_BLOCKING 0x0 ;  /* 0x0000000000007b1d */ /* 0x000fec0000010000 */
[----:B----4-:R-:W-:Y:S02]  /*18080*/  STSM.16.M88.4 [R0], R68 ;  /* 0x0000004400007844 */ /* 0x010fe40000000200 */
[----:B------:R-:W-:Y:S06]  /*18090*/  BAR.SYNC.DEFER_BLOCKING 0x0 ;  /* 0x0000000000007b1d */ /* 0x000fec0000010000 */
[----:B------:R-:W4:Y:S02]  /*180a0*/  LDS.128 R68, [R252] ;  /* 0x00000000fc447984 */ /* 0x000f240000000c00 */
[----:B------:R-:W-:Y:S06]  /*180b0*/  BAR.SYNC.DEFER_BLOCKING 0x0 ;  /* 0x0000000000007b1d */ /* 0x000fec0000010000 */
[----:B---3--:R3:W-:Y:S02]  /*180c0*/  STSM.16.M88.4 [R0], R100 ;  /* 0x0000006400007844 */ /* 0x0087e40000000200 */
[----:B------:R-:W-:Y:S06]  /*180d0*/  BAR.SYNC.DEFER_BLOCKING 0x0 ;  /* 0x0000000000007b1d */ /* 0x000fec0000010000 */
[----:B---3--:R-:W3:Y:S04]  /*180e0*/  LDL.LU R100, [R1+0xc0] ;  /* 0x0000c00001647983 */ /* 0x008ee80000300800 */
[----:B------:R-:W3:Y:S04]  /*180f0*/  LDL.LU R101, [R1+0xc8] ;  /* 0x0000c80001657983 */ /* 0x000ee80000300800 */
[----:B------:R-:W4:Y:S01]  /*18100*/  LDS.128 R104, [R252] ;  /* 0x00000000fc687984 */ /* 0x000f220000000c00 */
[----:B------:R-:W-:-:S02]  /*18110*/  IMAD.MOV.U32 R102, RZ, RZ, R200 ;  /* 0x000000ffff667224 */ /* 0x000fc400078e00c8 */
[----:B------:R-:W-:Y:S01]  /*18120*/  IMAD.MOV.U32 R103, RZ, RZ, R202 ;  /* 0x000000ffff677224 */ /* 0x000fe200078e00ca */
[----:B------:R-:W-:Y:S01]  /*18130*/  BAR.SYNC.DEFER_BLOCKING 0x0 ;  /* 0x0000000000007b1d */ /* 0x000fe20000010000 */
[----:B------:R-:W-:Y:S01]  /*18140*/  IMAD.MOV.U32 R120, RZ, RZ, R136 ;  /* 0x000000ffff787224 */ /* 0x000fe200078e0088 */
[----:B------:R-:W-:Y:S01]  /*18150*/  MOV R122, R72 ;  /* 0x00000048007a7202 */ /* 0x000fe20000000f00 */
[----:B------:R-:W-:Y:S02]  /*18160*/  IMAD.MOV.U32 R121, RZ, RZ, R138 ;  /* 0x000000ffff797224 */ /* 0x000fe400078e008a */
[----:B------:R-:W-:Y:S01]  /*18170*/  IMAD.MOV.U32 R123, RZ, RZ, R74 ;  /* 0x000000ffff7b7224 */ /* 0x000fe200078e004a */
[----:B---3--:R-:W-:Y:S02]  /*18180*/  STSM.16.M88.4 [R0], R100 ;  /* 0x0000006400007844 */ /* 0x008fe40000000200 */
[----:B------:R-:W-:Y:S06]  /*18190*/  BAR.SYNC.DEFER_BLOCKING 0x0 ;  /* 0x0000000000007b1d */ /* 0x000fec0000010000 */
[----:B------:R-:W3:Y:S02]  /*181a0*/  LDS.128 R100, [R252] ;  /* 0x00000000fc647984 */ /* 0x000ee40000000c00 */
[----:B------:R-:W-:Y:S06]  /*181b0*/  BAR.SYNC.DEFER_BLOCKING 0x0 ;  /* 0x0000000000007b1d */ /* 0x000fec0000010000 */
[----:B------:R1:W-:Y:S02]  /*181c0*/  STSM.16.M88.4 [R0], R120 ;  /* 0x0000007800007844 */ /* 0x0003e40000000200 */
[----:B------:R-:W-:Y:S06]  /*181d0*/  BAR.SYNC.DEFER_BLOCKING 0x0 ;  /* 0x0000000000007b1d */ /* 0x000fec0000010000 */
[----:B-1----:R-:W2:Y:S04]  /*181e0*/  LDL.LU R120, [R1+0x4c4] ;  /* 0x0004c40001787983 */ /* 0x002ea80000300800 */
[----:B------:R-:W2:Y:S04]  /*181f0*/  LDL.LU R121, [R1+0x4cc] ;  /* 0x0004cc0001797983 */ /* 0x000ea80000300800 */
[----:B------:R-:W2:Y:S04]  /*18200*/  LDL.LU R122, [R1+0x3c4] ;  /* 0x0003c400017a7983 */ /* 0x000ea80000300800 */
[----:B------:R-:W2:Y:S04]  /*18210*/  LDL.LU R123, [R1+0x3cc] ;  /* 0x0003cc00017b7983 */ /* 0x000ea80000300800 */
[----:B------:R-:W4:Y:S04]  /*18220*/  LDL.LU R128, [R1+0x2c4] ;  /* 0x0002c40001807983 */ /* 0x000f280000300800 */
[----:B------:R-:W4:Y:S04]  /*18230*/  LDL.LU R129, [R1+0x2cc] ;  /* 0x0002cc0001817983 */ /* 0x000f280000300800 */
[----:B------:R-:W4:Y:S04]  /*18240*/  LDL.LU R130, [R1+0x1c4] ;  /* 0x0001c40001827983 */ /* 0x000f280000300800 */
[----:B------:R-:W4:Y:S04]  /*18250*/  LDL.LU R131, [R1+0x1cc] ;  /* 0x0001cc0001837983 */ /* 0x000f280000300800 */
[----:B------:R-:W1:Y:S01]  /*18260*/  LDS.128 R124, [R252] ;  /* 0x00000000fc7c7984 */ /* 0x000e620000000c00 */
[----:B------:R-:W-:Y:S01]  /*18270*/  BAR.SYNC.DEFER_BLOCKING 0x0 ;  /* 0x0000000000007b1d */ /* 0x000fe20000010000 */
[----:B------:R-:W-:-:S02]  /*18280*/  IMAD.MOV.U32 R134, RZ, RZ, R73 ;  /* 0x000000ffff867224 */ /* 0x000fc400078e0049 */
[----:B------:R-:W-:-:S03]  /*18290*/  IMAD.MOV.U32 R135, RZ, RZ, R75 ;  /* 0x000000ffff877224 */ /* 0x000fc600078e004b */
[----:B--2---:R-:W-:Y:S02]  /*182a0*/  STSM.16.M88.4 [R0], R120 ;  /* 0x0000007800007844 */ /* 0x004fe40000000200 */
[----:B------:R-:W-:Y:S06]  /*182b0*/  BAR.SYNC.DEFER_BLOCKING 0x0 ;  /* 0x0000000000007b1d */ /* 0x000fec0000010000 */
[----:B------:R-:W2:Y:S02]  /*182c0*/  LDS.128 R120, [R252] ;  /* 0x00000000fc787984 */ /* 0x000ea40000000c00 */
[----:B------:R-:W-:Y:S06]  /*182d0*/  BAR.SYNC.DEFER_BLOCKING 0x0 ;  /* 0x0000000000007b1d */ /* 0x000fec0000010000 */
[----:B----4-:R4:W-:Y:S04]  /*182e0*/  STSM.16.M88.4 [R0], R128 ;  /* 0x0000008000007844 */ /* 0x0109e80000000200 */
[----:B----4-:R-:W4:Y:S04]  /*182f0*/  LDL.LU R128, [R1+0xc4] ;  /* 0x0000c40001807983 */ /* 0x010f280000300800 */
[----:B------:R-:W4:Y:S04]  /*18300*/  LDL.LU R129, [R1+0xcc] ;  /* 0x0000cc0001817983 */ /* 0x000f280000300800 */
[----:B------:R-:W3:Y:S04]  /*18310*/  LDL.LU R164, [R1+0x4d0] ;  /* 0x0004d00001a47983 */ /* 0x000ee80000300800 */
[----:B------:R-:W3:Y:S04]  /*18320*/  LDL.LU R165, [R1+0x4d8] ;  /* 0x0004d80001a57983 */ /* 0x000ee80000300800 */
[----:B------:R-:W3:Y:S04]  /*18330*/  LDL.LU R166, [R1+0x3d0] ;  /* 0x0003d00001a67983 */ /* 0x000ee80000300800 */
[----:B------:R-:W3:Y:S04]  /*18340*/  LDL.LU R167, [R1+0x3d8] ;  /* 0x0003d80001a77983 */ /* 0x000ee80000300800 */
[----:B------:R-:W2:Y:S04]  /*18350*/  LDL.LU R72, [R1+0x2d0] ;  /* 0x0002d00001487983 */ /* 0x000ea80000300800 */
[----:B------:R-:W2:Y:S04]  /*18360*/  LDL.LU R73, [R1+0x2d8] ;  /* 0x0002d80001497983 */ /* 0x000ea80000300800 */
[----:B------:R-:W2:Y:S04]  /*18370*/  LDL.LU R74, [R1+0x1d0] ;  /* 0x0001d000014a7983 */ /* 0x000ea80000300800 */
[----:B------:R-:W2:Y:S01]  /*18380*/  LDL.LU R75, [R1+0x1d8] ;  /* 0x0001d800014b7983 */ /* 0x000ea20000300800 */
[----:B------:R-:W-:Y:S01]  /*18390*/  BAR.SYNC.DEFER_BLOCKING 0x0 ;  /* 0x0000000000007b1d */ /* 0x000fe20000010000 */
[----:B------:R-:W-:-:S02]  /*183a0*/  IMAD.MOV.U32 R132, RZ, RZ, R137 ;  /* 0x000000ffff847224 */ /* 0x000fc400078e0089 */
[----:B------:R-:W-:-:S03]  /*183b0*/  IMAD.MOV.U32 R133, RZ, RZ, R139 ;  /* 0x000000ffff857224 */ /* 0x000fc600078e008b */
[----:B------:R-:W1:Y:S01]  /*183c0*/  LDS.128 R136, [R252] ;  /* 0x00000000fc887984 */ /* 0x000e620000000c00 */
[----:B------:R-:W-:Y:S02]  /*183d0*/  IMAD.MOV.U32 R130, RZ, RZ, R201 ;  /* 0x000000ffff827224 */ /* 0x000fe400078e00c9 */
[----:B------:R-:W-:Y:S01]  /*183e0*/  IMAD.MOV.U32 R131, RZ, RZ, R203 ;  /* 0x000000ffff837224 */ /* 0x000fe200078e00cb */
[----:B------:R-:W-:Y:S06]  /*183f0*/  BAR.SYNC.DEFER_BLOCKING 0x0 ;  /* 0x0000000000007b1d */ /* 0x000fec0000010000 */
[----:B----4-:R-:W-:Y:S02]  /*18400*/  STSM.16.M88.4 [R0], R128 ;  /* 0x0000008000007844 */ /* 0x010fe40000000200 */
[----:B------:R-:W-:Y:S06]  /*18410*/  BAR.SYNC.DEFER_BLOCKING 0x0 ;  /* 0x0000000000007b1d */ /* 0x000fec0000010000 */
[----:B------:R-:W4:Y:S02]  /*18420*/  LDS.128 R156, [R252] ;  /* 0x00000000fc9c7984 */ /* 0x000f240000000c00 */
[----:B------:R-:W-:Y:S06]  /*18430*/  BAR.SYNC.DEFER_BLOCKING 0x0 ;  /* 0x0000000000007b1d */ /* 0x000fec0000010000 */
[----:B------:R-:W-:Y:S02]  /*18440*/  STSM.16.M88.4 [R0], R132 ;  /* 0x0000008400007844 */ /* 0x000fe40000000200 */
[----:B------:R-:W-:Y:S06]  /*18450*/  BAR.SYNC.DEFER_BLOCKING 0x0 ;  /* 0x0000000000007b1d */ /* 0x000fec0000010000 */
[----:B------:R-:W4:Y:S02]  /*18460*/  LDS.128 R152, [R252] ;  /* 0x00000000fc987984 */ /* 0x000f240000000c00 */
[----:B------:R-:W-:Y:S06]  /*18470*/  BAR.SYNC.DEFER_BLOCKING 0x0 ;  /* 0x0000000000007b1d */ /* 0x000fec0000010000 */
[----:B---3--:R-:W-:Y:S02]  /*18480*/  STSM.16.M88.4 [R0], R164 ;  /* 0x000000a400007844 */ /* 0x008fe40000000200 */
[----:B------:R-:W-:Y:S06]  /*18490*/  BAR.SYNC.DEFER_BLOCKING 0x0 ;  /* 0x0000000000007b1d */ /* 0x000fec0000010000 */
[----:B------:R-:W3:Y:S02]  /*184a0*/  LDS.128 R132, [R252] ;  /* 0x00000000fc847984 */ /* 0x000ee40000000c00 */
[----:B------:R-:W-:Y:S06]  /*184b0*/  BAR.SYNC.DEFER_BLOCKING 0x0 ;  /* 0x0000000000007b1d */ /* 0x000fec0000010000 */
[----:B--2---:R2:W-:Y:S02]  /*184c0*/  STSM.16.M88.4 [R0], R72 ;  /* 0x0000004800007844 */ /* 0x0045e40000000200 */
[----:B------:R-:W-:Y:S06]  /*184d0*/  BAR.SYNC.DEFER_BLOCKING 0x0 ;  /* 0x0000000000007b1d */ /* 0x000fec0000010000 */
[----:B--2---:R-:W2:Y:S04]  /*184e0*/  LDL.LU R72, [R1+0xd0] ;  /* 0x0000d00001487983 */ /* 0x004ea80000300800 */
[----:B------:R-:W2:Y:S04]  /*184f0*/  LDL.LU R73, [R1+0xd8] ;  /* 0x0000d80001497983 */ /* 0x000ea80000300800 */
[----:B------:R-:W3:Y:S01]  /*18500*/  LDS.128 R128, [R252] ;  /* 0x00000000fc807984 */ /* 0x000ee20000000c00 */
[----:B------:R-:W-:-:S02]  /*18510*/  IMAD.MOV.U32 R74, RZ, RZ, R204 ;  /* 0x000000ffff4a7224 */ /* 0x000fc400078e00cc */
[----:B------:R-:W-:Y:S01]  /*18520*/  IMAD.MOV.U32 R75, RZ, RZ, R206 ;  /* 0x000000ffff4b7224 */ /* 0x000fe200078e00ce */
[----:B------:R-:W-:Y:S01]  /*18530*/  BAR.SYNC.DEFER_BLOCKING 0x0 ;  /* 0x0000000000007b1d */ /* 0x000fe20000010000 */
[----:B------:R-:W-:Y:S02]  /*18540*/  IMAD.MOV.U32 R160, RZ, RZ, R140 ;  /* 0x000000ffffa07224 */ /* 0x000fe400078e008c */
        /* <DEDUP_REMOVED lines=13> */
[----:B------:R-:W3:Y:S04]  /*18620*/  LDL.LU R168, [R1+0x2d4] ;  /* 0x0002d40001a87983 */ /* 0x000ee80000300800 */
[----:B------:R-:W3:Y:S04]  /*18630*/  LDL.LU R169, [R1+0x2dc] ;  /* 0x0002dc0001a97983 */ /* 0x000ee80000300800 */
[----:B------:R-:W3:Y:S04]  /*18640*/  LDL.LU R170, [R1+0x1d4] ;  /* 0x0001d40001aa7983 */ /* 0x000ee80000300800 */
[----:B------:R-:W3:Y:S04]  /*18650*/  LDL.LU R171, [R1+0x1dc] ;  /* 0x0001dc0001ab7983 */ /* 0x000ee80000300800 */
[----:B------:R-:W2:Y:S04]  /*18660*/  LDL.LU R176, [R1+0xd4] ;  /* 0x0000d40001b07983 */ /* 0x000ea80000300800 */
[----:B------:R-:W2:Y:S04]  /*18670*/  LDL.LU R177, [R1+0xdc] ;  /* 0x0000dc0001b17983 */ /* 0x000ea80000300800 */
[----:B------:R-:W1:Y:S01]  /*18680*/  LDS.128 R164, [R252] ;  /* 0x00000000fca47984 */ /* 0x000e620000000c00 */
[----:B------:R-:W-:Y:S01]  /*18690*/  BAR.SYNC.DEFER_BLOCKING 0x0 ;  /* 0x0000000000007b1d */ /* 0x000fe20000010000 */
[----:B------:R-:W-:-:S02]  /*186a0*/  IMAD.MOV.U32 R140, RZ, RZ, R141 ;  /* 0x000000ffff8c7224 */ /* 0x000fc400078e008d */
[----:B------:R-:W-:Y:S02]  /*186b0*/  IMAD.MOV.U32 R142, RZ, RZ, R77 ;  /* 0x000000ffff8e7224 */ /* 0x000fe400078e004d */
[----:B------:R-:W-:Y:S01]  /*186c0*/  IMAD.MOV.U32 R141, RZ, RZ, R143 ;  /* 0x000000ffff8d7224 */ /* 0x000fe200078e008f */
[----:B------:R-:W2:Y:S01]  /*186d0*/  LDL.LU R76, [R1+0x4e0] ;  /* 0x0004e000014c7983 */ /* 0x000ea20000300800 */
[----:B------:R-:W-:-:S03]  /*186e0*/  IMAD.MOV.U32 R143, RZ, RZ, R79 ;  /* 0x000000ffff8f7224 */ /* 0x000fc600078e004f */
[----:B------:R-:W2:Y:S04]  /*186f0*/  LDL.LU R77, [R1+0x4e8] ;  /* 0x0004e800014d7983 */ /* 0x000ea80000300800 */
[----:B------:R-:W2:Y:S04]  /*18700*/  LDL.LU R78, [R1+0x3e0] ;  /* 0x0003e000014e7983 */ /* 0x000ea80000300800 */
[----:B------:R-:W2:Y:S01]  /*18710*/  LDL.LU R79, [R1+0x3e8] ;  /* 0x0003e800014f7983 */ /* 0x000ea20000300800 */
[----:B------:R-:W-:Y:S01]  /*18720*/  IMAD.MOV.U32 R178, RZ, RZ, R205 ;  /* 0x000000ffffb27224 */ /* 0x000fe200078e00cd */
[----:B------:R-:W-:-:S02]  /*18730*/  MOV R179, R207 ;  /* 0x000000cf00b37202 */ /* 0x000fc40000000f00 */
[----:B----4-:R-:W-:Y:S01]  /*18740*/  STSM.16.M88.4 [R0], R160 ;  /* 0x000000a000007844 */ /* 0x010fe20000000200 */
        /* <DEDUP_REMOVED lines=11> */
[----:B------:R-:W2:Y:S04]  /*18800*/  LDL.LU R178, [R1+0x1e0] ;  /* 0x0001e00001b27983 */ /* 0x000ea80000300800 */
[----:B------:R-:W2:Y:S04]  /*18810*/  LDL.LU R179, [R1+0x1e8] ;  /* 0x0001e80001b37983 */ /* 0x000ea80000300800 */
[----:B------:R-:W4:Y:S04]  /*18820*/  LDL.LU R184, [R1+0xe0] ;  /* 0x0000e00001b87983 */ /* 0x000f280000300800 */
[----:B------:R-:W4:Y:S04]  /*18830*/  LDL.LU R185, [R1+0xe8] ;  /* 0x0000e80001b97983 */ /* 0x000f280000300800 */
[----:B------:R-:W3:Y:S01]  /*18840*/  LDS.128 R168, [R252] ;  /* 0x00000000fca87984 */ /* 0x000ee20000000c00 */
[----:B------:R-:W-:Y:S06]  /*18850*/  BAR.SYNC.DEFER_BLOCKING 0x0 ;  /* 0x0000000000007b1d */ /* 0x000fec0000010000 */
[----:B------:R-:W-:Y:S02]  /*18860*/  STSM.16.M88.4 [R0], R140 ;  /* 0x0000008c00007844 */ /* 0x000fe40000000200 */
[----:B------:R-:W-:Y:S06]  /*18870*/  BAR.SYNC.DEFER_BLOCKING 0x0 ;  /* 0x0000000000007b1d */ /* 0x000fec0000010000 */
[----:B------:R-:W3:Y:S02]  /*18880*/  LDS.128 R140, [R252] ;  /* 0x00000000fc8c7984 */ /* 0x000ee40000000c00 */
[----:B------:R-:W-:Y:S06]  /*18890*/  BAR.SYNC.DEFER_BLOCKING 0x0 ;  /* 0x0000000000007b1d */ /* 0x000fec0000010000 */
[----:B------:R-:W-:Y:S02]  /*188a0*/  STSM.16.M88.4 [R0], R76 ;  /* 0x0000004c00007844 */ /* 0x000fe40000000200 */
[----:B------:R-:W-:Y:S06]  /*188b0*/  BAR.SYNC.DEFER_BLOCKING 0x0 ;  /* 0x0000000000007b1d */ /* 0x000fec0000010000 */
[----:B------:R-:W3:Y:S02]  /*188c0*/  LDS.128 R76, [R252] ;  /* 0x00000000fc4c7984 */ /* 0x000ee40000000c00 */
[----:B------:R-:W-:Y:S01]  /*188d0*/  BAR.SYNC.DEFER_BLOCKING 0x0 ;  /* 0x0000000000007b1d */ /* 0x000fe20000010000 */
[----:B------:R-:W-:-:S02]  /*188e0*/  IMAD.MOV.U32 R186, RZ, RZ, R208 ;  /* 0x000000ffffba7224 */ /* 0x000fc400078e00d0 */
[----:B------:R-:W-:-:S03]  /*188f0*/  IMAD.MOV.U32 R187, RZ, RZ, R210 ;  /* 0x000000ffffbb7224 */ /* 0x000fc600078e00d2 */
[----:B--2---:R2:W-:Y:S02]  /*18900*/  STSM.16.M88.4 [R0], R176 ;  /* 0x000000b000007844 */ /* 0x0045e40000000200 */
[----:B------:R-:W-:Y:S06]  /*18910*/  BAR.SYNC.DEFER_BLOCKING 0x0 ;  /* 0x0000000000007b1d */ /* 0x000fec0000010000 */
[----:B------:R-:W3:Y:S02]  /*18920*/  LDS.128 R180, [R252] ;  /* 0x00000000fcb47984 */ /* 0x000ee40000000c00 */
[----:B------:R-:W-:Y:S06]  /*18930*/  BAR.SYNC.DEFER_BLOCKING 0x0 ;  /* 0x0000000000007b1d */ /* 0x000fec0000010000 */
[----:B----4-:R-:W-:Y:S02]  /*18940*/  STSM.16.M88.4 [R0], R184 ;  /* 0x000000b800007844 */ /* 0x010fe40000000200 */
[----:B------:R-:W-:Y:S01]  /*18950*/  BAR.SYNC.DEFER_BLOCKING 0x0 ;  /* 0x0000000000007b1d */ /* 0x000fe20000010000 */
[----:B--2---:R-:W-:-:S02]  /*18960*/  IMAD.MOV.U32 R176, RZ, RZ, R144 ;  /* 0x000000ffffb07224 */ /* 0x004fc400078e0090 */
[----:B------:R-:W-:-:S03]  /*18970*/  IMAD.MOV.U32 R177, RZ, RZ, R146 ;  /* 0x000000ffffb17224 */ /* 0x000fc600078e0092 */
[----:B------:R-:W2:Y:S01]  /*18980*/  LDS.128 R184, [R252] ;  /* 0x00000000fcb87984 */ /* 0x000ea20000000c00 */
[----:B------:R-:W-:Y:S02]  /*18990*/  IMAD.MOV.U32 R178, RZ, RZ, R80 ;  /* 0x000000ffffb27224 */ /* 0x000fe400078e0050 */
[----:B------:R-:W-:Y:S01]  /*189a0*/  IMAD.MOV.U32 R179, RZ, RZ, R82 ;  /* 0x000000ffffb37224 */ /* 0x000fe200078e0052 */
[----:B------:R-:W-:Y:S06]  /*189b0*/  BAR.SYNC.DEFER_BLOCKING 0x0 ;  /* 0x0000000000007b1d */ /* 0x000fec0000010000 */
[----:B------:R4:W-:Y:S01]  /*189c0*/  STSM.16.M88.4 [R0], R176 ;  /* 0x000000b000007844 */ /* 0x0009e20000000200 */
[----:B------:R-:W-:-:S03]  /*189d0*/  IMAD.MOV.U32 R144, RZ, RZ, R145 ;  /* 0x000000ffff907224 */ /* 0x000fc600078e0091 */
[----:B----4-:R-:W4:Y:S04]  /*189e0*/  LDL.LU R176, [R1+0x4e4] ;  /* 0x0004e40001b07983 */ /* 0x010f280000300800 */
        /* <DEDUP_REMOVED lines=10> */
[----:B------:R-:W2:Y:S04]  /*18a90*/  LDL.LU R225, [R1+0x4f8] ;  /* 0x0004f80001e17983 */ /* 0x000ea80000300800 */
[----:B------:R-:W2:Y:S04]  /*18aa0*/  LDL.LU R226, [R1+0x3f0] ;  /* 0x0003f00001e27983 */ /* 0x000ea80000300800 */
[----:B------:R-:W2:Y:S01]  /*18ab0*/  LDL.LU R227, [R1+0x3f8] ;  /* 0x0003f80001e37983 */ /* 0x000ea20000300800 */
[----:B------:R-:W-:Y:S01]  /*18ac0*/  MOV R146, R81 ;  /* 0x0000005100927202 */ /* 0x000fe20000000f00 */
[----:B------:R-:W-:-:S02]  /*18ad0*/  IMAD.MOV.U32 R145, RZ, RZ, R147 ;  /* 0x000000ffff917224 */ /* 0x000fc400078e0093 */
[----:B------:R-:W2:Y:S01]  /*18ae0*/  LDL.LU R80, [R1+0x2f0] ;  /* 0x0002f00001507983 */ /* 0x000ea20000300800 */
[----:B------:R-:W-:-:S03]  /*18af0*/  IMAD.MOV.U32 R147, RZ, RZ, R83 ;  /* 0x000000ffff937224 */ /* 0x000fc600078e0053 */
[----:B------:R-:W2:Y:S04]  /*18b00*/  LDL.LU R81, [R1+0x2f8] ;  /* 0x0002f80001517983 */ /* 0x000ea80000300800 */
[----:B------:R-:W2:Y:S04]  /*18b10*/  LDL.LU R82, [R1+0x1f0] ;  /* 0x0001f00001527983 */ /* 0x000ea80000300800 */
[----:B------:R-:W2:Y:S01]  /*18b20*/  LDL.LU R83, [R1+0x1f8] ;  /* 0x0001f80001537983 */ /* 0x000ea20000300800 */
[----:B------:R-:W-:Y:S01]  /*18b30*/  BAR.SYNC.DEFER_BLOCKING 0x0 ;  /* 0x0000000000007b1d */ /* 0x000fe20000010000 */
[----:B------:R-:W-:-:S05]  /*18b40*/  IMAD.MOV.U32 R198, RZ, RZ, R209 ;  /* 0x000000ffffc67224 */ /* 0x000fca00078e00d1 */
[----:B------:R-:W2:Y:S04]  /*18b50*/  LDL.LU R208, [R1+0xf0] ;  /* 0x0000f00001d07983 */ /* 0x000ea80000300800 */
[----:B------:R-:W2:Y:S04]  /*18b60*/  LDL.LU R209, [R1+0xf8] ;  /* 0x0000f80001d17983 */ /* 0x000ea80000300800 */
[----:B------:R-:W1:Y:S01]  /*18b70*/  LDS.128 R192, [R252] ;  /* 0x00000000fcc07984 */ /* 0x000e620000000c00 */
[----:B------:R-:W-:Y:S01]  /*18b80*/  BAR.SYNC.DEFER_BLOCKING 0x0 ;  /* 0x0000000000007b1d */ /* 0x000fe20000010000 */
[----:B------:R-:W-:-:S05]  /*18b90*/  IMAD.MOV.U32 R199, RZ, RZ, R211 ;  /* 0x000000ffffc77224 */ /* 0x000fca00078e00d3 */
[----:B----4-:R-:W-:Y:S02]  /*18ba0*/  STSM.16.M88.4 [R0], R176 ;  /* 0x000000b000007844 */ /* 0x010fe40000000200 */
[----:B------:R-:W-:Y:S06]  /*18bb0*/  BAR.SYNC.DEFER_BLOCKING 0x0 ;  /* 0x0000000000007b1d */ /* 0x000fec0000010000 */
[----:B------:R-:W4:Y:S02]  /*18bc0*/  LDS.128 R176, [R252] ;  /* 0x00000000fcb07984 */ /* 0x000f240000000c00 */
[----:B------:R-:W-:Y:S06]  /*18bd0*/  BAR.SYNC.DEFER_BLOCKING 0x0 ;  /* 0x0000000000007b1d */ /* 0x000fec0000010000 */
[----:B---3--:R-:W-:Y:S02]  /*18be0*/  STSM.16.M88.4 [R0], R188 ;  /* 0x000000bc00007844 */ /* 0x008fe40000000200 */
[----:B------:R-:W-:Y:S06]  /*18bf0*/  BAR.SYNC.DEFER_BLOCKING 0x0 ;  /* 0x0000000000007b1d */ /* 0x000fec0000010000 */
[----:B------:R-:W3:Y:S02]  /*18c00*/  LDS.128 R200, [R252] ;  /* 0x00000000fcc87984 */ /* 0x000ee40000000c00 */
[----:B------:R-:W-:Y:S06]  /*18c10*/  BAR.SYNC.DEFER_BLOCKING 0x0 ;  /* 0x0000000000007b1d */ /* 0x000fec0000010000 */
[----:B--2---:R-:W-:Y:S02]  /*18c20*/  STSM.16.M88.4 [R0], R196 ;  /* 0x000000c400007844 */ /* 0x004fe40000000200 */
[----:B------:R-:W-:Y:S06]  /*18c30*/  BAR.SYNC.DEFER_BLOCKING 0x0 ;  /* 0x0000000000007b1d */ /* 0x000fec0000010000 */
[----:B------:R-:W2:Y:S02]  /*18c40*/  LDS.128 R188, [R252] ;  /* 0x00000000fcbc7984 */ /* 0x000ea40000000c00 */
[----:B------:R-:W-:Y:S06]  /*18c50*/  BAR.SYNC.DEFER_BLOCKING 0x0 ;  /* 0x0000000000007b1d */ /* 0x000fec0000010000 */
[----:B------:R-:W-:Y:S02]  /*18c60*/  STSM.16.M88.4 [R0], R144 ;  /* 0x0000009000007844 */ /* 0x000fe40000000200 */
        /* <DEDUP_REMOVED lines=8> */
[----:B------:R-:W-:Y:S01]  /*18cf0*/  BAR.SYNC.DEFER_BLOCKING 0x0 ;  /* 0x0000000000007b1d */ /* 0x000fe20000010000 */
[----:B------:R-:W-:-:S02]  /*18d00*/  IMAD.MOV.U32 R210, RZ, RZ, R212 ;  /* 0x000000ffffd27224 */ /* 0x000fc400078e00d4 */
[----:B------:R-:W-:-:S03]  /*18d10*/  IMAD.MOV.U32 R211, RZ, RZ, R214 ;  /* 0x000000ffffd37224 */ /* 0x000fc600078e00d6 */
[----:B------:R-:W2:Y:S02]  /*18d20*/  LDS.128 R80, [R252] ;  /* 0x00000000fc507984 */ /* 0x000ea40000000c00 */
[----:B------:R-:W-:Y:S06]  /*18d30*/  BAR.SYNC.DEFER_BLOCKING 0x0 ;  /* 0x0000000000007b1d */ /* 0x000fec0000010000 */
[----:B------:R-:W-:Y:S02]  /*18d40*/  STSM.16.M88.4 [R0], R208 ;  /* 0x000000d000007844 */ /* 0x000fe40000000200 */
[----:B------:R-:W-:Y:S01]  /*18d50*/  BAR.SYNC.DEFER_BLOCKING 0x0 ;  /* 0x0000000000007b1d */ /* 0x000fe20000010000 */
[----:B------:R-:W-:-:S02]  /*18d60*/  IMAD.MOV.U32 R204, RZ, RZ, R148 ;  /* 0x000000ffffcc7224 */ /* 0x000fc400078e0094 */
[----:B------:R-:W-:-:S03]  /*18d70*/  IMAD.MOV.U32 R205, RZ, RZ, R150 ;  /* 0x000000ffffcd7224 */ /* 0x000fc600078e0096 */
[----:B------:R-:W2:Y:S01]  /*18d80*/  LDS.128 R208, [R252] ;  /* 0x00000000fcd07984 */ /* 0x000ea20000000c00 */
[----:B------:R-:W-:Y:S02]  /*18d90*/  IMAD.MOV.U32 R206, RZ, RZ, R84 ;  /* 0x000000ffffce7224 */ /* 0x000fe400078e0054 */
[----:B------:R-:W-:Y:S01]  /*18da0*/  IMAD.MOV.U32 R207, RZ, RZ, R86 ;  /* 0x000000ffffcf7224 */ /* 0x000fe200078e0056 */
        /* <DEDUP_REMOVED lines=11> */
[----:B------:R-:W1:Y:S01]  /*18e60*/  LDS.128 R228, [R252] ;  /* 0x00000000fce47984 */ /* 0x000e620000000c00 */
[----:B------:R-:W-:Y:S06]  /*18e70*/  BAR.SYNC.DEFER_BLOCKING 0x0 ;  /* 0x0000000000007b1d */ /* 0x000fec0000010000 */
[----:B----4-:R-:W-:Y:S02]  /*18e80*/  STSM.16.M88.4 [R0], R204 ;  /* 0x000000cc00007844 */ /* 0x010fe40000000200 */
[----:B------:R-:W-:Y:S06]  /*18e90*/  BAR.SYNC.DEFER_BLOCKING 0x0 ;  /* 0x0000000000007b1d */ /* 0x000fec0000010000 */
[----:B------:R-:W4:Y:S02]  /*18ea0*/  LDS.128 R204, [R252] ;  /* 0x00000000fccc7984 */ /* 0x000f240000000c00 */
[----:B------:R-:W-:Y:S06]  /*18eb0*/  BAR.SYNC.DEFER_BLOCKING 0x0 ;  /* 0x0000000000007b1d */ /* 0x000fec0000010000 */
[----:B---3--:R3:W-:Y:S04]  /*18ec0*/  STSM.16.M88.4 [R0], R224 ;  /* 0x000000e000007844 */ /* 0x0087e80000000200 */
[----:B---3--:R-:W3:Y:S04]  /*18ed0*/  LDL.LU R224, [R1+0xf4] ;  /* 0x0000f40001e07983 */ /* 0x008ee80000300800 */
[----:B------:R-:W3:Y:S01]  /*18ee0*/  LDL.LU R225, [R1+0xfc] ;  /* 0x0000fc0001e17983 */ /* 0x000ee20000300800 */
[----:B------:R-:W-:-:S02]  /*18ef0*/  IMAD.MOV.U32 R226, RZ, RZ, R213 ;  /* 0x000000ffffe27224 */ /* 0x000fc400078e00d5 */
[----:B------:R-:W-:Y:S01]  /*18f00*/  IMAD.MOV.U32 R227, RZ, RZ, R215 ;  /* 0x000000ffffe37224 */ /* 0x000fe200078e00d7 */
[----:B------:R-:W-:Y:S01]  /*18f10*/  BAR.SYNC.DEFER_BLOCKING 0x0 ;  /* 0x0000000000007b1d */ /* 0x000fe20000010000 */
[----:B------:R-:W-:Y:S02]  /*18f20*/  IMAD.MOV.U32 R148, RZ, RZ, R149 ;  /* 0x000000ffff947224 */ /* 0x000fe400078e0095 */
[----:B------:R-:W-:Y:S02]  /*18f30*/  IMAD.MOV.U32 R150, RZ, RZ, R85 ;  /* 0x000000ffff967224 */ /* 0x000fe400078e0055 */
[----:B------:R-:W-:Y:S01]  /*18f40*/  IMAD R17, R13, R244, RZ ;  /* 0x000000f40d117224 */ /* 0x000fe200078e02ff */
[----:B------:R-:W-:Y:S01]  /*18f50*/  ISETP.LT.AND P1, PT, R12, UR25, !P1 ;  /* 0x000000190c007c0c */ /* 0x000fe2000cf21270 */
[----:B------:R-:W2:Y:S04]  /*18f60*/  LDL.LU R249, [R1+0x510] ;  /* 0x0005100001f97983 */ /* 0x000ea80000300800 */
[----:B------:R-:W4:Y:S01]  /*18f70*/  LDS.128 R212, [R252] ;  /* 0x00000000fcd47984 */ /* 0x000f220000000c00 */
[----:B------:R-:W-:Y:S01]  /*18f80*/  BAR.SYNC.DEFER_BLOCKING 0x0 ;  /* 0x0000000000007b1d */ /* 0x000fe20000010000 */
[----:B------:R-:W-:Y:S01]  /*18f90*/  IMAD.MOV.U32 R149, RZ, RZ, R151 ;  /* 0x000000ffff957224 */ /* 0x000fe200078e0097 */
[----:B------:R-:W-:-:S04]  /*18fa0*/  MOV R151, R87 ;  /* 0x0000005700977202 */ /* 0x000fc80000000f00 */
[----:B------:R-:W4:Y:S04]  /*18fb0*/  LDL.LU R243, [R1+0x200] ;  /* 0x0002000001f37983 */ /* 0x000f280000300800 */
[----:B------:R-:W4:Y:S04]  /*18fc0*/  LDL.LU R251, [R1+0x100] ;  /* 0x0001000001fb7983 */ /* 0x000f280000300800 */
[----:B------:R-:W4:Y:S04]  /*18fd0*/  LDL.LU R242, [R1+0x4] ;  /* 0x0000040001f27983 */ /* 0x000f280000300800 */
[----:B---3--:R3:W-:Y:S01]  /*18fe0*/  STSM.16.M88.4 [R0], R224 ;  /* 0x000000e000007844 */ /* 0x0087e20000000200 */
[----:B------:R-:W-:Y:S06]  /*18ff0*/  BAR.SYNC.DEFER_BLOCKING 0x0 ;  /* 0x0000000000007b1d */ /* 0x000fec0000010000 */
[----:B------:R-:W1:Y:S02]  /*19000*/  LDS.128 R84, [R252] ;  /* 0x00000000fc547984 */ /* 0x000e640000000c00 */
[----:B------:R-:W-:Y:S01]  /*19010*/  BAR.SYNC.DEFER_BLOCKING 0x0 ;  /* 0x0000000000007b1d */ /* 0x000fe20000010000 */
[----:B---3--:R-:W-:-:S04]  /*19020*/  LEA R224, P5, R17, UR6, 0x2 ;  /* 0x0000000611e07c11 */ /* 0x008fc8000f8a10ff */
[----:B------:R-:W-:Y:S01]  /*19030*/  LEA.HI.X.SX32 R225, R17, UR7, 0x2, P5 ;  /* 0x0000000711e17c11 */ /* 0x000fe2000a8f16ff */
[----:B------:R-:W-:Y:S02]  /*19040*/  STSM.16.M88.4 [R0], R148 ;  /* 0x0000009400007844 */ /* 0x000fe40000000200 */
[----:B------:R-:W-:Y:S01]  /*19050*/  IMAD.WIDE R226, R246, 0x4, R224 ;  /* 0x00000004f6e27825 */ /* 0x000fe200078e02e0 */
[----:B------:R-:W-:Y:S06]  /*19060*/  BAR.SYNC.DEFER_BLOCKING 0x0 ;  /* 0x0000000000007b1d */ /* 0x000fec0000010000 */
[----:B------:R3:W-:Y:S04]  /*19070*/  @P1 STG.E desc[UR16][R226.64], R14 ;  /* 0x0000000ee2001986 */ /* 0x0007e8000c101910 */
[----:B---3--:R-:W3:Y:S01]  /*19080*/  LDL.LU R14, [R1+0x9a8] ;  /* 0x0009a800010e7983 */ /* 0x008ee20000300800 */
[----:B------:R-:W-:Y:S01]  /*19090*/  IMAD R3, R244, 0x80, R17 ;  /* 0x00000080f4037824 */ /* 0x000fe200078e0211 */
[----:B------:R-:W-:Y:S01]  /*190a0*/  ISETP.GE.AND P3, PT, R2, UR4, PT ;  /* 0x0000000402007c0c */ /* 0x000fe2000bf66270 */
[----:B------:R-:W-:Y:S01]  /*190b0*/  ULDC.64 UR4, c[0x0][0x228] ;  /* 0x00008a0000047ab9 */ /* 0x000fe20000000a00 */
[----:B------:R-:W4:Y:S01]  /*190c0*/  LDL.LU R250, [R1] ;  /* 0x0000000001fa7983 */ /* 0x000f220000300800 */
[----:B------:R-:W-:-:S04]  /*190d0*/  IMAD R2, R244, 0x80, R3 ;  /* 0x00000080f4027824 */ /* 0x000fc800078e0203 */
[----:B------:R-:W-:Y:S01]  /*190e0*/  IMAD R0, R244, 0x80, R2 ;  /* 0x00000080f4007824 */ /* 0x000fe200078e0202 */
[----:B------:R-:W-:-:S04]  /*190f0*/  LEA R18, P4, R3, UR6, 0x2 ;  /* 0x0000000603127c11 */ /* 0x000fc8000f8810ff */
[----:B------:R-:W-:Y:S02]  /*19100*/  LEA R148, P5, R0, UR6, 0x2 ;  /* 0x0000000600947c11 */ /* 0x000fe4000f8a10ff */
[----:B------:R-:W-:Y:S02]  /*19110*/  LEA.HI.X.SX32 R19, R3, UR7, 0x2, P4 ;  /* 0x0000000703137c11 */ /* 0x000fe4000a0f16ff */
[----:B------:R-:W-:Y:S02]  /*19120*/  LEA R150, P4, R2, UR6, 0x2 ;  /* 0x0000000602967c11 */ /* 0x000fe4000f8810ff */
[----:B------:R-:W-:Y:S01]  /*19130*/  LEA.HI.X.SX32 R149, R0, UR7, 0x2, P5 ;  /* 0x0000000700957c11 */ /* 0x000fe2000a8f16ff */
[----:B------:R-:W-:Y:S01]  /*19140*/  VIADD R0, R12, 0x3 ;  /* 0x000000030c007836 */ /* 0x000fe20000000000 */
[----:B------:R-:W-:Y:S01]  /*19150*/  ISETP.LT.AND P6, PT, R16, UR4, !P0 ;  /* 0x0000000410007c0c */ /* 0x000fe2000c7c1270 */
[----:B------:R-:W-:Y:S01]  /*19160*/  ULDC UR4, c[0x0][0x22c] ;  /* 0x00008b0000047ab9 */ /* 0x000fe20000000800 */
[----:B------:R-:W-:-:S02]  /*19170*/  LEA.HI.X.SX32 R151, R2, UR7, 0x2, P4 ;  /* 0x0000000702977c11 */ /* 0x000fc4000a0f16ff */
[----:B---3--:R-:W-:Y:S01]  /*19180*/  ISETP.LT.AND P1, PT, R14, UR10, !P0 ;  /* 0x0000000a0e007c0c */ /* 0x008fe2000c721270 */
[----:B------:R-:W-:Y:S01]  /*19190*/  IMAD.WIDE R244, R246, 0x4, R18 ;  /* 0x00000004f6f47825 */ /* 0x000fe200078e0212 */
[----:B------:R-:W-:Y:S01]  /*191a0*/  ISETP.LT.AND P4, PT, R15, UR12, !P0 ;  /* 0x0000000c0f007c0c */ /* 0x000fe2000c781270 */
[----:B------:R-:W-:Y:S01]  /*191b0*/  ULDC.64 UR6, c[0x0][0x228] ;  /* 0x00008a0000067ab9 */ /* 0x000fe20000000a00 */
[----:B------:R-:W-:Y:S01]  /*191c0*/  ISETP.GE.AND P0, PT, R0, UR4, PT ;  /* 0x0000000400007c0c */ /* 0x000fe2000bf06270 */
[C---:B------:R-:W-:Y:S01]  /*191d0*/  IMAD.WIDE R2, R246.reuse, 0x4, R150 ;  /* 0x00000004f6027825 */ /* 0x040fe200078e0296 */
[----:B------:R-:W3:Y:S01]  /*191e0*/  LDL.LU R0, [R1+0x300] ;  /* 0x0003000001007983 */ /* 0x000ee20000300800 */
[----:B------:R-:W-:Y:S01]  /*191f0*/  ISETP.LT.AND P5, PT, R13, UR8, !P3 ;  /* 0x000000080d007c0c */ /* 0x000fe2000dfa1270 */
[----:B------:R-:W-:Y:S01]  /*19200*/  ULDC UR4, c[0x0][0x22c] ;  /* 0x00008b0000047ab9 */ /* 0x000fe20000000800 */
[----:B------:R-:W-:Y:S01]  /*19210*/  VIADD R17, R246, UR28 ;  /* 0x0000001cf6117c36 */ /* 0x000fe20008000000 */
[----:B------:R1:W-:Y:S01]  /*19220*/  @P6 STG.E desc[UR16][R244.64], R247 ;  /* 0x000000f7f4006986 */ /* 0x0003e2000c101910 */
[----:B------:R-:W-:Y:S01]  /*19230*/  ISETP.LT.AND P6, PT, R16, UR6, !P3 ;  /* 0x0000000610007c0c */ /* 0x000fe2000dfc1270 */
[----:B------:R-:W-:Y:S01]  /*19240*/  IMAD.WIDE R226, R246, 0x4, R148 ;  /* 0x00000004f6e27825 */ /* 0x000fe200078e0294 */
[----:B------:R-:W-:Y:S01]  /*19250*/  ULDC UR6, c[0x0][0x228] ;  /* 0x00008a0000067ab9 */ /* 0x000fe20000000800 */
[----:B------:R-:W-:Y:S01]  /*19260*/  ULDC UR8, c[0x0][0x228] ;  /* 0x00008a0000087ab9 */ /* 0x000fe20000000800 */
[----:B--2---:R2:W-:Y:S01]  /*19270*/  @P4 STG.E desc[UR16][R2.64], R249 ;  /* 0x000000f902004986 */ /* 0x0045e2000c101910 */
[----:B------:R-:W-:Y:S01]  /*19280*/  ISETP.LT.AND P4, PT, R15, UR22, !P3 ;  /* 0x000000160f007c0c */ /* 0x000fe2000df81270 */
[----:B------:R-:W-:Y:S01]  /*19290*/  ULDC UR10, c[0x0][0x228] ;  /* 0x00008a00000a7ab9 */ /* 0x000fe20000000800 */
[----:B------:R-:W-:Y:S01]  /*192a0*/  ULDC UR12, c[0x0][0x228] ;  /* 0x00008a00000c7ab9 */ /* 0x000fe20000000800 */
[----:B-1----:R-:W-:-:S04]  /*192b0*/  IMAD.WIDE R244, R17, 0x4, R224 ;  /* 0x0000000411f47825 */ /* 0x002fc800078e02e0 */
[----:B--2---:R-:W-:Y:S01]  /*192c0*/  VIADD R2, R12, 0x4 ;  /* 0x000000040c027836 */ /* 0x004fe20000000000 */
[----:B------:R-:W2:Y:S01]  /*192d0*/  LDL.LU R249, [R1+0x9a4] ;  /* 0x0009a40001f97983 */ /* 0x000ea20000300800 */
[----:B------:R-:W-:-:S03]  /*192e0*/  IMAD.WIDE R246, R17, 0x4, R18 ;  /* 0x0000000411f67825 */ /* 0x000fc600078e0212 */
[----:B---3--:R1:W-:Y:S01]  /*192f0*/  @P1 STG.E desc[UR16][R226.64], R0 ;  /* 0x00000000e2001986 */ /* 0x0083e2000c101910 */
[----:B------:R-:W-:Y:S01]  /*19300*/  ISETP.GE.AND P1, PT, R2, UR4, PT ;  /* 0x0000000402007c0c */ /* 0x000fe2000bf26270 */
[----:B------:R-:W-:Y:S01]  /*19310*/  IMAD.WIDE R2, R17, 0x4, R150 ;  /* 0x0000000411027825 */ /* 0x000fe200078e0296 */
[----:B------:R-:W-:Y:S01]  /*19320*/  ISETP.LT.AND P3, PT, R14, UR20, !P3 ;  /* 0x000000140e007c0c */ /* 0x000fe2000df61270 */
[----:B----4-:R3:W-:Y:S01]  /*19330*/  @P5 STG.E desc[UR16][R244.64], R243 ;  /* 0x000000f3f4005986 */ /* 0x0107e2000c101910 */
[----:B------:R-:W-:-:S03]  /*19340*/  ULDC UR4, c[0x0][0x228] ;  /* 0x00008a0000047ab9 */ /* 0x000fc60000000800 */
[----:B------:R4:W-:Y:S01]  /*19350*/  @P6 STG.E desc[UR16][R246.64], R251 ;  /* 0x000000fbf6006986 */ /* 0x0009e2000c101910 */
[----:B-1----:R-:W-:-:S03]  /*19360*/  VIADD R0, R17, UR28 ;  /* 0x0000001c11007c36 */ /* 0x002fc60008000000 */
[----:B------:R1:W-:Y:S01]  /*19370*/  @P4 STG.E desc[UR16][R2.64], R250 ;  /* 0x000000fa02004986 */ /* 0x0003e2000c101910 */
[----:B------:R-:W-:-:S03]  /*19380*/  IMAD.WIDE R226, R17, 0x4, R148 ;  /* 0x0000000411e27825 */ /* 0x000fc600078e0294 */
[----:B---3--:R-:W3:Y:S04]  /*19390*/  LDL.LU R243, [R1+0x514] ;  /* 0x0005140001f37983 */ /* 0x008ee80000300800 */
[----:B----4-:R-:W4:Y:S04]  /*193a0*/  LDL.LU R251, [R1+0x304] ;  /* 0x0003040001fb7983 */ /* 0x010f280000300800 */
[----:B------:R-:W2:Y:S04]  /*193b0*/  LDL.LU R17, [R1+0x524] ;  /* 0x0005240001117983 */ /* 0x000ea80000300800 */
[----:B-1----:R-:W4:Y:S04]  /*193c0*/  LDL.LU R250, [R1+0x9a0] ;  /* 0x0009a00001fa7983 */ /* 0x002f280000300800 */
[----:B------:R-:W3:Y:S01]  /*193d0*/  LDL.LU R3, [R1+0x504] ;  /* 0x0005040001037983 */ /* 0x000ee20000300800 */
[----:B------:R-:W-:-:S02]  /*193e0*/  ISETP.LT.AND P5, PT, R13, UR18, !P2 ;  /* 0x000000120d007c0c */ /* 0x000fc4000d7a1270 */
[----:B------:R-:W-:Y:S02]  /*193f0*/  ISETP.LT.AND P6, PT, R16, UR14, !P2 ;  /* 0x0000000e10007c0c */ /* 0x000fe4000d7c1270 */
[----:B------:R-:W-:Y:S01]  /*19400*/  ISETP.LT.AND P4, PT, R15, UR26, !P2 ;  /* 0x0000001a0f007c0c */ /* 0x000fe2000d781270 */
[C---:B------:R-:W-:Y:S01]  /*19410*/  IMAD.WIDE R244, R0.reuse, 0x4, R224 ;  /* 0x0000000400f47825 */ /* 0x040fe200078e02e0 */
[----:B------:R1:W-:Y:S03]  /*19420*/  @P3 STG.E desc[UR16][R226.64], R248 ;  /* 0x000000f8e2003986 */ /* 0x0003e6000c101910 */
[----:B------:R-:W-:-:S04]  /*19430*/  IMAD.WIDE R246, R0, 0x4, R18 ;  /* 0x0000000400f67825 */ /* 0x000fc800078e0212 */
[----:B-1----:R-:W-:Y:S01]  /*19440*/  VIADD R248, R12, 0x5 ;  /* 0x000000050cf87836 */ /* 0x002fe20000000000 */
[----:B---3--:R1:W-:Y:S01]  /*19450*/  @P5 STG.E desc[UR16][R244.64], R3 ;  /* 0x00000003f4005986 */ /* 0x0083e2000c101910 */
[----:B------:R-:W-:Y:S01]  /*19460*/  ISETP.LT.AND P5, PT, R16, UR4, !P0 ;  /* 0x0000000410007c0c */ /* 0x000fe2000c7a1270 */
[----:B------:R-:W-:Y:S02]  /*19470*/  ULDC UR4, c[0x0][0x22c] ;  /* 0x00008b0000047ab9 */ /* 0x000fe40000000800 */
[----:B--2---:R2:W-:Y:S01]  /*19480*/  @P6 STG.E desc[UR16][R246.64], R17 ;  /* 0x00000011f6006986 */ /* 0x0045e2000c101910 */
[----:B-1----:R-:W-:-:S04]  /*19490*/  IMAD.WIDE R2, R0, 0x4, R150 ;  /* 0x0000000400027825 */ /* 0x002fc800078e0296 */
[----:B--2---:R-:W-:Y:S01]  /*194a0*/  VIADD R17, R0, UR28 ;  /* 0x0000001c00117c36 */ /* 0x004fe20008000000 */
[----:B------:R1:W-:Y:S01]  /*194b0*/  @P4 STG.E desc[UR16][R2.64], R243 ;  /* 0x000000f302004986 */ /* 0x0003e2000c101910 */
[----:B------:R-:W-:Y:S01]  /*194c0*/  ISETP.GE.AND P4, PT, R248, UR4, PT ;  /* 0x00000004f8007c0c */ /* 0x000fe2000bf86270 */
[----:B------:R-:W-:Y:S02]  /*194d0*/  ULDC UR4, c[0x0][0x228] ;  /* 0x00008a0000047ab9 */ /* 0x000fe40000000800 */
[----:B-1----:R-:W2:Y:S01]  /*194e0*/  LDL.LU R243, [R1+0x518] ;  /* 0x0005180001f37983 */ /* 0x002ea20000300800 */
[----:B------:R-:W-:-:S03]  /*194f0*/  IMAD.WIDE R2, R0, 0x4, R148 ;  /* 0x0000000400027825 */ /* 0x000fc600078e0294 */
[----:B------:R-:W3:Y:S04]  /*19500*/  LDL.LU R0, [R1+0x104] ;  /* 0x0001040001007983 */ /* 0x000ee80000300800 */
[----:B------:R-:W2:Y:S01]  /*19510*/  LDL.LU R248, [R1+0x204] ;  /* 0x0002040001f87983 */ /* 0x000ea20000300800 */
[----:B------:R-:W-:Y:S01]  /*19520*/  ISETP.LT.AND P3, PT, R13, UR24, !P0 ;  /* 0x000000180d007c0c */ /* 0x000fe2000c761270 */
[----:B------:R-:W-:Y:S02]  /*19530*/  ULDC.64 UR24, c[0x0][0x228] ;  /* 0x00008a0000187ab9 */ /* 0x000fe40000000a00 */
[----:B------:R-:W-:Y:S01]  /*19540*/  ISETP.LT.AND P2, PT, R14, UR24, !P2 ;  /* 0x000000180e007c0c */ /* 0x000fe2000d741270 */
[----:B------:R-:W-:Y:S01]  /*19550*/  IMAD.WIDE R226, R17, 0x4, R224 ;  /* 0x0000000411e27825 */ /* 0x000fe200078e02e0 */
[----:B------:R-:W-:Y:S01]  /*19560*/  ISETP.LT.AND P6, PT, R15, UR6, !P0 ;  /* 0x000000060f007c0c */ /* 0x000fe2000c7c1270 */
[----:B------:R-:W-:-:S02]  /*19570*/  ULDC UR6, c[0x0][0x228] ;  /* 0x00008a0000067ab9 */ /* 0x000fc40000000800 */
[----:B------:R-:W-:-:S08]  /*19580*/  IMAD.WIDE R244, R17, 0x4, R18 ;  /* 0x0000000411f47825 */ /* 0x000fd000078e0212 */
[----:B----4-:R1:W-:Y:S01]  /*19590*/  @P2 STG.E desc[UR16][R2.64], R251 ;  /* 0x000000fb02002986 */ /* 0x0103e2000c101910 */
[----:B------:R-:W-:-:S04]  /*195a0*/  IMAD.WIDE R246, R17, 0x4, R150 ;  /* 0x0000000411f67825 */ /* 0x000fc800078e0296 */
[----:B-1----:R-:W-:Y:S01]  /*195b0*/  VIADD R2, R12, 0x6 ;  /* 0x000000060c027836 */ /* 0x002fe20000000000 */
[----:B------:R-:W4:Y:S04]  /*195c0*/  LDL.LU R251, [R1+0x99c] ;  /* 0x00099c0001fb7983 */ /* 0x000f280000300800 */
[----:B--2---:R-:W-:Y:S01]  /*195d0*/  @P3 STG.E desc[UR16][R226.64], R248 ;  /* 0x000000f8e2003986 */ /* 0x004fe2000c101910 */
[----:B------:R-:W-:Y:S01]  /*195e0*/  ISETP.LT.AND P3, PT, R14, UR4, !P0 ;  /* 0x000000040e007c0c */ /* 0x000fe2000c761270 */
[----:B------:R-:W-:Y:S02]  /*195f0*/  ULDC UR4, c[0x0][0x22c] ;  /* 0x00008b0000047ab9 */ /* 0x000fe40000000800 */
[----:B------:R-:W-:Y:S01]  /*19600*/  ISETP.GE.AND P2, PT, R2, UR4, PT ;  /* 0x0000000402007c0c */ /* 0x000fe2000bf46270 */
[----:B------:R-:W-:Y:S01]  /*19610*/  IMAD.WIDE R2, R17, 0x4, R148 ;  /* 0x0000000411027825 */ /* 0x000fe200078e0294 */
[----:B---3--:R1:W-:Y:S01]  /*19620*/  @P5 STG.E desc[UR16][R244.64], R0 ;  /* 0x00000000f4005986 */ /* 0x0083e2000c101910 */
[----:B------:R-:W-:Y:S01]  /*19630*/  ISETP.LT.AND P0, PT, R13, UR6, !P1 ;  /* 0x000000060d007c0c */ /* 0x000fe2000cf01270 */
[----:B------:R-:W-:Y:S01]  /*19640*/  ULDC UR4, c[0x0][0x22c] ;  /* 0x00008b0000047ab9 */ /* 0x000fe20000000800 */
[----:B-1----:R-:W-:Y:S01]  /*19650*/  VIADD R0, R17, UR28 ;  /* 0x0000001c11007c36 */ /* 0x002fe20008000000 */
[----:B------:R1:W-:Y:S01]  /*19660*/  @P6 STG.E desc[UR16][R246.64], R242 ;  /* 0x000000f2f6006986 */ /* 0x0003e2000c101910 */
[----:B------:R-:W-:Y:S01]  /*19670*/  ISETP.LT.AND P5, PT, R16, UR8, !P1 ;  /* 0x0000000810007c0c */ /* 0x000fe2000cfa1270 */
[----:B------:R-:W-:Y:S01]  /*19680*/  VIADD R248, R12, 0x7 ;  /* 0x000000070cf87836 */ /* 0x000fe20000000000 */
[----:B------:R-:W-:Y:S01]  /*19690*/  ULDC UR6, c[0x0][0x228] ;  /* 0x00008a0000067ab9 */ /* 0x000fe20000000800 */
[----:B------:R2:W-:Y:S04]  /*196a0*/  @P3 STG.E desc[UR16][R2.64], R249 ;  /* 0x000000f902003986 */ /* 0x0005e8000c101910 */
[----:B-1----:R-:W3:Y:S01]  /*196b0*/  LDL.LU R242, [R1+0x208] ;  /* 0x0002080001f27983 */ /* 0x002ee20000300800 */
[----:B------:R-:W-:Y:S01]  /*196c0*/  ISETP.LT.AND P6, PT, R15, UR10, !P1 ;  /* 0x0000000a0f007c0c */ /* 0x000fe2000cfc1270 */
[----:B------:R-:W-:-:S04]  /*196d0*/  IMAD.WIDE R226, R0, 0x4, R224 ;  /* 0x0000000400e27825 */ /* 0x000fc800078e02e0 */
[C---:B------:R-:W-:Y:S01]  /*196e0*/  IMAD.WIDE R244, R0.reuse, 0x4, R18 ;  /* 0x0000000400f47825 */ /* 0x040fe200078e0212 */
[----:B------:R-:W4:Y:S03]  /*196f0*/  LDL.LU R17, [R1+0x528] ;  /* 0x0005280001117983 */ /* 0x000f260000300800 */
[----:B------:R-:W-:Y:S01]  /*19700*/  IMAD.WIDE R246, R0, 0x4, R150 ;  /* 0x0000000400f67825 */ /* 0x000fe200078e0296 */
[----:B--2---:R-:W2:Y:S01]  /*19710*/  LDL.LU R3, [R1+0x508] ;  /* 0x0005080001037983 */ /* 0x004ea20000300800 */
[----:B------:R-:W-:Y:S01]  /*19720*/  ISETP.GE.AND P3, PT, R248, UR4, PT ;  /* 0x00000004f8007c0c */ /* 0x000fe2000bf66270 */
[----:B------:R-:W-:Y:S01]  /*19730*/  ULDC UR4, c[0x0][0x228] ;  /* 0x00008a0000047ab9 */ /* 0x000fe20000000800 */
[----:B------:R-:W-:Y:S01]  /*19740*/  ULDC UR8, c[0x0][0x228] ;  /* 0x00008a0000087ab9 */ /* 0x000fe20000000800 */
[----:B------:R-:W3:Y:S01]  /*19750*/  LDL.LU R249, [R1+0x308] ;  /* 0x0003080001f97983 */ /* 0x000ee20000300800 */
[----:B------:R-:W-:-:S03]  /*19760*/  ULDC UR10, c[0x0][0x228] ;  /* 0x00008a00000a7ab9 */ /* 0x000fc60000000800 */
[----:B------:R-:W3:Y:S01]  /*19770*/  LDL.LU R248, [R1+0x8] ;  /* 0x0000080001f87983 */ /* 0x000ee20000300800 */
[----:B------:R-:W-:Y:S01]  /*19780*/  ISETP.LT.AND P1, PT, R14, UR4, !P1 ;  /* 0x000000040e007c0c */ /* 0x000fe2000cf21270 */
[----:B------:R-:W-:Y:S02]  /*19790*/  ULDC UR4, c[0x0][0x228] ;  /* 0x00008a0000047ab9 */ /* 0x000fe40000000800 */
[----:B--2---:R-:W-:Y:S04]  /*197a0*/  @P0 STG.E desc[UR16][R226.64], R3 ;  /* 0x00000003e2000986 */ /* 0x004fe8000c101910 */
[----:B----4-:R-:W-:Y:S04]  /*197b0*/  @P5 STG.E desc[UR16][R244.64], R17 ;  /* 0x00000011f4005986 */ /* 0x010fe8000c101910 */
[----:B------:R1:W-:Y:S04]  /*197c0*/  @P6 STG.E desc[UR16][R246.64], R243 ;  /* 0x000000f3f6006986 */ /* 0x0003e8000c101910 */
[----:B-1----:R-:W2:Y:S04]  /*197d0*/  LDL.LU R247, [R1+0x108] ;  /* 0x0001080001f77983 */ /* 0x002ea80000300800 */
[----:B------:R-:W4:Y:S01]  /*197e0*/  LDL.LU R243, [R1+0x50c] ;  /* 0x00050c0001f37983 */ /* 0x000f220000300800 */
[----:B------:R-:W-:Y:S01]  /*197f0*/  ISETP.LT.AND P0, PT, R13, UR4, !P4 ;  /* 0x000000040d007c0c */ /* 0x000fe2000e701270 */
[C---:B------:R-:W-:Y:S01]  /*19800*/  VIADD R17, R0.reuse, UR28 ;  /* 0x0000001c00117c36 */ /* 0x040fe20008000000 */
[----:B------:R-:W-:Y:S01]  /*19810*/  ULDC UR4, c[0x0][0x228] ;  /* 0x00008a0000047ab9 */ /* 0x000fe20000000800 */
[----:B------:R-:W-:Y:S01]  /*19820*/  IMAD.WIDE R2, R0, 0x4, R148 ;  /* 0x0000000400027825 */ /* 0x000fe200078e0294 */
[----:B------:R-:W-:Y:S01]  /*19830*/  ISETP.LT.AND P6, PT, R16, UR6, !P4 ;  /* 0x0000000610007c0c */ /* 0x000fe2000e7c1270 */
[----:B------:R-:W-:-:S02]  /*19840*/  ULDC UR6, c[0x0][0x228] ;  /* 0x00008a0000067ab9 */ /* 0x000fc40000000800 */
[----:B------:R-:W-:Y:S01]  /*19850*/  VIADD R244, R12, 0x8 ;  /* 0x000000080cf47836 */ /* 0x000fe20000000000 */
[----:B------:R-:W-:Y:S01]  /*19860*/  ISETP.LT.AND P5, PT, R15, UR4, !P4 ;  /* 0x000000040f007c0c */ /* 0x000fe2000e7a1270 */
[----:B------:R-:W-:Y:S01]  /*19870*/  IMAD.WIDE R226, R17, 0x4, R224 ;  /* 0x0000000411e27825 */ /* 0x000fe200078e02e0 */
[----:B------:R-:W-:Y:S01]  /*19880*/  ULDC UR4, c[0x0][0x22c] ;  /* 0x00008b0000047ab9 */ /* 0x000fe20000000800 */
[----:B---3--:R1:W-:Y:S01]  /*19890*/  @P1 STG.E desc[UR16][R2.64], R249 ;  /* 0x000000f902001986 */ /* 0x0083e2000c101910 */
[----:B------:R-:W-:Y:S01]  /*198a0*/  ISETP.GE.AND P1, PT, R244, UR4, PT ;  /* 0x00000004f4007c0c */ /* 0x000fe2000bf26270 */
[----:B------:R-:W-:Y:S01]  /*198b0*/  ULDC UR4, c[0x0][0x228] ;  /* 0x00008a0000047ab9 */ /* 0x000fe20000000800 */
[----:B------:R-:W-:Y:S01]  /*198c0*/  ISETP.LT.AND P4, PT, R14, UR8, !P4 ;  /* 0x000000080e007c0c */ /* 0x000fe2000e781270 */
[----:B------:R3:W-:Y:S01]  /*198d0*/  @P0 STG.E desc[UR16][R226.64], R242 ;  /* 0x000000f2e2000986 */ /* 0x0007e2000c101910 */
[----:B------:R-:W-:Y:S01]  /*198e0*/  ISETP.LT.AND P0, PT, R13, UR4, !P2 ;  /* 0x000000040d007c0c */ /* 0x000fe2000d701270 */
[----:B------:R-:W-:Y:S01]  /*198f0*/  IMAD.WIDE R244, R17, 0x4, R148 ;  /* 0x0000000411f47825 */ /* 0x000fe200078e0294 */
[----:B------:R-:W-:Y:S01]  /*19900*/  ULDC UR4, c[0x0][0x228] ;  /* 0x00008a0000047ab9 */ /* 0x000fe20000000800 */
[----:B------:R-:W-:-:S02]  /*19910*/  ULDC UR8, c[0x0][0x228] ;  /* 0x00008a0000087ab9 */ /* 0x000fc40000000800 */
[C---:B-1----:R-:W-:Y:S01]  /*19920*/  IMAD.WIDE R2, R17.reuse, 0x4, R18 ;  /* 0x0000000411027825 */ /* 0x042fe200078e0212 */
[----:B------:R-:W4:Y:S03]  /*19930*/  LDL.LU R249, [R1+0x51c] ;  /* 0x00051c0001f97983 */ /* 0x000f260000300800 */
[C---:B---3--:R-:W-:Y:S01]  /*19940*/  IMAD.WIDE R226, R17.reuse, 0x4, R150 ;  /* 0x0000000411e27825 */ /* 0x048fe200078e0296 */
[----:B------:R-:W3:Y:S03]  /*19950*/  LDL.LU R242, [R1+0x20c] ;  /* 0x00020c0001f27983 */ /* 0x000ee60000300800 */
[----:B------:R-:W-:-:S05]  /*19960*/  VIADD R17, R17, UR28 ;  /* 0x0000001c11117c36 */ /* 0x000fca0008000000 */
[C---:B------:R-:W-:Y:S01]  /*19970*/  IADD3 R0, R17.reuse, UR28, RZ ;  /* 0x0000001c11007c10 */ /* 0x040fe2000fffe0ff */
[----:B--2---:R1:W-:Y:S04]  /*19980*/  @P6 STG.E desc[UR16][R2.64], R247 ;  /* 0x000000f702006986 */ /* 0x0043e8000c101910 */
[----:B------:R2:W-:Y:S04]  /*19990*/  @P5 STG.E desc[UR16][R226.64], R248 ;  /* 0x000000f8e2005986 */ /* 0x0005e8000c101910 */
[----:B------:R4:W-:Y:S01]  /*199a0*/  @P4 STG.E desc[UR16][R244.64], R250 ;  /* 0x000000faf4004986 */ /* 0x0009e2000c101910 */
[----:B-1----:R-:W-:Y:S01]  /*199b0*/  IMAD.WIDE R2, R17, 0x4, R224 ;  /* 0x0000000411027825 */ /* 0x002fe200078e02e0 */
[----:B------:R-:W-:Y:S01]  /*199c0*/  ISETP.LT.AND P4, PT, R16, UR4, !P2 ;  /* 0x0000000410007c0c */ /* 0x000fe2000d781270 */
[----:B------:R-:W-:-:S02]  /*199d0*/  ULDC UR4, c[0x0][0x22c] ;  /* 0x00008b0000047ab9 */ /* 0x000fc40000000800 */
[----:B--2---:R-:W-:Y:S01]  /*199e0*/  VIADD R248, R12, 0x9 ;  /* 0x000000090cf87836 */ /* 0x004fe20000000000 */
[----:B----4-:R1:W-:Y:S01]  /*199f0*/  @P0 STG.E desc[UR16][R2.64], R243 ;  /* 0x000000f302000986 */ /* 0x0103e2000c101910 */
[----:B------:R-:W-:-:S03]  /*19a00*/  IMAD.WIDE R226, R17, 0x4, R150 ;  /* 0x0000000411e27825 */ /* 0x000fc600078e0296 */
[----:B------:R-:W2:Y:S01]  /*19a10*/  LDL.LU R250, [R1+0x10c] ;  /* 0x00010c0001fa7983 */ /* 0x000ea20000300800 */
[C---:B------:R-:W-:Y:S01]  /*19a20*/  IMAD.WIDE R244, R17.reuse, 0x4, R148 ;  /* 0x0000000411f47825 */ /* 0x040fe200078e0294 */
[----:B------:R-:W-:Y:S01]  /*19a30*/  ISETP.GE.AND P0, PT, R248, UR4, PT ;  /* 0x00000004f8007c0c */ /* 0x000fe2000bf06270 */
[----:B------:R-:W-:Y:S01]  /*19a40*/  ULDC UR4, c[0x0][0x228] ;  /* 0x00008a0000047ab9 */ /* 0x000fe20000000800 */
[----:B-1----:R-:W4:Y:S01]  /*19a50*/  LDL.LU R243, [R1+0xc] ;  /* 0x00000c0001f37983 */ /* 0x002f220000300800 */
[----:B------:R-:W-:-:S03]  /*19a60*/  IMAD.WIDE R2, R17, 0x4, R18 ;  /* 0x0000000411027825 */ /* 0x000fc600078e0212 */
[----:B------:R-:W3:Y:S04]  /*19a70*/  LDL.LU R17, [R1+0x30c] ;  /* 0x00030c0001117983 */ /* 0x000ee80000300800 */
[----:B------:R-:W2:Y:S01]  /*19a80*/  LDL.LU R248, [R1+0x52c] ;  /* 0x00052c0001f87983 */ /* 0x000ea20000300800 */
[----:B------:R-:W-:Y:S01]  /*19a90*/  ISETP.LT.AND P5, PT, R15, UR6, !P2 ;  /* 0x000000060f007c0c */ /* 0x000fe2000d7a1270 */
[----:B------:R-:W-:Y:S01]  /*19aa0*/  IMAD.WIDE R246, R0, 0x4, R224 ;  /* 0x0000000400f67825 */ /* 0x000fe200078e02e0 */
[----:B------:R-:W-:Y:S01]  /*19ab0*/  ISETP.LT.AND P2, PT, R14, UR8, !P2 ;  /* 0x000000080e007c0c */ /* 0x000fe2000d741270 */
[----:B------:R-:W-:Y:S01]  /*19ac0*/  ULDC UR6, c[0x0][0x228] ;  /* 0x00008a0000067ab9 */ /* 0x000fe20000000800 */
[----:B------:R-:W-:Y:S01]  /*19ad0*/  ISETP.LT.AND P6, PT, R13, UR10, !P3 ;  /* 0x0000000a0d007c0c */ /* 0x000fe2000dfc1270 */
[----:B------:R-:W-:Y:S01]  /*19ae0*/  ULDC UR8, c[0x0][0x228] ;  /* 0x00008a0000087ab9 */ /* 0x000fe20000000800 */
[----:B------:R-:W-:Y:S01]  /*19af0*/  ULDC UR10, c[0x0][0x228] ;  /* 0x00008a00000a7ab9 */ /* 0x000fe20000000800 */
[----:B--2---:R1:W-:Y:S06]  /*19b00*/  @P4 STG.E desc[UR16][R2.64], R248 ;  /* 0x000000f802004986 */ /* 0x0043ec000c101910 */
[----:B------:R2:W-:Y:S04]  /*19b10*/  @P5 STG.E desc[UR16][R226.64], R249 ;  /* 0x000000f9e2005986 */ /* 0x0005e8000c101910 */
[----:B---3--:R-:W-:Y:S04]  /*19b20*/  @P2 STG.E desc[UR16][R244.64], R17 ;  /* 0x00000011f4002986 */ /* 0x008fe8000c101910 */
[----:B-1----:R-:W3:Y:S04]  /*19b30*/  LDL.LU R248, [R1+0x550] ;  /* 0x0005500001f87983 */ /* 0x002ee80000300800 */
[----:B--2---:R-:W2:Y:S04]  /*19b40*/  LDL.LU R249, [R1+0x530] ;  /* 0x0005300001f97983 */ /* 0x004ea80000300800 */
[----:B------:R1:W-:Y:S04]  /*19b50*/  @P6 STG.E desc[UR16][R246.64], R242 ;  /* 0x000000f2f6006986 */ /* 0x0003e8000c101910 */
[----:B-1----:R-:W2:Y:S01]  /*19b60*/  LDL.LU R242, [R1+0x540] ;  /* 0x0005400001f27983 */ /* 0x002ea20000300800 */
[----:B------:R-:W-:Y:S01]  /*19b70*/  ISETP.LT.AND P2, PT, R16, UR4, !P3 ;  /* 0x0000000410007c0c */ /* 0x000fe2000df41270 */
[----:B------:R-:W-:-:S02]  /*19b80*/  ULDC UR4, c[0x0][0x228] ;  /* 0x00008a0000047ab9 */ /* 0x000fc40000000800 */
[----:B------:R-:W-:Y:S01]  /*19b90*/  ISETP.LT.AND P4, PT, R15, UR4, !P3 ;  /* 0x000000040f007c0c */ /* 0x000fe2000df81270 */
[----:B------:R-:W-:Y:S01]  /*19ba0*/  IMAD.WIDE R2, R0, 0x4, R18 ;  /* 0x0000000400027825 */ /* 0x000fe200078e0212 */
[----:B------:R-:W-:Y:S01]  /*19bb0*/  ISETP.LT.AND P3, PT, R14, UR6, !P3 ;  /* 0x000000060e007c0c */ /* 0x000fe2000df61270 */
[----:B------:R-:W-:Y:S02]  /*19bc0*/  ULDC UR4, c[0x0][0x22c] ;  /* 0x00008b0000047ab9 */ /* 0x000fe40000000800 */
[----:B------:R-:W-:Y:S02]  /*19bd0*/  VIADD R244, R12, 0xa ;  /* 0x0000000a0cf47836 */ /* 0x000fe40000000000 */
[----:B------:R-:W-:Y:S01]  /*19be0*/  IMAD.WIDE R226, R0, 0x4, R150 ;  /* 0x0000000400e27825 */ /* 0x000fe200078e0296 */
[----:B------:R-:W-:Y:S01]  /*19bf0*/  ISETP.LT.AND P5, PT, R13, UR8, !P1 ;  /* 0x000000080d007c0c */ /* 0x000fe2000cfa1270 */
[----:B------:R-:W-:Y:S01]  /*19c00*/  ULDC UR6, c[0x0][0x228] ;  /* 0x00008a0000067ab9 */ /* 0x000fe20000000800 */
[----:B------:R1:W-:Y:S01]  /*19c10*/  @P2 STG.E desc[UR16][R2.64], R250 ;  /* 0x000000fa02002986 */ /* 0x0003e2000c101910 */
[----:B------:R-:W-:Y:S01]  /*19c20*/  ISETP.GE.AND P2, PT, R244, UR4, PT ;  /* 0x00000004f4007c0c */ /* 0x000fe2000bf46270 */
[----:B------:R-:W-:Y:S01]  /*19c30*/  ULDC UR4, c[0x0][0x228] ;  /* 0x00008a0000047ab9 */ /* 0x000fe20000000800 */
[----:B------:R-:W-:Y:S01]  /*19c40*/  ISETP.LT.AND P6, PT, R16, UR10, !P1 ;  /* 0x0000000a10007c0c */ /* 0x000fe2000cfc1270 */
[----:B----4-:R4:W-:Y:S01]  /*19c50*/  @P4 STG.E desc[UR16][R226.64], R243 ;  /* 0x000000f3e2004986 */ /* 0x0109e2000c101910 */
[C---:B------:R-:W-:Y:S01]  /*19c60*/  VIADD R17, R0.reuse, UR28 ;  /* 0x0000001c00117c36 */ /* 0x040fe20008000000 */
[----:B------:R-:W-:Y:S01]  /*19c70*/  ISETP.LT.AND P4, PT, R15, UR4, !P1 ;  /* 0x000000040f007c0c */ /* 0x000fe2000cf81270 */
[----:B------:R-:W-:Y:S01]  /*19c80*/  ULDC UR4, c[0x0][0x228] ;  /* 0x00008a0000047ab9 */ /* 0x000fe20000000800 */
[----:B------:R-:W-:Y:S01]  /*19c90*/  ULDC UR8, c[0x0][0x228] ;  /* 0x00008a0000087ab9 */ /* 0x000fe20000000800 */
[----:B-1----:R-:W-:Y:S01]  /*19ca0*/  IMAD.WIDE R2, R0, 0x4, R148 ;  /* 0x0000000400027825 */ /* 0x002fe200078e0294 */
[----:B------:R-:W2:Y:S01]  /*19cb0*/  LDL.LU R250, [R1+0x110] ;  /* 0x0001100001fa7983 */ /* 0x000ea20000300800 */
[----:B------:R-:W-:-:S02]  /*19cc0*/  ULDC UR10, c[0x0][0x228] ;  /* 0x00008a00000a7ab9 */ /* 0x000fc40000000800 */
[C---:B----4-:R-:W-:Y:S01]  /*19cd0*/  IMAD.WIDE R226, R17.reuse, 0x4, R224 ;  /* 0x0000000411e27825 */ /* 0x050fe200078e02e0 */
[----:B------:R1:W-:Y:S03]  /*19ce0*/  @P3 STG.E desc[UR16][R2.64], R251 ;  /* 0x000000fb02003986 */ /* 0x0003e6000c101910 */
[C---:B------:R-:W-:Y:S01]  /*19cf0*/  IMAD.WIDE R244, R17.reuse, 0x4, R18 ;  /* 0x0000000411f47825 */ /* 0x040fe200078e0212 */
[----:B------:R-:W4:Y:S01]  /*19d00*/  LDL.LU R243, [R1+0x10] ;  /* 0x0000100001f37983 */ /* 0x000f220000300800 */
[----:B------:R-:W-:Y:S01]  /*19d10*/  ISETP.LT.AND P1, PT, R14, UR4, !P1 ;  /* 0x000000040e007c0c */ /* 0x000fe2000cf21270 */
[----:B------:R-:W-:Y:S01]  /*19d20*/  ULDC UR4, c[0x0][0x22c] ;  /* 0x00008b0000047ab9 */ /* 0x000fe20000000800 */
[C---:B-1----:R-:W-:Y:S01]  /*19d30*/  IMAD.WIDE R2, R17.reuse, 0x4, R150 ;  /* 0x0000000411027825 */ /* 0x042fe200078e0296 */
[----:B------:R-:W4:Y:S03]  /*19d40*/  LDL.LU R251, [R1+0x554] ;  /* 0x0005540001fb7983 */ /* 0x000f260000300800 */
[----:B------:R-:W-:Y:S01]  /*19d50*/  VIADD R0, R17, UR28 ;  /* 0x0000001c11007c36 */ /* 0x000fe20008000000 */
[----:B---3--:R1:W-:Y:S04]  /*19d60*/  @P5 STG.E desc[UR16][R226.64], R248 ;  /* 0x000000f8e2005986 */ /* 0x0083e8000c101910 */
[----:B--2---:R2:W-:Y:S01]  /*19d70*/  @P6 STG.E desc[UR16][R244.64], R249 ;  /* 0x000000f9f4006986 */ /* 0x0045e2000c101910 */
[----:B-1----:R-:W-:-:S03]  /*19d80*/  VIADD R248, R12, 0xb ;  /* 0x0000000b0cf87836 */ /* 0x002fc60000000000 */
[----:B--2---:R-:W2:Y:S04]  /*19d90*/  LDL.LU R249, [R1+0x534] ;  /* 0x0005340001f97983 */ /* 0x004ea80000300800 */
[----:B------:R1:W-:Y:S01]  /*19da0*/  @P4 STG.E desc[UR16][R2.64], R242 ;  /* 0x000000f202004986 */ /* 0x0003e2000c101910 */
[----:B------:R-:W-:Y:S02]  /*19db0*/  ISETP.GE.AND P4, PT, R248, UR4, PT ;  /* 0x00000004f8007c0c */ /* 0x000fe4000bf86270 */
[----:B------:R-:W-:Y:S02]  /*19dc0*/  ISETP.LT.AND P3, PT, R13, UR6, !P0 ;  /* 0x000000060d007c0c */ /* 0x000fe4000c761270 */
[----:B------:R-:W-:Y:S01]  /*19dd0*/  ISETP.LT.AND P5, PT, R16, UR8, !P0 ;  /* 0x0000000810007c0c */ /* 0x000fe2000c7a1270 */
[C---:B------:R-:W-:Y:S01]  /*19de0*/  IMAD.WIDE R226, R0.reuse, 0x4, R224 ;  /* 0x0000000400e27825 */ /* 0x040fe200078e02e0 */
[----:B------:R-:W-:Y:S01]  /*19df0*/  ISETP.LT.AND P6, PT, R15, UR10, !P0 ;  /* 0x0000000a0f007c0c */ /* 0x000fe2000c7c1270 */
[----:B------:R-:W-:Y:S01]  /*19e00*/  ULDC UR4, c[0x0][0x228] ;  /* 0x00008a0000047ab9 */ /* 0x000fe20000000800 */
[----:B------:R-:W-:Y:S01]  /*19e10*/  ULDC UR6, c[0x0][0x228] ;  /* 0x00008a0000067ab9 */ /* 0x000fe20000000800 */
[----:B------:R-:W-:Y:S01]  /*19e20*/  IMAD.WIDE R244, R0, 0x4, R18 ;  /* 0x0000000400f47825 */ /* 0x000fe200078e0212 */
[----:B------:R-:W-:Y:S01]  /*19e30*/  ULDC UR8, c[0x0][0x228] ;  /* 0x00008a0000087ab9 */ /* 0x000fe20000000800 */
[----:B-1----:R-:W3:Y:S01]  /*19e40*/  LDL.LU R242, [R1+0x544] ;  /* 0x0005440001f27983 */ /* 0x002ee20000300800 */
[----:B------:R-:W-:Y:S01]  /*19e50*/  ULDC UR10, c[0x0][0x228] ;  /* 0x00008a00000a7ab9 */ /* 0x000fe20000000800 */
[----:B------:R-:W-:-:S02]  /*19e60*/  IMAD.WIDE R2, R17, 0x4, R148 ;  /* 0x0000000411027825 */ /* 0x000fc400078e0294 */
[----:B------:R-:W4:Y:S04]  /*19e70*/  LDL.LU R17, [R1+0x310] ;  /* 0x0003100001117983 */ /* 0x000f280000300800 */
[----:B------:R-:W2:Y:S01]  /*19e80*/  LDL.LU R248, [R1+0x400] ;  /* 0x0004000001f87983 */ /* 0x000ea20000300800 */
[----:B------:R-:W-:-:S03]  /*19e90*/  IMAD.WIDE R246, R0, 0x4, R150 ;  /* 0x0000000400f67825 */ /* 0x000fc600078e0296 */
[----:B--2---:R1:W-:Y:S04]  /*19ea0*/  @P1 STG.E desc[UR16][R2.64], R248 ;  /* 0x000000f802001986 */ /* 0x0043e8000c101910 */
[----:B----4-:R2:W-:Y:S01]  /*19eb0*/  @P3 STG.E desc[UR16][R226.64], R17 ;  /* 0x00000011e2003986 */ /* 0x0105e2000c101910 */
[----:B------:R-:W-:Y:S01]  /*19ec0*/  ISETP.LT.AND P3, PT, R14, UR4, !P0 ;  /* 0x000000040e007c0c */ /* 0x000fe2000c761270 */
[----:B------:R-:W-:Y:S02]  /*19ed0*/  ULDC UR4, c[0x0][0x22c] ;  /* 0x00008b0000047ab9 */ /* 0x000fe40000000800 */
[----:B------:R4:W-:Y:S01]  /*19ee0*/  @P5 STG.E desc[UR16][R244.64], R250 ;  /* 0x000000faf4005986 */ /* 0x0009e2000c101910 */
[----:B-1----:R-:W-:-:S03]  /*19ef0*/  VIADD R2, R12, 0xc ;  /* 0x0000000c0c027836 */ /* 0x002fc60000000000 */
[----:B------:R1:W-:Y:S01]  /*19f00*/  @P6 STG.E desc[UR16][R246.64], R243 ;  /* 0x000000f3f6006986 */ /* 0x0003e2000c101910 */
[----:B--2---:R-:W-:Y:S01]  /*19f10*/  VIADD R17, R0, UR28 ;  /* 0x0000001c00117c36 */ /* 0x004fe20008000000 */
[----:B------:R-:W-:Y:S01]  /*19f20*/  ISETP.GE.AND P1, PT, R2, UR4, PT ;  /* 0x0000000402007c0c */ /* 0x000fe2000bf26270 */
[----:B------:R-:W-:Y:S01]  /*19f30*/  IMAD.WIDE R2, R0, 0x4, R148 ;  /* 0x0000000400027825 */ /* 0x000fe200078e0294 */
[----:B----4-:R-:W2:Y:S01]  /*19f40*/  LDL.LU R250, [R1+0x404] ;  /* 0x0004040001fa7983 */ /* 0x010ea20000300800 */
[----:B------:R-:W-:Y:S02]  /*19f50*/  ISETP.LT.AND P0, PT, R13, UR6, !P2 ;  /* 0x000000060d007c0c */ /* 0x000fe4000d701270 */
[----:B------:R-:W-:Y:S02]  /*19f60*/  ISETP.LT.AND P5, PT, R16, UR8, !P2 ;  /* 0x0000000810007c0c */ /* 0x000fe4000d7a1270 */
[----:B------:R-:W-:Y:S01]  /*19f70*/  ISETP.LT.AND P6, PT, R15, UR10, !P2 ;  /* 0x0000000a0f007c0c */ /* 0x000fe2000d7c1270 */
[----:B-1----:R-:W4:Y:S01]  /*19f80*/  LDL.LU R243, [R1+0x314] ;  /* 0x0003140001f37983 */ /* 0x002f220000300800 */
[----:B------:R-:W-:Y:S01]  /*19f90*/  VIADD R248, R12, 0xd ;  /* 0x0000000d0cf87836 */ /* 0x000fe20000000000 */
[----:B------:R-:W-:Y:S01]  /*19fa0*/  ULDC UR4, c[0x0][0x22c] ;  /* 0x00008b0000047ab9 */ /* 0x000fe20000000800 */
[C---:B------:R-:W-:Y:S01]  /*19fb0*/  IMAD.WIDE R226, R17.reuse, 0x4, R224 ;  /* 0x0000000411e27825 */ /* 0x040fe200078e02e0 */
[----:B------:R-:W3:Y:S01]  /*19fc0*/  LDL.LU R0, [R1+0x210] ;  /* 0x0002100001007983 */ /* 0x000ee20000300800 */
[----:B------:R-:W-:Y:S01]  /*19fd0*/  ULDC UR6, c[0x0][0x228] ;  /* 0x00008a0000067ab9 */ /* 0x000fe20000000800 */
[----:B------:R-:W-:Y:S01]  /*19fe0*/  ULDC UR8, c[0x0][0x228] ;  /* 0x00008a0000087ab9 */ /* 0x000fe20000000800 */
[----:B------:R-:W-:Y:S01]  /*19ff0*/  IMAD.WIDE R244, R17, 0x4, R18 ;  /* 0x0000000411f47825 */ /* 0x000fe200078e0212 */
[----:B------:R-:W-:-:S03]  /*1a000*/  ULDC UR10, c[0x0][0x228] ;  /* 0x00008a00000a7ab9 */ /* 0x000fc60000000800 */
[----:B------:R-:W-:Y:S01]  /*1a010*/  IMAD.WIDE R246, R17, 0x4, R150 ;  /* 0x0000000411f67825 */ /* 0x000fe200078e0296 */
[----:B---3--:R-:W-:Y:S01]  /*1a020*/  @P3 STG.E desc[UR16][R2.64], R0 ;  /* 0x0000000002003986 */ /* 0x008fe2000c101910 */
[----:B------:R-:W-:Y:S01]  /*1a030*/  ISETP.GE.AND P3, PT, R248, UR4, PT ;  /* 0x00000004f8007c0c */ /* 0x000fe2000bf66270 */
[----:B------:R-:W-:Y:S02]  /*1a040*/  ULDC UR4, c[0x0][0x228] ;  /* 0x00008a0000047ab9 */ /* 0x000fe40000000800 */
[----:B------:R-:W-:Y:S04]  /*1a050*/  @P0 STG.E desc[UR16][R226.64], R251 ;  /* 0x000000fbe2000986 */ /* 0x000fe8000c101910 */
[----:B------:R1:W-:Y:S04]  /*1a060*/  @P5 STG.E desc[UR16][R244.64], R249 ;  /* 0x000000f9f4005986 */ /* 0x0003e8000c101910 */
[----:B------:R-:W3:Y:S04]  /*1a070*/  LDL.LU R248, [R1+0x14] ;  /* 0x0000140001f87983 */ /* 0x000ee80000300800 */
[----:B------:R2:W-:Y:S04]  /*1a080*/  @P6 STG.E desc[UR16][R246.64], R242 ;  /* 0x000000f2f6006986 */ /* 0x0005e8000c101910 */
[----:B-1----:R-:W3:Y:S04]  /*1a090*/  LDL.LU R249, [R1+0x214] ;  /* 0x0002140001f97983 */ /* 0x002ee80000300800 */
[----:B--2---:R-:W2:Y:S04]  /*1a0a0*/  LDL.LU R247, [R1+0x114] ;  /* 0x0001140001f77983 */ /* 0x004ea80000300800 */
[----:B------:R-:W3:Y:S01]  /*1a0b0*/  LDL.LU R242, [R1+0x558] ;  /* 0x0005580001f27983 */ /* 0x000ee20000300800 */
[----:B------:R-:W-:Y:S01]  /*1a0c0*/  ISETP.LT.AND P2, PT, R14, UR4, !P2 ;  /* 0x000000040e007c0c */ /* 0x000fe2000d741270 */
[----:B------:R-:W-:-:S02]  /*1a0d0*/  ULDC UR4, c[0x0][0x228] ;  /* 0x00008a0000047ab9 */ /* 0x000fc40000000800 */
[----:B------:R-:W-:Y:S01]  /*1a0e0*/  ISETP.LT.AND P0, PT, R13, UR4, !P4 ;  /* 0x000000040d007c0c */ /* 0x000fe2000e701270 */
[C---:B------:R-:W-:Y:S01]  /*1a0f0*/  VIADD R0, R17.reuse, UR28 ;  /* 0x0000001c11007c36 */ /* 0x040fe20008000000 */
[----:B------:R-:W-:Y:S01]  /*1a100*/  ULDC UR4, c[0x0][0x228] ;  /* 0x00008a0000047ab9 */ /* 0x000fe20000000800 */
[----:B------:R-:W-:Y:S01]  /*1a110*/  IMAD.WIDE R2, R17, 0x4, R148 ;  /* 0x0000000411027825 */ /* 0x000fe200078e0294 */
[----:B------:R-:W-:Y:S01]  /*1a120*/  ISETP.LT.AND P6, PT, R16, UR6, !P4 ;  /* 0x0000000610007c0c */ /* 0x000fe2000e7c1270 */
[----:B------:R-:W3:Y:S02]  /*1a130*/  LDL.LU R251, [R1+0x548] ;  /* 0x0005480001fb7983 */ /* 0x000ee40000300800 */
[----:B------:R-:W-:Y:S01]  /*1a140*/  VIADD R244, R12, 0xe ;  /* 0x0000000e0cf47836 */ /* 0x000fe20000000000 */
[----:B------:R-:W-:Y:S01]  /*1a150*/  ISETP.LT.AND P5, PT, R15, UR4, !P4 ;  /* 0x000000040f007c0c */ /* 0x000fe2000e7a1270 */
[----:B------:R-:W-:Y:S01]  /*1a160*/  IMAD.WIDE R226, R0, 0x4, R224 ;  /* 0x0000000400e27825 */ /* 0x000fe200078e02e0 */
[----:B------:R-:W-:Y:S01]  /*1a170*/  ULDC UR4, c[0x0][0x22c] ;  /* 0x00008b0000047ab9 */ /* 0x000fe20000000800 */
[----:B------:R1:W-:Y:S01]  /*1a180*/  @P2 STG.E desc[UR16][R2.64], R250 ;  /* 0x000000fa02002986 */ /* 0x0003e2000c101910 */
[----:B------:R-:W-:Y:S01]  /*1a190*/  ISETP.GE.AND P2, PT, R244, UR4, PT ;  /* 0x00000004f4007c0c */ /* 0x000fe2000bf46270 */
[----:B------:R-:W-:Y:S01]  /*1a1a0*/  ULDC UR4, c[0x0][0x228] ;  /* 0x00008a0000047ab9 */ /* 0x000fe20000000800 */
[----:B------:R-:W-:Y:S01]  /*1a1b0*/  ISETP.LT.AND P4, PT, R14, UR8, !P4 ;  /* 0x000000080e007c0c */ /* 0x000fe2000e781270 */
[----:B----4-:R4:W-:Y:S01]  /*1a1c0*/  @P0 STG.E desc[UR16][R226.64], R243 ;  /* 0x000000f3e2000986 */ /* 0x0109e2000c101910 */
[----:B------:R-:W-:Y:S01]  /*1a1d0*/  ISETP.LT.AND P0, PT, R13, UR4, !P1 ;  /* 0x000000040d007c0c */ /* 0x000fe2000cf01270 */
[C---:B------:R-:W-:Y:S01]  /*1a1e0*/  VIADD R17, R0.reuse, UR28 ;  /* 0x0000001c00117c36 */ /* 0x040fe20008000000 */
[----:B------:R-:W-:Y:S01]  /*1a1f0*/  ULDC UR4, c[0x0][0x228] ;  /* 0x00008a0000047ab9 */ /* 0x000fe20000000800 */
[----:B------:R-:W-:Y:S01]  /*1a200*/  ULDC UR6, c[0x0][0x228] ;  /* 0x00008a0000067ab9 */ /* 0x000fe20000000800 */
[----:B-1----:R-:W-:Y:S01]  /*1a210*/  IMAD.WIDE R2, R0, 0x4, R18 ;  /* 0x0000000400027825 */ /* 0x002fe200078e0212 */
[----:B------:R-:W3:Y:S01]  /*1a220*/  LDL.LU R250, [R1+0x408] ;  /* 0x0004080001fa7983 */ /* 0x000ee20000300800 */
[----:B------:R-:W-:-:S02]  /*1a230*/  ULDC UR8, c[0x0][0x228] ;  /* 0x00008a0000087ab9 */ /* 0x000fc40000000800 */
[C---:B----4-:R-:W-:Y:S01]  /*1a240*/  IMAD.WIDE R226, R0.reuse, 0x4, R150 ;  /* 0x0000000400e27825 */ /* 0x050fe200078e0296 */
[----:B------:R-:W4:Y:S03]  /*1a250*/  LDL.LU R243, [R1+0x318] ;  /* 0x0003180001f37983 */ /* 0x000f260000300800 */
[----:B------:R-:W-:-:S04]  /*1a260*/  IMAD.WIDE R244, R0, 0x4, R148 ;  /* 0x0000000400f47825 */ /* 0x000fc800078e0294 */
[C---:B------:R-:W-:Y:S01]  /*1a270*/  VIADD R0, R17.reuse, UR28 ;  /* 0x0000001c11007c36 */ /* 0x040fe20008000000 */
[----:B--2---:R1:W-:Y:S04]  /*1a280*/  @P6 STG.E desc[UR16][R2.64], R247 ;  /* 0x000000f702006986 */ /* 0x0043e8000c101910 */
[----:B---3--:R2:W-:Y:S04]  /*1a290*/  @P5 STG.E desc[UR16][R226.64], R248 ;  /* 0x000000f8e2005986 */ /* 0x0085e8000c101910 */
[----:B------:R3:W-:Y:S01]  /*1a2a0*/  @P4 STG.E desc[UR16][R244.64], R249 ;  /* 0x000000f9f4004986 */ /* 0x0007e2000c101910 */
[----:B-1----:R-:W-:-:S04]  /*1a2b0*/  IMAD.WIDE R2, R17, 0x4, R224 ;  /* 0x0000000411027825 */ /* 0x002fc800078e02e0 */
[C---:B--2---:R-:W-:Y:S01]  /*1a2c0*/  IMAD.WIDE R226, R17.reuse, 0x4, R150 ;  /* 0x0000000411e27825 */ /* 0x044fe200078e0296 */
[----:B------:R1:W-:Y:S03]  /*1a2d0*/  @P0 STG.E desc[UR16][R2.64], R242 ;  /* 0x000000f202000986 */ /* 0x0003e6000c101910 */
[C---:B---3--:R-:W-:Y:S01]  /*1a2e0*/  IMAD.WIDE R244, R17.reuse, 0x4, R148 ;  /* 0x0000000411f47825 */ /* 0x048fe200078e0294 */
[----:B------:R-:W2:Y:S04]  /*1a2f0*/  LDL.LU R249, [R1+0x118] ;  /* 0x0001180001f97983 */ /* 0x000ea80000300800 */
[----:B-1----:R-:W3:Y:S01]  /*1a300*/  LDL.LU R242, [R1+0x18] ;  /* 0x0000180001f27983 */ /* 0x002ee20000300800 */
[----:B------:R-:W-:-:S03]  /*1a310*/  IMAD.WIDE R2, R17, 0x4, R18 ;  /* 0x0000000411027825 */ /* 0x000fc600078e0212 */
[----:B------:R-:W4:Y:S01]  /*1a320*/  LDL.LU R17, [R1+0x538] ;  /* 0x0005380001117983 */ /* 0x000f220000300800 */
[----:B------:R-:W-:Y:S02]  /*1a330*/  ISETP.LT.AND P4, PT, R16, UR4, !P1 ;  /* 0x0000000410007c0c */ /* 0x000fe4000cf81270 */
[----:B------:R-:W-:Y:S01]  /*1a340*/  ISETP.LT.AND P6, PT, R13, UR10, !P3 ;  /* 0x0000000a0d007c0c */ /* 0x000fe2000dfc1270 */
[----:B------:R-:W-:Y:S01]  /*1a350*/  VIADD R248, R12, 0xf ;  /* 0x0000000f0cf87836 */ /* 0x000fe20000000000 */
[----:B------:R-:W-:Y:S01]  /*1a360*/  ISETP.LT.AND P5, PT, R15, UR6, !P1 ;  /* 0x000000060f007c0c */ /* 0x000fe2000cfa1270 */
[----:B------:R-:W-:Y:S01]  /*1a370*/  IMAD.WIDE R246, R0, 0x4, R224 ;  /* 0x0000000400f67825 */ /* 0x000fe200078e02e0 */
[----:B------:R-:W-:Y:S01]  /*1a380*/  ISETP.LT.AND P1, PT, R14, UR8, !P1 ;  /* 0x000000080e007c0c */ /* 0x000fe2000cf21270 */
[----:B------:R-:W-:Y:S01]  /*1a390*/  ULDC UR4, c[0x0][0x22c] ;  /* 0x00008b0000047ab9 */ /* 0x000fe20000000800 */
[----:B------:R-:W-:Y:S01]  /*1a3a0*/  ULDC UR6, c[0x0][0x228] ;  /* 0x00008a0000067ab9 */ /* 0x000fe20000000800 */
[----:B------:R-:W-:Y:S01]  /*1a3b0*/  ISETP.GE.AND P0, PT, R248, UR4, PT ;  /* 0x00000004f8007c0c */ /* 0x000fe2000bf06270 */
[----:B------:R-:W-:Y:S01]  /*1a3c0*/  ULDC UR4, c[0x0][0x228] ;  /* 0x00008a0000047ab9 */ /* 0x000fe20000000800 */
[----:B------:R-:W3:Y:S01]  /*1a3d0*/  LDL.LU R248, [R1+0x55c] ;  /* 0x00055c0001f87983 */ /* 0x000ee20000300800 */
[----:B------:R-:W-:Y:S01]  /*1a3e0*/  ULDC UR8, c[0x0][0x228] ;  /* 0x00008a0000087ab9 */ /* 0x000fe20000000800 */
[----:B------:R-:W-:-:S02]  /*1a3f0*/  ULDC UR10, c[0x0][0x228] ;  /* 0x00008a00000a7ab9 */ /* 0x000fc40000000800 */
[----:B----4-:R-:W-:Y:S04]  /*1a400*/  @P4 STG.E desc[UR16][R2.64], R17 ;  /* 0x0000001102004986 */ /* 0x010fe8000c101910 */
[----:B------:R-:W-:Y:S04]  /*1a410*/  @P5 STG.E desc[UR16][R226.64], R251 ;  /* 0x000000fbe2005986 */ /* 0x000fe8000c101910 */
[----:B------:R1:W-:Y:S04]  /*1a420*/  @P1 STG.E desc[UR16][R244.64], R250 ;  /* 0x000000faf4001986 */ /* 0x0003e8000c101910 */
[----:B------:R4:W-:Y:S04]  /*1a430*/  @P6 STG.E desc[UR16][R246.64], R243 ;  /* 0x000000f3f6006986 */ /* 0x0009e8000c101910 */
[----:B-1----:R-:W3:Y:S04]  /*1a440*/  LDL.LU R250, [R1+0x53c] ;  /* 0x00053c0001fa7983 */ /* 0x002ee80000300800 */
[----:B----4-:R-:W4:Y:S04]  /*1a450*/  LDL.LU R247, [R1+0x218] ;  /* 0x0002180001f77983 */ /* 0x010f280000300800 */
[----:B------:R-:W4:Y:S01]  /*1a460*/  LDL.LU R243, [R1+0x54c] ;  /* 0x00054c0001f37983 */ /* 0x000f220000300800 */
[----:B------:R-:W-:Y:S01]  /*1a470*/  ISETP.LT.AND P1, PT, R16, UR4, !P3 ;  /* 0x0000000410007c0c */ /* 0x000fe2000df21270 */
[----:B------:R-:W-:-:S02]  /*1a480*/  ULDC UR4, c[0x0][0x228] ;  /* 0x00008a0000047ab9 */ /* 0x000fc40000000800 */
[----:B------:R-:W-:Y:S01]  /*1a490*/  ISETP.LT.AND P4, PT, R15, UR4, !P3 ;  /* 0x000000040f007c0c */ /* 0x000fe2000df81270 */
[----:B------:R-:W-:Y:S01]  /*1a4a0*/  IMAD.WIDE R226, R0, 0x4, R18 ;  /* 0x0000000400e27825 */ /* 0x000fe200078e0212 */
[----:B------:R-:W-:Y:S01]  /*1a4b0*/  ISETP.LT.AND P3, PT, R14, UR6, !P3 ;  /* 0x000000060e007c0c */ /* 0x000fe2000df61270 */
[----:B------:R-:W-:Y:S02]  /*1a4c0*/  ULDC UR4, c[0x0][0x22c] ;  /* 0x00008b0000047ab9 */ /* 0x000fe40000000800 */
[----:B------:R-:W-:Y:S01]  /*1a4d0*/  VIADD R244, R12, 0x10 ;  /* 0x000000100cf47836 */ /* 0x000fe20000000000 */
[----:B------:R-:W-:Y:S01]  /*1a4e0*/  ISETP.LT.AND P5, PT, R13, UR8, !P2 ;  /* 0x000000080d007c0c */ /* 0x000fe2000d7a1270 */
[----:B------:R-:W-:Y:S01]  /*1a4f0*/  IMAD.WIDE R2, R0, 0x4, R150 ;  /* 0x0000000400027825 */ /* 0x000fe200078e0296 */
[----:B------:R-:W-:Y:S01]  /*1a500*/  ISETP.LT.AND P6, PT, R16, UR10, !P2 ;  /* 0x0000000a10007c0c */ /* 0x000fe2000d7c1270 */
[----:B------:R-:W-:Y:S01]  /*1a510*/  ULDC UR6, c[0x0][0x228] ;  /* 0x00008a0000067ab9 */ /* 0x000fe20000000800 */
[----:B--2---:R1:W-:Y:S01]  /*1a520*/  @P1 STG.E desc[UR16][R226.64], R249 ;  /* 0x000000f9e2001986 */ /* 0x0043e2000c101910 */
[----:B------:R-:W-:Y:S01]  /*1a530*/  ISETP.GE.AND P1, PT, R244, UR4, PT ;  /* 0x00000004f4007c0c */ /* 0x000fe2000bf26270 */
[C---:B------:R-:W-:Y:S01]  /*1a540*/  VIADD R17, R0.reuse, UR28 ;  /* 0x0000001c00117c36 */ /* 0x040fe20008000000 */
[----:B------:R-:W-:Y:S01]  /*1a550*/  ULDC UR4, c[0x0][0x228] ;  /* 0x00008a0000047ab9 */ /* 0x000fe20000000800 */
[----:B---3--:R2:W-:Y:S01]  /*1a560*/  @P4 STG.E desc[UR16][R2.64], R242 ;  /* 0x000000f202004986 */ /* 0x0085e2000c101910 */
[----:B------:R-:W-:Y:S01]  /*1a570*/  ISETP.LT.AND P4, PT, R15, UR4, !P2 ;  /* 0x000000040f007c0c */ /* 0x000fe2000d781270 */
[----:B------:R-:W-:Y:S01]  /*1a580*/  IMAD.WIDE R244, R17, 0x4, R18 ;  /* 0x0000000411f47825 */ /* 0x000fe200078e0212 */
[----:B------:R-:W-:Y:S01]  /*1a590*/  ULDC UR4, c[0x0][0x228] ;  /* 0x00008a0000047ab9 */ /* 0x000fe20000000800 */
[----:B------:R-:W-:Y:S01]  /*1a5a0*/  ULDC UR8, c[0x0][0x228] ;  /* 0x00008a0000087ab9 */ /* 0x000fe20000000800 */
[----:B------:R-:W-:Y:S01]  /*1a5b0*/  ULDC UR10, c[0x0][0x228] ;  /* 0x00008a00000a7ab9 */ /* 0x000fe20000000800 */
[----:B-1----:R-:W-:-:S04]  /*1a5c0*/  IMAD.WIDE R226, R0, 0x4, R148 ;  /* 0x0000000400e27825 */ /* 0x002fc800078e0294 */
[C---:B--2---:R-:W-:Y:S01]  /*1a5d0*/  IMAD.WIDE R2, R17.reuse, 0x4, R224 ;  /* 0x0000000411027825 */ /* 0x044fe200078e02e0 */
[----:B------:R-:W2:Y:S01]  /*1a5e0*/  LDL.LU R242, [R1+0x40c] ;  /* 0x00040c0001f27983 */ /* 0x000ea20000300800 */
[----:B------:R-:W-:-:S03]  /*1a5f0*/  IADD3 R0, R17, UR28, RZ ;  /* 0x0000001c11007c10 */ /* 0x000fc6000fffe0ff */
[----:B------:R-:W3:Y:S04]  /*1a600*/  LDL.LU R251, [R1+0x11c] ;  /* 0x00011c0001fb7983 */ /* 0x000ee80000300800 */
[----:B------:R-:W3:Y:S04]  /*1a610*/  LDL.LU R249, [R1+0x1c] ;  /* 0x00001c0001f97983 */ /* 0x000ee80000300800 */
[----:B----4-:R-:W-:Y:S04]  /*1a620*/  @P3 STG.E desc[UR16][R226.64], R247 ;  /* 0x000000f7e2003986 */ /* 0x010fe8000c101910 */
[----:B------:R1:W-:Y:S04]  /*1a630*/  @P5 STG.E desc[UR16][R2.64], R248 ;  /* 0x000000f802005986 */ /* 0x0003e8000c101910 */
[----:B------:R-:W-:Y:S01]  /*1a640*/  @P6 STG.E desc[UR16][R244.64], R250 ;  /* 0x000000faf4006986 */ /* 0x000fe2000c101910 */
[----:B-1----:R-:W-:-:S05]  /*1a650*/  IMAD.WIDE R2, R17, 0x4, R150 ;  /* 0x0000000411027825 */ /* 0x002fca00078e0296 */
[----:B------:R1:W-:Y:S04]  /*1a660*/  @P4 STG.E desc[UR16][R2.64], R243 ;  /* 0x000000f302004986 */ /* 0x0003e8000c101910 */
[----:B-1----:R-:W4:Y:S01]  /*1a670*/  LDL.LU R243, [R1+0x21c] ;  /* 0x00021c0001f37983 */ /* 0x002f220000300800 */
[----:B------:R-:W-:-:S03]  /*1a680*/  IMAD.WIDE R2, R17, 0x4, R148 ;  /* 0x0000000411027825 */ /* 0x000fc600078e0294 */
[----:B------:R-:W4:Y:S04]  /*1a690*/  LDL.LU R250, [R1+0x570] ;  /* 0x0005700001fa7983 */ /* 0x000f280000300800 */
[----:B------:R-:W3:Y:S01]  /*1a6a0*/  LDL.LU R17, [R1+0x31c] ;  /* 0x00031c0001117983 */ /* 0x000ee20000300800 */
[----:B------:R-:W-:Y:S02]  /*1a6b0*/  ISETP.LT.AND P2, PT, R14, UR4, !P2 ;  /* 0x000000040e007c0c */ /* 0x000fe4000d741270 */
[----:B------:R-:W-:Y:S01]  /*1a6c0*/  ISETP.LT.AND P3, PT, R13, UR6, !P0 ;  /* 0x000000060d007c0c */ /* 0x000fe2000c761270 */
[----:B------:R-:W-:Y:S01]  /*1a6d0*/  VIADD R248, R12, 0x11 ;  /* 0x000000110cf87836 */ /* 0x000fe20000000000 */
[----:B------:R-:W-:Y:S01]  /*1a6e0*/  ISETP.LT.AND P5, PT, R16, UR8, !P0 ;  /* 0x0000000810007c0c */ /* 0x000fe2000c7a1270 */
[C---:B------:R-:W-:Y:S01]  /*1a6f0*/  IMAD.WIDE R226, R0.reuse, 0x4, R224 ;  /* 0x0000000400e27825 */ /* 0x040fe200078e02e0 */
[----:B------:R-:W-:Y:S01]  /*1a700*/  ISETP.LT.AND P6, PT, R15, UR10, !P0 ;  /* 0x0000000a0f007c0c */ /* 0x000fe2000c7c1270 */
[----:B------:R-:W-:Y:S01]  /*1a710*/  ULDC UR4, c[0x0][0x22c] ;  /* 0x00008b0000047ab9 */ /* 0x000fe20000000800 */
[----:B------:R-:W-:Y:S01]  /*1a720*/  ULDC UR6, c[0x0][0x228] ;  /* 0x00008a0000067ab9 */ /* 0x000fe20000000800 */
[----:B------:R-:W-:Y:S01]  /*1a730*/  IMAD.WIDE R244, R0, 0x4, R18 ;  /* 0x0000000400f47825 */ /* 0x000fe200078e0212 */
[----:B------:R-:W-:Y:S01]  /*1a740*/  ISETP.GE.AND P4, PT, R248, UR4, PT ;  /* 0x00000004f8007c0c */ /* 0x000fe2000bf86270 */
[----:B------:R-:W-:Y:S01]  /*1a750*/  ULDC UR4, c[0x0][0x228] ;  /* 0x00008a0000047ab9 */ /* 0x000fe20000000800 */
[----:B------:R-:W-:Y:S01]  /*1a760*/  ULDC UR8, c[0x0][0x228] ;  /* 0x00008a0000087ab9 */ /* 0x000fe20000000800 */
[----:B--2---:R1:W-:Y:S01]  /*1a770*/  @P2 STG.E desc[UR16][R2.64], R242 ;  /* 0x000000f202002986 */ /* 0x0043e2000c101910 */
[----:B------:R-:W-:Y:S01]  /*1a780*/  IMAD.WIDE R246, R0, 0x4, R150 ;  /* 0x0000000400f67825 */ /* 0x000fe200078e0296 */
[----:B------:R-:W-:-:S03]  /*1a790*/  ULDC UR10, c[0x0][0x228] ;  /* 0x00008a00000a7ab9 */ /* 0x000fc60000000800 */
[----:B-1----:R-:W-:Y:S01]  /*1a7a0*/  VIADD R2, R12, 0x12 ;  /* 0x000000120c027836 */ /* 0x002fe20000000000 */
[----:B------:R-:W2:Y:S04]  /*1a7b0*/  LDL.LU R242, [R1+0x560] ;  /* 0x0005600001f27983 */ /* 0x000ea80000300800 */
[----:B---3--:R1:W-:Y:S01]  /*1a7c0*/  @P3 STG.E desc[UR16][R226.64], R17 ;  /* 0x00000011e2003986 */ /* 0x0083e2000c101910 */
[----:B------:R-:W-:Y:S01]  /*1a7d0*/  ISETP.LT.AND P3, PT, R14, UR4, !P0 ;  /* 0x000000040e007c0c */ /* 0x000fe2000c761270 */
[----:B------:R-:W-:Y:S02]  /*1a7e0*/  ULDC UR4, c[0x0][0x22c] ;  /* 0x00008b0000047ab9 */ /* 0x000fe40000000800 */
[----:B------:R3:W-:Y:S01]  /*1a7f0*/  @P5 STG.E desc[UR16][R244.64], R251 ;  /* 0x000000fbf4005986 */ /* 0x0007e2000c101910 */
[----:B------:R-:W-:Y:S01]  /*1a800*/  ISETP.GE.AND P2, PT, R2, UR4, PT ;  /* 0x0000000402007c0c */ /* 0x000fe2000bf46270 */
[----:B------:R-:W-:-:S04]  /*1a810*/  IMAD.WIDE R2, R0, 0x4, R148 ;  /* 0x0000000400027825 */ /* 0x000fc800078e0294 */
[----:B-1----:R-:W-:Y:S01]  /*1a820*/  VIADD R17, R0, UR28 ;  /* 0x0000001c00117c36 */ /* 0x002fe20008000000 */
[----:B------:R1:W-:Y:S04]  /*1a830*/  @P6 STG.E desc[UR16][R246.64], R249 ;  /* 0x000000f9f6006986 */ /* 0x0003e8000c101910 */
[----:B---3--:R-:W3:Y:S01]  /*1a840*/  LDL.LU R251, [R1+0x410] ;  /* 0x0004100001fb7983 */ /* 0x008ee20000300800 */
[----:B------:R-:W-:Y:S02]  /*1a850*/  ISETP.LT.AND P0, PT, R13, UR6, !P1 ;  /* 0x000000060d007c0c */ /* 0x000fe4000cf01270 */
[----:B------:R-:W-:Y:S01]  /*1a860*/  ISETP.LT.AND P5, PT, R16, UR8, !P1 ;  /* 0x0000000810007c0c */ /* 0x000fe2000cfa1270 */
[----:B------:R-:W-:Y:S01]  /*1a870*/  VIADD R248, R12, 0x13 ;  /* 0x000000130cf87836 */ /* 0x000fe20000000000 */
[----:B------:R-:W-:Y:S01]  /*1a880*/  ISETP.LT.AND P6, PT, R15, UR10, !P1 ;  /* 0x0000000a0f007c0c */ /* 0x000fe2000cfc1270 */
[----:B------:R-:W-:Y:S01]  /*1a890*/  IMAD.WIDE R226, R17, 0x4, R224 ;  /* 0x0000000411e27825 */ /* 0x000fe200078e02e0 */
[----:B----4-:R4:W-:Y:S01]  /*1a8a0*/  @P3 STG.E desc[UR16][R2.64], R243 ;  /* 0x000000f302003986 */ /* 0x0109e2000c101910 */
[----:B------:R-:W-:Y:S01]  /*1a8b0*/  ULDC UR4, c[0x0][0x22c] ;  /* 0x00008b0000047ab9 */ /* 0x000fe20000000800 */
[----:B------:R-:W-:-:S02]  /*1a8c0*/  ULDC UR6, c[0x0][0x228] ;  /* 0x00008a0000067ab9 */ /* 0x000fc40000000800 */
[----:B-1----:R-:W3:Y:S01]  /*1a8d0*/  LDL.LU R249, [R1+0x320] ;  /* 0x0003200001f97983 */ /* 0x002ee20000300800 */
[C---:B------:R-:W-:Y:S01]  /*1a8e0*/  IMAD.WIDE R244, R17.reuse, 0x4, R18 ;  /* 0x0000000411f47825 */ /* 0x040fe200078e0212 */
[----:B------:R-:W-:Y:S01]  /*1a8f0*/  ULDC UR8, c[0x0][0x228] ;  /* 0x00008a0000087ab9 */ /* 0x000fe20000000800 */
[----:B------:R-:W-:Y:S01]  /*1a900*/  ULDC UR10, c[0x0][0x228] ;  /* 0x00008a00000a7ab9 */ /* 0x000fe20000000800 */
[----:B------:R-:W2:Y:S01]  /*1a910*/  LDL.LU R0, [R1+0x580] ;  /* 0x0005800001007983 */ /* 0x000ea20000300800 */
[----:B------:R-:W-:-:S03]  /*1a920*/  IMAD.WIDE R246, R17, 0x4, R150 ;  /* 0x0000000411f67825 */ /* 0x000fc600078e0296 */
[----:B----4-:R-:W4:Y:S01]  /*1a930*/  LDL.LU R243, [R1+0x220] ;  /* 0x0002200001f37983 */ /* 0x010f220000300800 */
[----:B------:R-:W-:Y:S01]  /*1a940*/  ISETP.GE.AND P3, PT, R248, UR4, PT ;  /* 0x00000004f8007c0c */ /* 0x000fe2000bf66270 */
[----:B------:R-:W-:Y:S02]  /*1a950*/  ULDC UR4, c[0x0][0x228] ;  /* 0x00008a0000047ab9 */ /* 0x000fe40000000800 */
[----:B------:R-:W4:Y:S01]  /*1a960*/  LDL.LU R248, [R1+0x120] ;  /* 0x0001200001f87983 */ /* 0x000f220000300800 */
[----:B------:R-:W-:Y:S01]  /*1a970*/  ISETP.LT.AND P1, PT, R14, UR4, !P1 ;  /* 0x000000040e007c0c */ /* 0x000fe2000cf21270 */
[----:B------:R-:W-:Y:S01]  /*1a980*/  ULDC UR4, c[0x0][0x228] ;  /* 0x00008a0000047ab9 */ /* 0x000fe20000000800 */
[----:B------:R-:W-:Y:S01]  /*1a990*/  IMAD.WIDE R2, R17, 0x4, R148 ;  /* 0x0000000411027825 */ /* 0x000fe200078e0294 */
[----:B--2---:R-:W-:Y:S04]  /*1a9a0*/  @P0 STG.E desc[UR16][R226.64], R0 ;  /* 0x00000000e2000986 */ /* 0x004fe8000c101910 */
[----:B------:R1:W-:Y:S04]  /*1a9b0*/  @P5 STG.E desc[UR16][R244.64], R250 ;  /* 0x000000faf4005986 */ /* 0x0003e8000c101910 */
[----:B------:R2:W-:Y:S04]  /*1a9c0*/  @P6 STG.E desc[UR16][R246.64], R242 ;  /* 0x000000f2f6006986 */ /* 0x0005e8000c101910 */
[----:B-1----:R-:W4:Y:S04]  /*1a9d0*/  LDL.LU R250, [R1+0x20] ;  /* 0x0000200001fa7983 */ /* 0x002f280000300800 */
[----:B--2---:R-:W2:Y:S01]  /*1a9e0*/  LDL.LU R242, [R1+0x584] ;  /* 0x0005840001f27983 */ /* 0x004ea20000300800 */
[----:B------:R-:W-:Y:S01]  /*1a9f0*/  ISETP.LT.AND P0, PT, R13, UR4, !P4 ;  /* 0x000000040d007c0c */ /* 0x000fe2000e701270 */
[----:B------:R-:W-:Y:S01]  /*1aa00*/  VIADD R0, R17, UR28 ;  /* 0x0000001c11007c36 */ /* 0x000fe20008000000 */
[----:B------:R-:W-:Y:S01]  /*1aa10*/  ULDC UR4, c[0x0][0x228] ;  /* 0x00008a0000047ab9 */ /* 0x000fe20000000800 */
[----:B------:R-:W-:Y:S01]  /*1aa20*/  VIADD R244, R12, 0x14 ;  /* 0x000000140cf47836 */ /* 0x000fe20000000000 */
[----:B------:R-:W-:Y:S01]  /*1aa30*/  ISETP.LT.AND P6, PT, R16, UR6, !P4 ;  /* 0x0000000610007c0c */ /* 0x000fe2000e7c1270 */
[----:B------:R-:W-:Y:S01]  /*1aa40*/  IMAD.WIDE R226, R0, 0x4, R224 ;  /* 0x0000000400e27825 */ /* 0x000fe200078e02e0 */
[----:B------:R-:W-:Y:S01]  /*1aa50*/  ISETP.LT.AND P5, PT, R15, UR4, !P4 ;  /* 0x000000040f007c0c */ /* 0x000fe2000e7a1270 */
[----:B------:R-:W-:Y:S01]  /*1aa60*/  ULDC UR4, c[0x0][0x22c] ;  /* 0x00008b0000047ab9 */ /* 0x000fe20000000800 */
[----:B---3--:R1:W-:Y:S01]  /*1aa70*/  @P1 STG.E desc[UR16][R2.64], R251 ;  /* 0x000000fb02001986 */ /* 0x0083e2000c101910 */
[----:B------:R-:W-:Y:S01]  /*1aa80*/  ISETP.GE.AND P1, PT, R244, UR4, PT ;  /* 0x00000004f4007c0c */ /* 0x000fe2000bf26270 */
[----:B------:R-:W-:Y:S01]  /*1aa90*/  ULDC UR4, c[0x0][0x228] ;  /* 0x00008a0000047ab9 */ /* 0x000fe20000000800 */
[----:B------:R-:W-:Y:S01]  /*1aaa0*/  ISETP.LT.AND P4, PT, R14, UR8, !P4 ;  /* 0x000000080e007c0c */ /* 0x000fe2000e781270 */
[C---:B------:R-:W-:Y:S01]  /*1aab0*/  VIADD R17, R0.reuse, UR28 ;  /* 0x0000001c00117c36 */ /* 0x040fe20008000000 */
[----:B------:R3:W-:Y:S01]  /*1aac0*/  @P0 STG.E desc[UR16][R226.64], R249 ;  /* 0x000000f9e2000986 */ /* 0x0007e2000c101910 */
[----:B------:R-:W-:Y:S01]  /*1aad0*/  ISETP.LT.AND P0, PT, R13, UR4, !P2 ;  /* 0x000000040d007c0c */ /* 0x000fe2000d701270 */
[C---:B------:R-:W-:Y:S01]  /*1aae0*/  IMAD.WIDE R244, R0.reuse, 0x4, R148 ;  /* 0x0000000400f47825 */ /* 0x040fe200078e0294 */
[----:B------:R-:W-:Y:S01]  /*1aaf0*/  ULDC UR4, c[0x0][0x228] ;  /* 0x00008a0000047ab9 */ /* 0x000fe20000000800 */
[----:B------:R-:W-:Y:S01]  /*1ab00*/  ULDC UR6, c[0x0][0x228] ;  /* 0x00008a0000067ab9 */ /* 0x000fe20000000800 */
[----:B------:R-:W-:Y:S01]  /*1ab10*/  ULDC UR8, c[0x0][0x228] ;  /* 0x00008a0000087ab9 */ /* 0x000fe20000000800 */
[C---:B-1----:R-:W-:Y:S01]  /*1ab20*/  IMAD.WIDE R2, R0.reuse, 0x4, R18 ;  /* 0x0000000400027825 */ /* 0x042fe200078e0212 */
[----:B------:R-:W2:Y:S03]  /*1ab30*/  LDL.LU R251, [R1+0x574] ;  /* 0x0005740001fb7983 */ /* 0x000ea60000300800 */
[----:B---3--:R-:W-:Y:S01]  /*1ab40*/  IMAD.WIDE R226, R0, 0x4, R150 ;  /* 0x0000000400e27825 */ /* 0x008fe200078e0296 */
[----:B----4-:R1:W-:Y:S04]  /*1ab50*/  @P6 STG.E desc[UR16][R2.64], R243 ;  /* 0x000000f302006986 */ /* 0x0103e8000c101910 */
[----:B------:R-:W3:Y:S01]  /*1ab60*/  LDL.LU R249, [R1+0x564] ;  /* 0x0005640001f97983 */ /* 0x000ee20000300800 */
[----:B------:R-:W-:-:S03]  /*1ab70*/  VIADD R0, R17, UR28 ;  /* 0x0000001c11007c36 */ /* 0x000fc60008000000 */
[----:B------:R4:W-:Y:S01]  /*1ab80*/  @P5 STG.E desc[UR16][R226.64], R248 ;  /* 0x000000f8e2005986 */ /* 0x0009e2000c101910 */
[----:B-1----:R-:W-:-:S03]  /*1ab90*/  IMAD.WIDE R2, R17, 0x4, R224 ;  /* 0x0000000411027825 */ /* 0x002fc600078e02e0 */
[----:B------:R-:W3:Y:S01]  /*1aba0*/  LDL.LU R243, [R1+0x324] ;  /* 0x0003240001f37983 */ /* 0x000ee20000300800 */
[----:B----4-:R-:W-:-:S03]  /*1abb0*/  IMAD.WIDE R226, R17, 0x4, R150 ;  /* 0x0000000411e27825 */ /* 0x010fc600078e0296 */
[----:B------:R1:W-:Y:S04]  /*1abc0*/  @P4 STG.E desc[UR16][R244.64], R250 ;  /* 0x000000faf4004986 */ /* 0x0003e8000c101910 */
[----:B--2---:R2:W-:Y:S04]  /*1abd0*/  @P0 STG.E desc[UR16][R2.64], R242 ;  /* 0x000000f202000986 */ /* 0x0045e8000c101910 */
[----:B-1----:R-:W4:Y:S01]  /*1abe0*/  LDL.LU R250, [R1+0x224] ;  /* 0x0002240001fa7983 */ /* 0x002f220000300800 */
[----:B------:R-:W-:-:S03]  /*1abf0*/  IMAD.WIDE R244, R17, 0x4, R148 ;  /* 0x0000000411f47825 */ /* 0x000fc600078e0294 */
[----:B--2---:R-:W2:Y:S01]  /*1ac00*/  LDL.LU R242, [R1+0x124] ;  /* 0x0001240001f27983 */ /* 0x004ea20000300800 */
[----:B------:R-:W-:-:S03]  /*1ac10*/  IMAD.WIDE R2, R17, 0x4, R18 ;  /* 0x0000000411027825 */ /* 0x000fc600078e0212 */
[----:B------:R-:W4:Y:S01]  /*1ac20*/  LDL.LU R17, [R1+0x414] ;  /* 0x0004140001117983 */ /* 0x000f220000300800 */
[----:B------:R-:W-:Y:S01]  /*1ac30*/  ISETP.LT.AND P4, PT, R16, UR4, !P2 ;  /* 0x0000000410007c0c */ /* 0x000fe2000d781270 */
[----:B------:R-:W-:Y:S01]  /*1ac40*/  VIADD R248, R12, 0x15 ;  /* 0x000000150cf87836 */ /* 0x000fe20000000000 */
[----:B------:R-:W-:Y:S01]  /*1ac50*/  ISETP.LT.AND P5, PT, R15, UR6, !P2 ;  /* 0x000000060f007c0c */ /* 0x000fe2000d7a1270 */
[----:B------:R-:W-:Y:S01]  /*1ac60*/  ULDC UR4, c[0x0][0x22c] ;  /* 0x00008b0000047ab9 */ /* 0x000fe20000000800 */
[----:B------:R-:W-:Y:S02]  /*1ac70*/  ISETP.LT.AND P2, PT, R14, UR8, !P2 ;  /* 0x000000080e007c0c */ /* 0x000fe4000d741270 */
[----:B------:R-:W-:Y:S01]  /*1ac80*/  ISETP.LT.AND P6, PT, R13, UR10, !P3 ;  /* 0x0000000a0d007c0c */ /* 0x000fe2000dfc1270 */
[----:B------:R-:W-:Y:S01]  /*1ac90*/  IMAD.WIDE R246, R0, 0x4, R224 ;  /* 0x0000000400f67825 */ /* 0x000fe200078e02e0 */
[----:B------:R-:W-:Y:S01]  /*1aca0*/  ISETP.GE.AND P0, PT, R248, UR4, PT ;  /* 0x00000004f8007c0c */ /* 0x000fe2000bf06270 */
[----:B------:R-:W-:Y:S01]  /*1acb0*/  ULDC UR4, c[0x0][0x228] ;  /* 0x00008a0000047ab9 */ /* 0x000fe20000000800 */
[----:B------:R-:W2:Y:S01]  /*1acc0*/  LDL.LU R248, [R1+0x24] ;  /* 0x0000240001f87983 */ /* 0x000ea20000300800 */
[----:B------:R-:W-:Y:S01]  /*1acd0*/  ULDC UR6, c[0x0][0x228] ;  /* 0x00008a0000067ab9 */ /* 0x000fe20000000800 */
[----:B------:R-:W-:Y:S01]  /*1ace0*/  ULDC UR8, c[0x0][0x228] ;  /* 0x00008a0000087ab9 */ /* 0x000fe20000000800 */
[----:B------:R-:W-:Y:S01]  /*1acf0*/  ULDC UR10, c[0x0][0x228] ;  /* 0x00008a00000a7ab9 */ /* 0x000fe20000000800 */
[----:B------:R1:W-:Y:S04]  /*1ad00*/  @P4 STG.E desc[UR16][R2.64], R251 ;  /* 0x000000fb02004986 */ /* 0x0003e8000c101910 */
[----:B---3--:R3:W-:Y:S04]  /*1ad10*/  @P5 STG.E desc[UR16][R226.64], R249 ;  /* 0x000000f9e2005986 */ /* 0x0087e8000c101910 */
[----:B-1----:R-:W2:Y:S04]  /*1ad20*/  LDL.LU R251, [R1+0x588] ;  /* 0x0005880001fb7983 */ /* 0x002ea80000300800 */
[----:B---3--:R-:W3:Y:S04]  /*1ad30*/  LDL.LU R249, [R1+0x578] ;  /* 0x0005780001f97983 */ /* 0x008ee80000300800 */
[----:B----4-:R-:W-:Y:S04]  /*1ad40*/  @P2 STG.E desc[UR16][R244.64], R17 ;  /* 0x00000011f4002986 */ /* 0x010fe8000c101910 */
[----:B------:R1:W-:Y:S04]  /*1ad50*/  @P6 STG.E desc[UR16][R246.64], R243 ;  /* 0x000000f3f6006986 */ /* 0x0003e8000c101910 */
[----:B-1----:R-:W4:Y:S01]  /*1ad60*/  LDL.LU R243, [R1+0x568] ;  /* 0x0005680001f37983 */ /* 0x002f220000300800 */
        /* <DEDUP_REMOVED lines=11> */
[----:B------:R1:W-:Y:S01]  /*1ae20*/  @P2 STG.E desc[UR16][R226.64], R250 ;  /* 0x000000fae2002986 */ /* 0x0003e2000c101910 */
[----:B------:R-:W-:Y:S01]  /*1ae30*/  ISETP.GE.AND P2, PT, R244, UR4, PT ;  /* 0x00000004f4007c0c */ /* 0x000fe2000bf46270 */
[C---:B------:R-:W-:Y:S01]  /*1ae40*/  VIADD R17, R0.reuse, UR28 ;  /* 0x0000001c00117c36 */ /* 0x040fe20008000000 */
[----:B------:R-:W-:Y:S01]  /*1ae50*/  ULDC UR4, c[0x0][0x228] ;  /* 0x00008a0000047ab9 */ /* 0x000fe20000000800 */
[----:B--2---:R2:W-:Y:S01]  /*1ae60*/  @P4 STG.E desc[UR16][R2.64], R242 ;  /* 0x000000f202004986 */ /* 0x0045e2000c101910 */
[----:B------:R-:W-:Y:S01]  /*1ae70*/  ISETP.LT.AND P4, PT, R15, UR4, !P1 ;  /* 0x000000040f007c0c */ /* 0x000fe2000cf81270 */
[C---:B------:R-:W-:Y:S01]  /*1ae80*/  IMAD.WIDE R244, R17.reuse, 0x4, R18 ;  /* 0x0000000411f47825 */ /* 0x040fe200078e0212 */
[----:B------:R-:W-:Y:S01]  /*1ae90*/  ULDC UR4, c[0x0][0x228] ;  /* 0x00008a0000047ab9 */ /* 0x000fe20000000800 */
[----:B------:R-:W-:Y:S01]  /*1aea0*/  ULDC UR8, c[0x0][0x228] ;  /* 0x00008a0000087ab9 */ /* 0x000fe20000000800 */
[----:B------:R-:W-:Y:S01]  /*1aeb0*/  ULDC UR10, c[0x0][0x228] ;  /* 0x00008a00000a7ab9 */ /* 0x000fe20000000800 */
[----:B-1----:R-:W-:Y:S01]  /*1aec0*/  IMAD.WIDE R226, R0, 0x4, R148 ;  /* 0x0000000400e27825 */ /* 0x002fe200078e0294 */
[----:B------:R-:W4:Y:S03]  /*1aed0*/  LDL.LU R250, [R1+0x228] ;  /* 0x0002280001fa7983 */ /* 0x000f260000300800 */
[----:B--2---:R-:W-:Y:S01]  /*1aee0*/  IMAD.WIDE R2, R17, 0x4, R224 ;  /* 0x0000000411027825 */ /* 0x004fe200078e02e0 */
[----:B------:R1:W-:Y:S04]  /*1aef0*/  @P3 STG.E desc[UR16][R226.64], R248 ;  /* 0x000000f8e2003986 */ /* 0x0003e8000c101910 */
[----:B------:R2:W-:Y:S01]  /*1af00*/  @P5 STG.E desc[UR16][R2.64], R251 ;  /* 0x000000fb02005986 */ /* 0x0005e2000c101910 */
[----:B------:R-:W-:Y:S01]  /*1af10*/  ISETP.LT.AND P1, PT, R14, UR4, !P1 ;  /* 0x000000040e007c0c */ /* 0x000fe2000cf21270 */
[----:B------:R-:W-:-:S02]  /*1af20*/  ULDC UR4, c[0x0][0x22c] ;  /* 0x00008b0000047ab9 */ /* 0x000fc40000000800 */
[----:B------:R-:W4:Y:S01]  /*1af30*/  LDL.LU R242, [R1+0x128] ;  /* 0x0001280001f27983 */ /* 0x000f220000300800 */
[----:B-1----:R-:W-:Y:S02]  /*1af40*/  VIADD R248, R12, 0x17 ;  /* 0x000000170cf87836 */ /* 0x002fe40000000000 */
[C---:B--2---:R-:W-:Y:S01]  /*1af50*/  IMAD.WIDE R2, R17.reuse, 0x4, R150 ;  /* 0x0000000411027825 */ /* 0x044fe200078e0296 */
[----:B---3--:R1:W-:Y:S04]  /*1af60*/  @P6 STG.E desc[UR16][R244.64], R249 ;  /* 0x000000f9f4006986 */ /* 0x0083e8000c101910 */
[----:B------:R-:W2:Y:S01]  /*1af70*/  LDL.LU R251, [R1+0x58c] ;  /* 0x00058c0001fb7983 */ /* 0x000ea20000300800 */
[----:B------:R-:W-:-:S03]  /*1af80*/  VIADD R0, R17, UR28 ;  /* 0x0000001c11007c36 */ /* 0x000fc60008000000 */
[----:B-1----:R-:W3:Y:S04]  /*1af90*/  LDL.LU R249, [R1+0x57c] ;  /* 0x00057c0001f97983 */ /* 0x002ee80000300800 */
[----:B----4-:R1:W-:Y:S01]  /*1afa0*/  @P4 STG.E desc[UR16][R2.64], R243 ;  /* 0x000000f302004986 */ /* 0x0103e2000c101910 */
[----:B------:R-:W-:Y:S02]  /*1afb0*/  ISETP.GE.AND P4, PT, R248, UR4, PT ;  /* 0x00000004f8007c0c */ /* 0x000fe4000bf86270 */
[----:B------:R-:W-:Y:S02]  /*1afc0*/  ISETP.LT.AND P3, PT, R13, UR6, !P0 ;  /* 0x000000060d007c0c */ /* 0x000fe4000c761270 */
[----:B------:R-:W-:Y:S02]  /*1afd0*/  ISETP.LT.AND P5, PT, R16, UR8, !P0 ;  /* 0x0000000810007c0c */ /* 0x000fe4000c7a1270 */
[----:B------:R-:W-:Y:S01]  /*1afe0*/  ISETP.LT.AND P6, PT, R15, UR10, !P0 ;  /* 0x0000000a0f007c0c */ /* 0x000fe2000c7c1270 */
[----:B------:R-:W-:Y:S01]  /*1aff0*/  IMAD.WIDE R226, R0, 0x4, R224 ;  /* 0x0000000400e27825 */ /* 0x000fe200078e02e0 */
[----:B------:R-:W-:Y:S01]  /*1b000*/  ULDC UR4, c[0x0][0x228] ;  /* 0x00008a0000047ab9 */ /* 0x000fe20000000800 */
[----:B------:R-:W-:Y:S01]  /*1b010*/  ULDC UR6, c[0x0][0x228] ;  /* 0x00008a0000067ab9 */ /* 0x000fe20000000800 */
[----:B------:R-:W-:Y:S01]  /*1b020*/  ULDC UR8, c[0x0][0x228] ;  /* 0x00008a0000087ab9 */ /* 0x000fe20000000800 */
[----:B-1----:R-:W4:Y:S01]  /*1b030*/  LDL.LU R243, [R1+0x56c] ;  /* 0x00056c0001f37983 */ /* 0x002f220000300800 */
[----:B------:R-:W-:Y:S01]  /*1b040*/  IMAD.WIDE R2, R17, 0x4, R148 ;  /* 0x0000000411027825 */ /* 0x000fe200078e0294 */
[----:B------:R-:W-:-:S02]  /*1b050*/  ULDC UR10, c[0x0][0x228] ;  /* 0x00008a00000a7ab9 */ /* 0x000fc40000000800 */
[----:B------:R-:W2:Y:S04]  /*1b060*/  LDL.LU R17, [R1+0x328] ;  /* 0x0003280001117983 */ /* 0x000ea80000300800 */
[----:B------:R-:W3:Y:S01]  /*1b070*/  LDL.LU R248, [R1+0x418] ;  /* 0x0004180001f87983 */ /* 0x000ee20000300800 */
[----:B------:R-:W-:-:S04]  /*1b080*/  IMAD.WIDE R244, R0, 0x4, R18 ;  /* 0x0000000400f47825 */ /* 0x000fc800078e0212 */
[----:B------:R-:W-:Y:S01]  /*1b090*/  IMAD.WIDE R246, R0, 0x4, R150 ;  /* 0x0000000400f67825 */ /* 0x000fe200078e0296 */
[----:B---3--:R1:W-:Y:S04]  /*1b0a0*/  @P1 STG.E desc[UR16][R2.64], R248 ;  /* 0x000000f802001986 */ /* 0x0083e8000c101910 */
[----:B--2---:R2:W-:Y:S01]  /*1b0b0*/  @P3 STG.E desc[UR16][R226.64], R17 ;  /* 0x00000011e2003986 */ /* 0x0045e2000c101910 */
[----:B------:R-:W-:Y:S01]  /*1b0c0*/  ISETP.LT.AND P3, PT, R14, UR4, !P0 ;  /* 0x000000040e007c0c */ /* 0x000fe2000c761270 */
[----:B------:R-:W-:Y:S02]  /*1b0d0*/  ULDC UR4, c[0x0][0x22c] ;  /* 0x00008b0000047ab9 */ /* 0x000fe40000000800 */
[----:B------:R3:W-:Y:S01]  /*1b0e0*/  @P5 STG.E desc[UR16][R244.64], R250 ;  /* 0x000000faf4005986 */ /* 0x0007e2000c101910 */
[----:B-1----:R-:W-:-:S03]  /*1b0f0*/  VIADD R2, R12, 0x18 ;  /* 0x000000180c027836 */ /* 0x002fc60000000000 */
[----:B------:R1:W-:Y:S01]  /*1b100*/  @P6 STG.E desc[UR16][R246.64], R242 ;  /* 0x000000f2f6006986 */ /* 0x0003e2000c101910 */
[----:B--2---:R-:W-:Y:S02]  /*1b110*/  IADD3 R17, R0, UR28, RZ ;  /* 0x0000001c00117c10 */ /* 0x004fe4000fffe0ff */
[----:B------:R-:W-:Y:S01]  /*1b120*/  ISETP.GE.AND P1, PT, R2, UR4, PT ;  /* 0x0000000402007c0c */ /* 0x000fe2000bf26270 */
[----:B------:R-:W-:Y:S01]  /*1b130*/  IMAD.WIDE R2, R0, 0x4, R148 ;  /* 0x0000000400027825 */ /* 0x000fe200078e0294 */
[----:B---3--:R-:W2:Y:S01]  /*1b140*/  LDL.LU R250, [R1+0x41c] ;  /* 0x00041c0001fa7983 */ /* 0x008ea20000300800 */
[----:B------:R-:W-:Y:S01]  /*1b150*/  ISETP.LT.AND P0, PT, R13, UR6, !P2 ;  /* 0x000000060d007c0c */ /* 0x000fe2000d701270 */
[----:B------:R-:W-:Y:S01]  /*1b160*/  ULDC UR4, c[0x0][0x22c] ;  /* 0x00008b0000047ab9 */ /* 0x000fe20000000800 */
[----:B------:R-:W-:Y:S02]  /*1b170*/  ISETP.LT.AND P5, PT, R16, UR8, !P2 ;  /* 0x0000000810007c0c */ /* 0x000fe4000d7a1270 */
[----:B------:R-:W-:Y:S01]  /*1b180*/  ISETP.LT.AND P6, PT, R15, UR10, !P2 ;  /* 0x0000000a0f007c0c */ /* 0x000fe2000d7c1270 */
[----:B-1----:R-:W3:Y:S01]  /*1b190*/  LDL.LU R242, [R1+0x32c] ;  /* 0x00032c0001f27983 */ /* 0x002ee20000300800 */
[----:B------:R-:W-:Y:S01]  /*1b1a0*/  VIADD R248, R12, 0x19 ;  /* 0x000000190cf87836 */ /* 0x000fe20000000000 */
[----:B------:R-:W-:Y:S01]  /*1b1b0*/  ULDC UR6, c[0x0][0x228] ;  /* 0x00008a0000067ab9 */ /* 0x000fe20000000800 */
[C---:B------:R-:W-:Y:S01]  /*1b1c0*/  IMAD.WIDE R226, R17.reuse, 0x4, R224 ;  /* 0x0000000411e27825 */ /* 0x040fe200078e02e0 */
[----:B------:R-:W4:Y:S01]  /*1b1d0*/  LDL.LU R0, [R1+0x28] ;  /* 0x0000280001007983 */ /* 0x000f220000300800 */
[----:B------:R-:W-:Y:S01]  /*1b1e0*/  ULDC UR8, c[0x0][0x228] ;  /* 0x00008a0000087ab9 */ /* 0x000fe20000000800 */
[----:B------:R-:W-:Y:S01]  /*1b1f0*/  ULDC UR10, c[0x0][0x228] ;  /* 0x00008a00000a7ab9 */ /* 0x000fe20000000800 */
[----:B------:R-:W-:-:S04]  /*1b200*/  IMAD.WIDE R244, R17, 0x4, R18 ;  /* 0x0000000411f47825 */ /* 0x000fc800078e0212 */
[----:B------:R-:W-:Y:S01]  /*1b210*/  IMAD.WIDE R246, R17, 0x4, R150 ;  /* 0x0000000411f67825 */ /* 0x000fe200078e0296 */
[----:B----4-:R-:W-:Y:S01]  /*1b220*/  @P3 STG.E desc[UR16][R2.64], R0 ;  /* 0x0000000002003986 */ /* 0x010fe2000c101910 */
[----:B------:R-:W-:Y:S01]  /*1b230*/  ISETP.GE.AND P3, PT, R248, UR4, PT ;  /* 0x00000004f8007c0c */ /* 0x000fe2000bf66270 */
[----:B------:R-:W-:Y:S02]  /*1b240*/  ULDC UR4, c[0x0][0x228] ;  /* 0x00008a0000047ab9 */ /* 0x000fe40000000800 */
[----:B------:R-:W-:Y:S04]  /*1b250*/  @P0 STG.E desc[UR16][R226.64], R251 ;  /* 0x000000fbe2000986 */ /* 0x000fe8000c101910 */
[----:B------:R1:W-:Y:S04]  /*1b260*/  @P5 STG.E desc[UR16][R244.64], R249 ;  /* 0x000000f9f4005986 */ /* 0x0003e8000c101910 */
[----:B------:R-:W4:Y:S04]  /*1b270*/  LDL.LU R248, [R1+0x12c] ;  /* 0x00012c0001f87983 */ /* 0x000f280000300800 */
[----:B------:R2:W-:Y:S04]  /*1b280*/  @P6 STG.E desc[UR16][R246.64], R243 ;  /* 0x000000f3f6006986 */ /* 0x0005e8000c101910 */
[----:B-1----:R-:W4:Y:S04]  /*1b290*/  LDL.LU R249, [R1+0x2c] ;  /* 0x00002c0001f97983 */ /* 0x002f280000300800 */
[----:B--2---:R-:W2:Y:S04]  /*1b2a0*/  LDL.LU R247, [R1+0x22c] ;  /* 0x00022c0001f77983 */ /* 0x004ea80000300800 */
[----:B------:R-:W4:Y:S01]  /*1b2b0*/  LDL.LU R243, [R1+0x590] ;  /* 0x0005900001f37983 */ /* 0x000f220000300800 */
[----:B------:R-:W-:Y:S01]  /*1b2c0*/  ISETP.LT.AND P2, PT, R14, UR4, !P2 ;  /* 0x000000040e007c0c */ /* 0x000fe2000d741270 */
[----:B------:R-:W-:-:S02]  /*1b2d0*/  ULDC UR4, c[0x0][0x228] ;  /* 0x00008a0000047ab9 */ /* 0x000fc40000000800 */
[----:B------:R-:W-:Y:S01]  /*1b2e0*/  ISETP.LT.AND P0, PT, R13, UR4, !P4 ;  /* 0x000000040d007c0c */ /* 0x000fe2000e701270 */
[C---:B------:R-:W-:Y:S01]  /*1b2f0*/  VIADD R0, R17.reuse, UR28 ;  /* 0x0000001c11007c36 */ /* 0x040fe20008000000 */
[----:B------:R-:W-:Y:S01]  /*1b300*/  ULDC UR4, c[0x0][0x228] ;  /* 0x00008a0000047ab9 */ /* 0x000fe20000000800 */
[----:B------:R-:W-:Y:S01]  /*1b310*/  IMAD.WIDE R2, R17, 0x4, R148 ;  /* 0x0000000411027825 */ /* 0x000fe200078e0294 */
[----:B------:R-:W-:Y:S01]  /*1b320*/  ISETP.LT.AND P6, PT, R16, UR6, !P4 ;  /* 0x0000000610007c0c */ /* 0x000fe2000e7c1270 */
[----:B------:R-:W4:Y:S02]  /*1b330*/  LDL.LU R251, [R1+0x5a0] ;  /* 0x0005a00001fb7983 */ /* 0x000f240000300800 */
        /* <DEDUP_REMOVED lines=8> */
[----:B---3--:R3:W-:Y:S01]  /*1b3c0*/  @P0 STG.E desc[UR16][R226.64], R242 ;  /* 0x000000f2e2000986 */ /* 0x0087e2000c101910 */
[----:B------:R-:W-:Y:S01]  /*1b3d0*/  ISETP.LT.AND P0, PT, R13, UR4, !P1 ;  /* 0x000000040d007c0c */ /* 0x000fe2000cf01270 */
[C---:B------:R-:W-:Y:S01]  /*1b3e0*/  VIADD R17, R0.reuse, UR28 ;  /* 0x0000001c00117c36 */ /* 0x040fe20008000000 */
[----:B------:R-:W-:Y:S01]  /*1b3f0*/  ULDC UR4, c[0x0][0x228] ;  /* 0x00008a0000047ab9 */ /* 0x000fe20000000800 */
[----:B------:R-:W-:Y:S01]  /*1b400*/  ULDC UR6, c[0x0][0x228] ;  /* 0x00008a0000067ab9 */ /* 0x000fe20000000800 */
[----:B-1----:R-:W-:Y:S01]  /*1b410*/  IMAD.WIDE R2, R0, 0x4, R18 ;  /* 0x0000000400027825 */ /* 0x002fe200078e0212 */
[----:B------:R-:W4:Y:S01]  /*1b420*/  LDL.LU R250, [R1+0x420] ;  /* 0x0004200001fa7983 */ /* 0x000f220000300800 */
[----:B------:R-:W-:-:S02]  /*1b430*/  ULDC UR8, c[0x0][0x228] ;  /* 0x00008a0000087ab9 */ /* 0x000fc40000000800 */
[C---:B---3--:R-:W-:Y:S01]  /*1b440*/  IMAD.WIDE R226, R0.reuse, 0x4, R150 ;  /* 0x0000000400e27825 */ /* 0x048fe200078e0296 */
[----:B------:R-:W3:Y:S03]  /*1b450*/  LDL.LU R242, [R1+0x330] ;  /* 0x0003300001f27983 */ /* 0x000ee60000300800 */
[----:B------:R-:W-:-:S04]  /*1b460*/  IMAD.WIDE R244, R0, 0x4, R148 ;  /* 0x0000000400f47825 */ /* 0x000fc800078e0294 */
[C---:B------:R-:W-:Y:S01]  /*1b470*/  VIADD R0, R17.reuse, UR28 ;  /* 0x0000001c11007c36 */ /* 0x040fe20008000000 */
[----:B--2---:R1:W-:Y:S04]  /*1b480*/  @P6 STG.E desc[UR16][R2.64], R247 ;  /* 0x000000f702006986 */ /* 0x0043e8000c101910 */
[----:B----4-:R2:W-:Y:S04]  /*1b490*/  @P5 STG.E desc[UR16][R226.64], R248 ;  /* 0x000000f8e2005986 */ /* 0x0105e8000c101910 */
[----:B------:R4:W-:Y:S01]  /*1b4a0*/  @P4 STG.E desc[UR16][R244.64], R249 ;  /* 0x000000f9f4004986 */ /* 0x0009e2000c101910 */
[----:B-1----:R-:W-:-:S04]  /*1b4b0*/  IMAD.WIDE R2, R17, 0x4, R224 ;  /* 0x0000000411027825 */ /* 0x002fc800078e02e0 */
[C---:B--2---:R-:W-:Y:S01]  /*1b4c0*/  IMAD.WIDE R226, R17.reuse, 0x4, R150 ;  /* 0x0000000411e27825 */ /* 0x044fe200078e0296 */
[----:B------:R1:W-:Y:S03]  /*1b4d0*/  @P0 STG.E desc[UR16][R2.64], R243 ;  /* 0x000000f302000986 */ /* 0x0003e6000c101910 */
[C---:B----4-:R-:W-:Y:S01]  /*1b4e0*/  IMAD.WIDE R244, R17.reuse, 0x4, R148 ;  /* 0x0000000411f47825 */ /* 0x050fe200078e0294 */
[----:B------:R-:W2:Y:S04]  /*1b4f0*/  LDL.LU R249, [R1+0x230] ;  /* 0x0002300001f97983 */ /* 0x000ea80000300800 */
[----:B-1----:R-:W4:Y:S01]  /*1b500*/  LDL.LU R243, [R1+0x130] ;  /* 0x0001300001f37983 */ /* 0x002f220000300800 */
[----:B------:R-:W-:-:S03]  /*1b510*/  IMAD.WIDE R2, R17, 0x4, R18 ;  /* 0x0000000411027825 */ /* 0x000fc600078e0212 */
[----:B------:R-:W3:Y:S01]  /*1b520*/  LDL.LU R17, [R1+0x5b0] ;  /* 0x0005b00001117983 */ /* 0x000ee20000300800 */
[----:B------:R-:W-:Y:S01]  /*1b530*/  ISETP.LT.AND P4, PT, R16, UR4, !P1 ;  /* 0x0000000410007c0c */ /* 0x000fe2000cf81270 */
[----:B------:R-:W-:Y:S01]  /*1b540*/  VIADD R248, R12, 0x1b ;  /* 0x0000001b0cf87836 */ /* 0x000fe20000000000 */
[----:B------:R-:W-:Y:S01]  /*1b550*/  ISETP.LT.AND P5, PT, R15, UR6, !P1 ;  /* 0x000000060f007c0c */ /* 0x000fe2000cfa1270 */
[----:B------:R-:W-:Y:S01]  /*1b560*/  ULDC UR4, c[0x0][0x22c] ;  /* 0x00008b0000047ab9 */ /* 0x000fe20000000800 */
[----:B------:R-:W-:Y:S01]  /*1b570*/  ISETP.LT.AND P1, PT, R14, UR8, !P1 ;  /* 0x000000080e007c0c */ /* 0x000fe2000cf21270 */
[----:B------:R-:W-:Y:S01]  /*1b580*/  IMAD.WIDE R246, R0, 0x4, R224 ;  /* 0x0000000400f67825 */ /* 0x000fe200078e02e0 */
[----:B------:R-:W-:Y:S01]  /*1b590*/  ISETP.GE.AND P0, PT, R248, UR4, PT ;  /* 0x00000004f8007c0c */ /* 0x000fe2000bf06270 */
[----:B------:R-:W-:Y:S01]  /*1b5a0*/  ULDC UR4, c[0x0][0x228] ;  /* 0x00008a0000047ab9 */ /* 0x000fe20000000800 */
[----:B------:R-:W-:Y:S01]  /*1b5b0*/  ISETP.LT.AND P6, PT, R13, UR10, !P3 ;  /* 0x0000000a0d007c0c */ /* 0x000fe2000dfc1270 */
[----:B------:R-:W-:Y:S01]  /*1b5c0*/  ULDC UR6, c[0x0][0x228] ;  /* 0x00008a0000067ab9 */ /* 0x000fe20000000800 */
[----:B------:R-:W-:Y:S01]  /*1b5d0*/  ULDC UR8, c[0x0][0x228] ;  /* 0x00008a0000087ab9 */ /* 0x000fe20000000800 */
[----:B------:R-:W-:-:S02]  /*1b5e0*/  ULDC UR10, c[0x0][0x228] ;  /* 0x00008a00000a7ab9 */ /* 0x000fc40000000800 */
[----:B---3--:R1:W-:Y:S04]  /*1b5f0*/  @P4 STG.E desc[UR16][R2.64], R17 ;  /* 0x0000001102004986 */ /* 0x0083e8000c101910 */
[----:B------:R-:W-:Y:S04]  /*1b600*/  @P5 STG.E desc[UR16][R226.64], R251 ;  /* 0x000000fbe2005986 */ /* 0x000fe8000c101910 */
[----:B------:R3:W-:Y:S01]  /*1b610*/  @P1 STG.E desc[UR16][R244.64], R250 ;  /* 0x000000faf4001986 */ /* 0x0007e2000c101910 */
[----:B------:R-:W-:Y:S01]  /*1b620*/  ISETP.LT.AND P1, PT, R16, UR4, !P3 ;  /* 0x0000000410007c0c */ /* 0x000fe2000df21270 */
[----:B------:R-:W-:Y:S01]  /*1b630*/  ULDC UR4, c[0x0][0x228] ;  /* 0x00008a0000047ab9 */ /* 0x000fe20000000800 */
[----:B-1----:R-:W-:Y:S01]  /*1b640*/  VIADD R3, R12, 0x1c ;  /* 0x0000001c0c037836 */ /* 0x002fe20000000000 */
[----:B------:R-:W-:Y:S01]  /*1b650*/  ISETP.LT.AND P4, PT, R15, UR4, !P3 ;  /* 0x000000040f007c0c */ /* 0x000fe2000df81270 */
[----:B------:R1:W-:Y:S01]  /*1b660*/  @P6 STG.E desc[UR16][R246.64], R242 ;  /* 0x000000f2f6006986 */ /* 0x0003e2000c101910 */
[----:B------:R-:W-:-:S03]  /*1b670*/  ULDC UR4, c[0x0][0x22c] ;  /* 0x00008b0000047ab9 */ /* 0x000fc60000000800 */
[----:B------:R-:W4:Y:S01]  /*1b680*/  LDL.LU R17, [R1+0x594] ;  /* 0x0005940001117983 */ /* 0x000f220000300800 */
[----:B---3--:R-:W-:-:S03]  /*1b690*/  IMAD.WIDE R244, R0, 0x4, R18 ;  /* 0x0000000400f47825 */ /* 0x008fc600078e0212 */
[----:B------:R-:W3:Y:S04]  /*1b6a0*/  LDL.LU R250, [R1+0x5b4] ;  /* 0x0005b40001fa7983 */ /* 0x000ee80000300800 */
[----:B--2---:R2:W-:Y:S01]  /*1b6b0*/  @P1 STG.E desc[UR16][R244.64], R249 ;  /* 0x000000f9f4001986 */ /* 0x0045e2000c101910 */
[----:B------:R-:W-:Y:S01]  /*1b6c0*/  ISETP.GE.AND P1, PT, R3, UR4, PT ;  /* 0x0000000403007c0c */ /* 0x000fe2000bf26270 */
[----:B------:R-:W-:Y:S01]  /*1b6d0*/  IMAD.WIDE R226, R0, 0x4, R150 ;  /* 0x0000000400e27825 */ /* 0x000fe200078e0296 */
[----:B------:R-:W-:Y:S01]  /*1b6e0*/  ISETP.LT.AND P3, PT, R14, UR6, !P3 ;  /* 0x000000060e007c0c */ /* 0x000fe2000df61270 */
[----:B-1----:R-:W3:Y:S01]  /*1b6f0*/  LDL.LU R242, [R1+0x5a4] ;  /* 0x0005a40001f27983 */ /* 0x002ee20000300800 */
[----:B------:R-:W-:Y:S01]  /*1b700*/  ISETP.LT.AND P5, PT, R13, UR8, !P2 ;  /* 0x000000080d007c0c */ /* 0x000fe2000d7a1270 */
[----:B------:R-:W-:Y:S01]  /*1b710*/  VIADD R2, R0, UR28 ;  /* 0x0000001c00027c36 */ /* 0x000fe20008000000 */
[----:B------:R-:W-:Y:S01]  /*1b720*/  ISETP.LT.AND P6, PT, R16, UR10, !P2 ;  /* 0x0000000a10007c0c */ /* 0x000fe2000d7c1270 */
[----:B------:R-:W3:Y:S01]  /*1b730*/  LDL.LU R3, [R1+0x30] ;  /* 0x0000300001037983 */ /* 0x000ee20000300800 */
[----:B------:R-:W-:-:S03]  /*1b740*/  ULDC UR4, c[0x0][0x228] ;  /* 0x00008a0000047ab9 */ /* 0x000fc60000000800 */
[----:B----4-:R1:W-:Y:S01]  /*1b750*/  @P4 STG.E desc[UR16][R226.64], R243 ;  /* 0x000000f3e2004986 */ /* 0x0103e2000c101910 */
[----:B--2---:R-:W-:Y:S01]  /*1b760*/  IMAD.WIDE R244, R0, 0x4, R148 ;  /* 0x0000000400f47825 */ /* 0x004fe200078e0294 */
[----:B------:R-:W-:Y:S01]  /*1b770*/  ULDC UR6, c[0x0][0x228] ;  /* 0x00008a0000067ab9 */ /* 0x000fe20000000800 */
[----:B------:R-:W-:Y:S01]  /*1b780*/  ULDC UR8, c[0x0][0x228] ;  /* 0x00008a0000087ab9 */ /* 0x000fe20000000800 */
[----:B------:R-:W-:Y:S01]  /*1b790*/  ULDC UR10, c[0x0][0x228] ;  /* 0x00008a00000a7ab9 */ /* 0x000fe20000000800 */
[----:B-1----:R-:W2:Y:S04]  /*1b7a0*/  LDL.LU R243, [R1+0x424] ;  /* 0x0004240001f37983 */ /* 0x002ea80000300800 */
[----:B------:R-:W4:Y:S04]  /*1b7b0*/  LDL.LU R248, [R1+0x334] ;  /* 0x0003340001f87983 */ /* 0x000f280000300800 */
[----:B------:R-:W4:Y:S04]  /*1b7c0*/  LDL.LU R251, [R1+0x234] ;  /* 0x0002340001fb7983 */ /* 0x000f280000300800 */
[----:B------:R-:W4:Y:S01]  /*1b7d0*/  LDL.LU R249, [R1+0x134] ;  /* 0x0001340001f97983 */ /* 0x000f220000300800 */
[----:B------:R-:W-:Y:S01]  /*1b7e0*/  ISETP.LT.AND P4, PT, R15, UR4, !P2 ;  /* 0x000000040f007c0c */ /* 0x000fe2000d781270 */
[----:B------:R-:W-:Y:S01]  /*1b7f0*/  IMAD.WIDE R226, R2, 0x4, R224 ;  /* 0x0000000402e27825 */ /* 0x000fe200078e02e0 */
[----:B------:R-:W-:-:S02]  /*1b800*/  ULDC UR4, c[0x0][0x228] ;  /* 0x00008a0000047ab9 */ /* 0x000fc40000000800 */
[----:B------:R-:W-:Y:S01]  /*1b810*/  ISETP.LT.AND P2, PT, R14, UR4, !P2 ;  /* 0x000000040e007c0c */ /* 0x000fe2000d741270 */
[----:B------:R-:W-:Y:S01]  /*1b820*/  IMAD.WIDE R246, R2, 0x4, R18 ;  /* 0x0000000402f67825 */ /* 0x000fe200078e0212 */
[----:B------:R-:W-:-:S03]  /*1b830*/  ULDC UR4, c[0x0][0x22c] ;  /* 0x00008b0000047ab9 */ /* 0x000fc60000000800 */
[----:B------:R-:W-:Y:S01]  /*1b840*/  VIADD R0, R2, UR28 ;  /* 0x0000001c02007c36 */ /* 0x000fe20008000000 */
[----:B---3--:R-:W-:Y:S01]  /*1b850*/  @P3 STG.E desc[UR16][R244.64], R3 ;  /* 0x00000003f4003986 */ /* 0x008fe2000c101910 */
[----:B------:R-:W-:Y:S01]  /*1b860*/  ISETP.LT.AND P3, PT, R13, UR6, !P0 ;  /* 0x000000060d007c0c */ /* 0x000fe2000c761270 */
[----:B------:R-:W-:Y:S02]  /*1b870*/  ULDC UR6, c[0x0][0x228] ;  /* 0x00008a0000067ab9 */ /* 0x000fe40000000800 */
[----:B------:R1:W-:Y:S01]  /*1b880*/  @P5 STG.E desc[UR16][R226.64], R17 ;  /* 0x00000011e2005986 */ /* 0x0003e2000c101910 */
[----:B------:R-:W-:Y:S01]  /*1b890*/  ISETP.LT.AND P5, PT, R16, UR8, !P0 ;  /* 0x0000000810007c0c */ /* 0x000fe2000c7a1270 */
[----:B------:R-:W-:Y:S02]  /*1b8a0*/  ULDC UR8, c[0x0][0x228] ;  /* 0x00008a0000087ab9 */ /* 0x000fe40000000800 */
[----:B------:R-:W-:Y:S01]  /*1b8b0*/  @P6 STG.E desc[UR16][R246.64], R250 ;  /* 0x000000faf6006986 */ /* 0x000fe2000c101910 */
[----:B------:R-:W-:Y:S01]  /*1b8c0*/  ISETP.LT.AND P6, PT, R15, UR10, !P0 ;  /* 0x0000000a0f007c0c */ /* 0x000fe2000c7c1270 */
[----:B------:R-:W-:Y:S01]  /*1b8d0*/  ULDC UR10, c[0x0][0x228] ;  /* 0x00008a00000a7ab9 */ /* 0x000fe20000000800 */
[----:B-1----:R-:W-:-:S04]  /*1b8e0*/  IMAD.WIDE R226, R2, 0x4, R150 ;  /* 0x0000000402e27825 */ /* 0x002fc800078e0296 */
[----:B------:R-:W-:Y:S01]  /*1b8f0*/  VIADD R17, R12, 0x1d ;  /* 0x0000001d0c117836 */ /* 0x000fe20000000000 */
[----:B------:R1:W-:Y:S01]  /*1b900*/  @P4 STG.E desc[UR16][R226.64], R242 ;  /* 0x000000f2e2004986 */ /* 0x0003e2000c101910 */
[----:B------:R-:W-:-:S03]  /*1b910*/  IMAD.WIDE R2, R2, 0x4, R148 ;  /* 0x0000000402027825 */ /* 0x000fc600078e0294 */
[----:B------:R-:W-:Y:S01]  /*1b920*/  ISETP.GE.AND P4, PT, R17, UR4, PT ;  /* 0x0000000411007c0c */ /* 0x000fe2000bf86270 */
[C---:B------:R-:W-:Y:S01]  /*1b930*/  IMAD.WIDE R244, R0.reuse, 0x4, R18 ;  /* 0x0000000400f47825 */ /* 0x040fe200078e0212 */
[----:B--2---:R2:W-:Y:S01]  /*1b940*/  @P2 STG.E desc[UR16][R2.64], R243 ;  /* 0x000000f302002986 */ /* 0x0045e2000c101910 */
[----:B------:R-:W-:Y:S02]  /*1b950*/  ULDC UR4, c[0x0][0x228] ;  /* 0x00008a0000047ab9 */ /* 0x000fe40000000800 */
[C---:B-1----:R-:W-:Y:S01]  /*1b960*/  IMAD.WIDE R226, R0.reuse, 0x4, R224 ;  /* 0x0000000400e27825 */ /* 0x042fe200078e02e0 */
[----:B------:R-:W3:Y:S03]  /*1b970*/  LDL.LU R242, [R1+0x34] ;  /* 0x0000340001f27983 */ /* 0x000ee60000300800 */
[----:B------:R-:W-:Y:S01]  /*1b980*/  IMAD.WIDE R246, R0, 0x4, R150 ;  /* 0x0000000400f67825 */ /* 0x000fe200078e0296 */
[----:B----4-:R1:W-:Y:S01]  /*1b990*/  @P3 STG.E desc[UR16][R226.64], R248 ;  /* 0x000000f8e2003986 */ /* 0x0103e2000c101910 */
[----:B------:R-:W-:Y:S01]  /*1b9a0*/  ISETP.LT.AND P3, PT, R14, UR4, !P0 ;  /* 0x000000040e007c0c */ /* 0x000fe2000c761270 */
[----:B------:R-:W-:Y:S01]  /*1b9b0*/  ULDC UR4, c[0x0][0x22c] ;  /* 0x00008b0000047ab9 */ /* 0x000fe20000000800 */
[----:B--2---:R-:W-:Y:S01]  /*1b9c0*/  VIADD R2, R12, 0x1e ;  /* 0x0000001e0c027836 */ /* 0x004fe20000000000 */
[----:B------:R-:W2:Y:S01]  /*1b9d0*/  LDL.LU R250, [R1+0x5b8] ;  /* 0x0005b80001fa7983 */ /* 0x000ea20000300800 */
[----:B------:R-:W-:-:S03]  /*1b9e0*/  VIADD R17, R0, UR28 ;  /* 0x0000001c00117c36 */ /* 0x000fc60008000000 */
[----:B------:R-:W4:Y:S01]  /*1b9f0*/  LDL.LU R243, [R1+0x5a8] ;  /* 0x0005a80001f37983 */ /* 0x000f220000300800 */
[----:B------:R-:W-:Y:S01]  /*1ba00*/  ISETP.GE.AND P2, PT, R2, UR4, PT ;  /* 0x0000000402007c0c */ /* 0x000fe2000bf46270 */
[----:B------:R-:W-:Y:S02]  /*1ba10*/  IMAD.WIDE R2, R0, 0x4, R148 ;  /* 0x0000000400027825 */ /* 0x000fe400078e0294 */
[----:B------:R1:W-:Y:S01]  /*1ba20*/  @P5 STG.E desc[UR16][R244.64], R251 ;  /* 0x000000fbf4005986 */ /* 0x0003e2000c101910 */
[----:B------:R-:W-:Y:S01]  /*1ba30*/  ISETP.LT.AND P0, PT, R13, UR6, !P1 ;  /* 0x000000060d007c0c */ /* 0x000fe2000cf01270 */
[----:B-1----:R-:W-:Y:S01]  /*1ba40*/  VIADD R248, R12, 0x1f ;  /* 0x0000001f0cf87836 */ /* 0x002fe20000000000 */
[----:B------:R-:W-:Y:S01]  /*1ba50*/  ULDC UR4, c[0x0][0x22c] ;  /* 0x00008b0000047ab9 */ /* 0x000fe20000000800 */
[----:B------:R1:W-:Y:S04]  /*1ba60*/  @P6 STG.E desc[UR16][R246.64], R249 ;  /* 0x000000f9f6006986 */ /* 0x0003e8000c101910 */
[----:B------:R-:W4:Y:S01]  /*1ba70*/  LDL.LU R251, [R1+0x428] ;  /* 0x0004280001fb7983 */ /* 0x000f220000300800 */
[----:B------:R-:W-:Y:S01]  /*1ba80*/  ISETP.LT.AND P5, PT, R16, UR8, !P1 ;  /* 0x0000000810007c0c */ /* 0x000fe2000cfa1270 */
[----:B------:R-:W-:Y:S01]  /*1ba90*/  IMAD.WIDE R226, R17, 0x4, R224 ;  /* 0x0000000411e27825 */ /* 0x000fe200078e02e0 */
[----:B------:R-:W-:Y:S01]  /*1baa0*/  ISETP.LT.AND P6, PT, R15, UR10, !P1 ;  /* 0x0000000a0f007c0c */ /* 0x000fe2000cfc1270 */
[----:B-1----:R-:W4:Y:S01]  /*1bab0*/  LDL.LU R249, [R1+0x338] ;  /* 0x0003380001f97983 */ /* 0x002f220000300800 */
[----:B------:R-:W-:Y:S01]  /*1bac0*/  ULDC UR6, c[0x0][0x228] ;  /* 0x00008a0000067ab9 */ /* 0x000fe20000000800 */
[C---:B------:R-:W-:Y:S01]  /*1bad0*/  IMAD.WIDE R244, R17.reuse, 0x4, R18 ;  /* 0x0000000411f47825 */ /* 0x040fe200078e0212 */
[----:B------:R-:W-:Y:S01]  /*1bae0*/  ULDC UR8, c[0x0][0x228] ;  /* 0x00008a0000087ab9 */ /* 0x000fe20000000800 */
[----:B------:R-:W2:Y:S01]  /*1baf0*/  LDL.LU R0, [R1+0x598] ;  /* 0x0005980001007983 */ /* 0x000ea20000300800 */
[----:B------:R-:W-:Y:S01]  /*1bb00*/  ULDC UR10, c[0x0][0x228] ;  /* 0x00008a00000a7ab9 */ /* 0x000fe20000000800 */
[----:B------:R-:W-:-:S02]  /*1bb10*/  IMAD.WIDE R246, R17, 0x4, R150 ;  /* 0x0000000411f67825 */ /* 0x000fc400078e0296 */
[----:B---3--:R1:W-:Y:S01]  /*1bb20*/  @P3 STG.E desc[UR16][R2.64], R242 ;  /* 0x000000f202003986 */ /* 0x0083e2000c101910 */
[----:B------:R-:W-:Y:S01]  /*1bb30*/  ISETP.GE.AND P3, PT, R248, UR4, PT ;  /* 0x00000004f8007c0c */ /* 0x000fe2000bf66270 */
[----:B------:R-:W-:Y:S02]  /*1bb40*/  ULDC UR4, c[0x0][0x228] ;  /* 0x00008a0000047ab9 */ /* 0x000fe40000000800 */
[----:B-1----:R-:W3:Y:S04]  /*1bb50*/  LDL.LU R242, [R1+0x238] ;  /* 0x0002380001f27983 */ /* 0x002ee80000300800 */
[----:B------:R-:W3:Y:S04]  /*1bb60*/  LDL.LU R248, [R1+0x138] ;  /* 0x0001380001f87983 */ /* 0x000ee80000300800 */
[----:B--2---:R-:W-:Y:S04]  /*1bb70*/  @P0 STG.E desc[UR16][R226.64], R0 ;  /* 0x00000000e2000986 */ /* 0x004fe8000c101910 */
[----:B------:R1:W-:Y:S04]  /*1bb80*/  @P5 STG.E desc[UR16][R244.64], R250 ;  /* 0x000000faf4005986 */ /* 0x0003e8000c101910 */
[----:B----4-:R2:W-:Y:S04]  /*1bb90*/  @P6 STG.E desc[UR16][R246.64], R243 ;  /* 0x000000f3f6006986 */ /* 0x0105e8000c101910 */
[----:B-1----:R-:W4:Y:S04]  /*1bba0*/  LDL.LU R250, [R1+0x38] ;  /* 0x0000380001fa7983 */ /* 0x002f280000300800 */
[----:B--2---:R-:W2:Y:S01]  /*1bbb0*/  LDL.LU R243, [R1+0x59c] ;  /* 0x00059c0001f37983 */ /* 0x004ea20000300800 */
[----:B------:R-:W-:Y:S01]  /*1bbc0*/  ISETP.LT.AND P1, PT, R14, UR4, !P1 ;  /* 0x000000040e007c0c */ /* 0x000fe2000cf21270 */
[----:B------:R-:W-:-:S02]  /*1bbd0*/  ULDC UR4, c[0x0][0x228] ;  /* 0x00008a0000047ab9 */ /* 0x000fc40000000800 */
[----:B------:R-:W-:Y:S02]  /*1bbe0*/  ISETP.LT.AND P0, PT, R13, UR4, !P4 ;  /* 0x000000040d007c0c */ /* 0x000fe4000e701270 */
[C---:B------:R-:W-:Y:S01]  /*1bbf0*/  IADD3 R0, R17.reuse, UR28, RZ ;  /* 0x0000001c11007c10 */ /* 0x040fe2000fffe0ff */
[----:B------:R-:W-:Y:S01]  /*1bc00*/  IMAD.WIDE R2, R17, 0x4, R148 ;  /* 0x0000000411027825 */ /* 0x000fe200078e0294 */
[----:B------:R-:W-:Y:S01]  /*1bc10*/  ULDC UR4, c[0x0][0x228] ;  /* 0x00008a0000047ab9 */ /* 0x000fe20000000800 */
[----:B------:R-:W-:Y:S01]  /*1bc20*/  ISETP.LT.AND P6, PT, R16, UR6, !P4 ;  /* 0x0000000610007c0c */ /* 0x000fe2000e7c1270 */
[----:B------:R-:W-:Y:S01]  /*1bc30*/  ULDC UR6, c[0x0][0x228] ;  /* 0x00008a0000067ab9 */ /* 0x000fe20000000800 */
        /* <DEDUP_REMOVED lines=8> */
[----:B------:R1:W-:Y:S01]  /*1bcc0*/  @P0 STG.E desc[UR16][R226.64], R249 ;  /* 0x000000f9e2000986 */ /* 0x0003e2000c101910 */
[----:B------:R-:W-:Y:S01]  /*1bcd0*/  ISETP.LT.AND P0, PT, R13, UR4, !P2 ;  /* 0x000000040d007c0c */ /* 0x000fe2000d701270 */
[C---:B------:R-:W-:Y:S01]  /*1bce0*/  VIADD R17, R0.reuse, UR28 ;  /* 0x0000001c00117c36 */ /* 0x040fe20008000000 */
[----:B------:R-:W-:Y:S01]  /*1bcf0*/  ULDC UR4, c[0x0][0x228] ;  /* 0x00008a0000047ab9 */ /* 0x000fe20000000800 */
[----:B-1----:R-:W-:Y:S01]  /*1bd00*/  IMAD.WIDE R2, R0, 0x4, R18 ;  /* 0x0000000400027825 */ /* 0x002fe200078e0212 */
[----:B------:R-:W2:Y:S01]  /*1bd10*/  LDL.LU R251, [R1+0x5bc] ;  /* 0x0005bc0001fb7983 */ /* 0x000ea20000300800 */
[----:B------:R-:W-:-:S02]  /*1bd20*/  ULDC UR8, c[0x0][0x228] ;  /* 0x00008a0000087ab9 */ /* 0x000fc40000000800 */
[C---:B------:R-:W-:Y:S01]  /*1bd30*/  IMAD.WIDE R226, R0.reuse, 0x4, R150 ;  /* 0x0000000400e27825 */ /* 0x040fe200078e0296 */
[----:B------:R-:W2:Y:S03]  /*1bd40*/  LDL.LU R249, [R1+0x5ac] ;  /* 0x0005ac0001f97983 */ /* 0x000ea60000300800 */
[----:B------:R-:W-:-:S04]  /*1bd50*/  IMAD.WIDE R244, R0, 0x4, R148 ;  /* 0x0000000400f47825 */ /* 0x000fc800078e0294 */
[C---:B------:R-:W-:Y:S01]  /*1bd60*/  VIADD R0, R17.reuse, UR28 ;  /* 0x0000001c11007c36 */ /* 0x040fe20008000000 */
[----:B---3--:R1:W-:Y:S04]  /*1bd70*/  @P6 STG.E desc[UR16][R2.64], R242 ;  /* 0x000000f202006986 */ /* 0x0083e8000c101910 */
[----:B------:R3:W-:Y:S01]  /*1bd80*/  @P5 STG.E desc[UR16][R226.64], R248 ;  /* 0x000000f8e2005986 */ /* 0x0007e2000c101910 */
[----:B-1----:R-:W-:-:S03]  /*1bd90*/  IMAD.WIDE R2, R17, 0x4, R224 ;  /* 0x0000000411027825 */ /* 0x002fc600078e02e0 */
[----:B------:R-:W2:Y:S01]  /*1bda0*/  LDL.LU R242, [R1+0x33c] ;  /* 0x00033c0001f27983 */ /* 0x000ea20000300800 */
[----:B---3--:R-:W-:-:S03]  /*1bdb0*/  IMAD.WIDE R226, R17, 0x4, R150 ;  /* 0x0000000411e27825 */ /* 0x008fc600078e0296 */
[----:B----4-:R1:W-:Y:S04]  /*1bdc0*/  @P4 STG.E desc[UR16][R244.64], R250 ;  /* 0x000000faf4004986 */ /* 0x0103e8000c101910 */
[----:B--2---:R2:W-:Y:S04]  /*1bdd0*/  @P0 STG.E desc[UR16][R2.64], R243 ;  /* 0x000000f302000986 */ /* 0x0045e8000c101910 */
[----:B-1----:R-:W3:Y:S01]  /*1bde0*/  LDL.LU R250, [R1+0x23c] ;  /* 0x00023c0001fa7983 */ /* 0x002ee20000300800 */
[----:B------:R-:W-:-:S03]  /*1bdf0*/  IMAD.WIDE R244, R17, 0x4, R148 ;  /* 0x0000000411f47825 */ /* 0x000fc600078e0294 */
[----:B--2---:R-:W2:Y:S01]  /*1be00*/  LDL.LU R243, [R1+0x13c] ;  /* 0x00013c0001f37983 */ /* 0x004ea20000300800 */
[----:B------:R-:W-:-:S03]  /*1be10*/  IMAD.WIDE R2, R17, 0x4, R18 ;  /* 0x0000000411027825 */ /* 0x000fc600078e0212 */
[----:B------:R-:W4:Y:S01]  /*1be20*/  LDL.LU R17, [R1+0x42c] ;  /* 0x00042c0001117983 */ /* 0x000f220000300800 */
[----:B------:R-:W-:Y:S02]  /*1be30*/  ISETP.LT.AND P4, PT, R16, UR4, !P2 ;  /* 0x0000000410007c0c */ /* 0x000fe4000d781270 */
        /* <DEDUP_REMOVED lines=13> */
[----:B------:R1:W-:Y:S04]  /*1bf10*/  @P5 STG.E desc[UR16][R226.64], R249 ;  /* 0x000000f9e2005986 */ /* 0x0003e8000c101910 */
[----:B-1----:R-:W2:Y:S04]  /*1bf20*/  LDL.LU R251, [R1+0x5e0] ;  /* 0x0005e00001fb7983 */ /* 0x002ea80000300800 */
[----:B------:R-:W2:Y:S04]  /*1bf30*/  LDL.LU R249, [R1+0x5c0] ;  /* 0x0005c00001f97983 */ /* 0x000ea80000300800 */
        /* <DEDUP_REMOVED lines=13> */
[----:B---3--:R1:W-:Y:S01]  /*1c010*/  @P2 STG.E desc[UR16][R2.64], R250 ;  /* 0x000000fa02002986 */ /* 0x0083e2000c101910 */
[----:B------:R-:W-:Y:S01]  /*1c020*/  ISETP.GE.AND P2, PT, R244, UR4, PT ;  /* 0x00000004f4007c0c */ /* 0x000fe2000bf46270 */
[----:B------:R-:W-:Y:S01]  /*1c030*/  ULDC UR4, c[0x0][0x228] ;  /* 0x00008a0000047ab9 */ /* 0x000fe20000000800 */
[----:B------:R-:W-:Y:S01]  /*1c040*/  ISETP.LT.AND P6, PT, R16, UR10, !P1 ;  /* 0x0000000a10007c0c */ /* 0x000fe2000cfc1270 */
[----:B--2---:R2:W-:Y:S01]  /*1c050*/  @P4 STG.E desc[UR16][R226.64], R243 ;  /* 0x000000f3e2004986 */ /* 0x0045e2000c101910 */
[----:B------:R-:W-:Y:S01]  /*1c060*/  ISETP.LT.AND P4, PT, R15, UR4, !P1 ;  /* 0x000000040f007c0c */ /* 0x000fe2000cf81270 */
[C---:B------:R-:W-:Y:S01]  /*1c070*/  VIADD R17, R0.reuse, UR28 ;  /* 0x0000001c00117c36 */ /* 0x040fe20008000000 */
[----:B------:R-:W-:Y:S01]  /*1c080*/  ULDC UR4, c[0x0][0x228] ;  /* 0x00008a0000047ab9 */ /* 0x000fe20000000800 */
[----:B------:R-:W-:Y:S01]  /*1c090*/  ULDC UR8, c[0x0][0x228] ;  /* 0x00008a0000087ab9 */ /* 0x000fe20000000800 */
[----:B------:R-:W-:Y:S01]  /*1c0a0*/  ULDC UR10, c[0x0][0x228] ;  /* 0x00008a00000a7ab9 */ /* 0x000fe20000000800 */
[----:B-1----:R-:W-:Y:S01]  /*1c0b0*/  IMAD.WIDE R2, R0, 0x4, R148 ;  /* 0x0000000400027825 */ /* 0x002fe200078e0294 */
[----:B------:R-:W3:Y:S03]  /*1c0c0*/  LDL.LU R250, [R1+0x140] ;  /* 0x0001400001fa7983 */ /* 0x000ee60000300800 */
[C---:B--2---:R-:W-:Y:S01]  /*1c0d0*/  IMAD.WIDE R226, R17.reuse, 0x4, R224 ;  /* 0x0000000411e27825 */ /* 0x044fe200078e02e0 */
[----:B------:R1:W-:Y:S03]  /*1c0e0*/  @P3 STG.E desc[UR16][R2.64], R248 ;  /* 0x000000f802003986 */ /* 0x0003e6000c101910 */
[----:B------:R-:W-:Y:S01]  /*1c0f0*/  IMAD.WIDE R244, R17, 0x4, R18 ;  /* 0x0000000411f47825 */ /* 0x000fe200078e0212 */
[----:B------:R-:W2:Y:S01]  /*1c100*/  LDL.LU R243, [R1+0x40] ;  /* 0x0000400001f37983 */ /* 0x000ea20000300800 */
[----:B------:R-:W-:Y:S01]  /*1c110*/  ISETP.LT.AND P1, PT, R14, UR4, !P1 ;  /* 0x000000040e007c0c */ /* 0x000fe2000cf21270 */
[----:B------:R-:W-:-:S02]  /*1c120*/  ULDC UR4, c[0x0][0x22c] ;  /* 0x00008b0000047ab9 */ /* 0x000fc40000000800 */
[----:B------:R1:W-:Y:S02]  /*1c130*/  @P5 STG.E desc[UR16][R226.64], R251 ;  /* 0x000000fbe2005986 */ /* 0x0003e4000c101910 */
[C---:B-1----:R-:W-:Y:S02]  /*1c140*/  IMAD.WIDE R2, R17.reuse, 0x4, R150 ;  /* 0x0000000411027825 */ /* 0x042fe400078e0296 */
[----:B------:R1:W-:Y:S02]  /*1c150*/  @P6 STG.E desc[UR16][R244.64], R249 ;  /* 0x000000f9f4006986 */ /* 0x0003e4000c101910 */
[----:B------:R-:W-:Y:S02]  /*1c160*/  VIADD R248, R12, 0x23 ;  /* 0x000000230cf87836 */ /* 0x000fe40000000000 */
[----:B------:R-:W-:Y:S01]  /*1c170*/  VIADD R0, R17, UR28 ;  /* 0x0000001c11007c36 */ /* 0x000fe20008000000 */
[----:B------:R-:W2:Y:S04]  /*1c180*/  LDL.LU R251, [R1+0x5e4] ;  /* 0x0005e40001fb7983 */ /* 0x000ea80000300800 */
[----:B-1----:R-:W2:Y:S04]  /*1c190*/  LDL.LU R249, [R1+0x5c4] ;  /* 0x0005c40001f97983 */ /* 0x002ea80000300800 */
[----:B----4-:R1:W-:Y:S01]  /*1c1a0*/  @P4 STG.E desc[UR16][R2.64], R242 ;  /* 0x000000f202004986 */ /* 0x0103e2000c101910 */
[----:B------:R-:W-:-:S02]  /*1c1b0*/  ISETP.GE.AND P4, PT, R248, UR4, PT ;  /* 0x00000004f8007c0c */ /* 0x000fc4000bf86270 */
        /* <DEDUP_REMOVED lines=10> */
[----:B------:R-:W3:Y:S04]  /*1c260*/  LDL.LU R17, [R1+0x340] ;  /* 0x0003400001117983 */ /* 0x000ee80000300800 */
[----:B------:R-:W2:Y:S01]  /*1c270*/  LDL.LU R248, [R1+0x430] ;  /* 0x0004300001f87983 */ /* 0x000ea20000300800 */
[----:B------:R-:W-:-:S04]  /*1c280*/  IMAD.WIDE R244, R0, 0x4, R18 ;  /* 0x0000000400f47825 */ /* 0x000fc800078e0212 */
[----:B------:R-:W-:Y:S01]  /*1c290*/  IMAD.WIDE R246, R0, 0x4, R150 ;  /* 0x0000000400f67825 */ /* 0x000fe200078e0296 */
[----:B--2---:R1:W-:Y:S04]  /*1c2a0*/  @P1 STG.E desc[UR16][R2.64], R248 ;  /* 0x000000f802001986 */ /* 0x0043e8000c101910 */
[----:B---3--:R2:W-:Y:S01]  /*1c2b0*/  @P3 STG.E desc[UR16][R226.64], R17 ;  /* 0x00000011e2003986 */ /* 0x0085e2000c101910 */
        /* <DEDUP_REMOVED lines=8> */
[----:B---3--:R-:W2:Y:S01]  /*1c340*/  LDL.LU R250, [R1+0x434] ;  /* 0x0004340001fa7983 */ /* 0x008ea20000300800 */
[----:B------:R-:W-:Y:S02]  /*1c350*/  ISETP.LT.AND P0, PT, R13, UR6, !P2 ;  /* 0x000000060d007c0c */ /* 0x000fe4000d701270 */
        /* <DEDUP_REMOVED lines=9> */
[----:B------:R-:W-:Y:S01]  /*1c3f0*/  IMAD.WIDE R244, R17, 0x4, R18 ;  /* 0x0000000411f47825 */ /* 0x000fe200078e0212 */
[----:B------:R-:W-:-:S03]  /*1c400*/  ULDC UR10, c[0x0][0x228] ;  /* 0x00008a00000a7ab9 */ /* 0x000fc60000000800 */
        /* <DEDUP_REMOVED lines=37> */
[----:B------:R-:W-:Y:S01]  /*1c660*/  IMAD.WIDE R244, R0, 0x4, R148 ;  /* 0x0000000400f47825 */ /* 0x000fe200078e0294 */
[C---:B------:R-:W-:Y:S01]  /*1c670*/  IADD3 R0, R17.reuse, UR28, RZ ;  /* 0x0000001c11007c10 */ /* 0x040fe2000fffe0ff */
        /* <DEDUP_REMOVED lines=21> */
[----:B------:R-:W4:Y:S01]  /*1c7d0*/  LDL.LU R248, [R1+0x5ec] ;  /* 0x0005ec0001f87983 */ /* 0x000f220000300800 */
[----:B------:R-:W-:Y:S01]  /*1c7e0*/  ULDC UR8, c[0x0][0x228] ;  /* 0x00008a0000087ab9 */ /* 0x000fe20000000800 */
[----:B------:R-:W-:-:S02]  /*1c7f0*/  ULDC UR10, c[0x0][0x228] ;  /* 0x00008a00000a7ab9 */ /* 0x000fc40000000800 */
[----:B---3--:R-:W-:Y:S04]  /*1c800*/  @P4 STG.E desc[UR16][R2.64], R17 ;  /* 0x0000001102004986 */ /* 0x008fe8000c101910 */
[----:B------:R-:W-:Y:S04]  /*1c810*/  @P5 STG.E desc[UR16][R226.64], R251 ;  /* 0x000000fbe2005986 */ /* 0x000fe8000c101910 */
[----:B------:R1:W-:Y:S04]  /*1c820*/  @P1 STG.E desc[UR16][R244.64], R250 ;  /* 0x000000faf4001986 */ /* 0x0003e8000c101910 */
[----:B------:R3:W-:Y:S04]  /*1c830*/  @P6 STG.E desc[UR16][R246.64], R243 ;  /* 0x000000f3f6006986 */ /* 0x0007e8000c101910 */
[----:B-1----:R-:W4:Y:S04]  /*1c840*/  LDL.LU R250, [R1+0x5cc] ;  /* 0x0005cc0001fa7983 */ /* 0x002f280000300800 */
[----:B---3--:R-:W3:Y:S04]  /*1c850*/  LDL.LU R247, [R1+0x248] ;  /* 0x0002480001f77983 */ /* 0x008ee80000300800 */
[----:B------:R-:W3:Y:S01]  /*1c860*/  LDL.LU R243, [R1+0x5dc] ;  /* 0x0005dc0001f37983 */ /* 0x000ee20000300800 */
        /* <DEDUP_REMOVED lines=15> */
[----:B----4-:R2:W-:Y:S01]  /*1c960*/  @P4 STG.E desc[UR16][R2.64], R242 ;  /* 0x000000f202004986 */ /* 0x0105e2000c101910 */
[----:B------:R-:W-:Y:S01]  /*1c970*/  ISETP.LT.AND P4, PT, R15, UR4, !P2 ;  /* 0x000000040f007c0c */ /* 0x000fe2000d781270 */
[----:B------:R-:W-:Y:S01]  /*1c980*/  IMAD.WIDE R244, R17, 0x4, R18 ;  /* 0x0000000411f47825 */ /* 0x000fe200078e0212 */
[----:B------:R-:W-:Y:S01]  /*1c990*/  ULDC UR4, c[0x0][0x228] ;  /* 0x00008a0000047ab9 */ /* 0x000fe20000000800 */
[----:B------:R-:W-:Y:S01]  /*1c9a0*/  ULDC UR8, c[0x0][0x228] ;  /* 0x00008a0000087ab9 */ /* 0x000fe20000000800 */
[----:B------:R-:W-:Y:S01]  /*1c9b0*/  ULDC UR10, c[0x0][0x228] ;  /* 0x00008a00000a7ab9 */ /* 0x000fe20000000800 */
[----:B-1----:R-:W-:-:S04]  /*1c9c0*/  IMAD.WIDE R226, R0, 0x4, R148 ;  /* 0x0000000400e27825 */ /* 0x002fc800078e0294 */
[C---:B--2---:R-:W-:Y:S01]  /*1c9d0*/  IMAD.WIDE R2, R17.reuse, 0x4, R224 ;  /* 0x0000000411027825 */ /* 0x044fe200078e02e0 */
[----:B------:R-:W2:Y:S04]  /*1c9e0*/  LDL.LU R242, [R1+0x43c] ;  /* 0x00043c0001f27983 */ /* 0x000ea80000300800 */
[----:B------:R-:W4:Y:S01]  /*1c9f0*/  LDL.LU R251, [R1+0x14c] ;  /* 0x00014c0001fb7983 */ /* 0x000f220000300800 */
[----:B------:R-:W-:-:S03]  /*1ca00*/  VIADD R0, R17, UR28 ;  /* 0x0000001c11007c36 */ /* 0x000fc60008000000 */
[----:B------:R-:W4:Y:S04]  /*1ca10*/  LDL.LU R249, [R1+0x4c] ;  /* 0x00004c0001f97983 */ /* 0x000f280000300800 */
[----:B---3--:R-:W-:Y:S04]  /*1ca20*/  @P3 STG.E desc[UR16][R226.64], R247 ;  /* 0x000000f7e2003986 */ /* 0x008fe8000c101910 */
[----:B------:R1:W-:Y:S04]  /*1ca30*/  @P5 STG.E desc[UR16][R2.64], R248 ;  /* 0x000000f802005986 */ /* 0x0003e8000c101910 */
[----:B------:R-:W-:Y:S01]  /*1ca40*/  @P6 STG.E desc[UR16][R244.64], R250 ;  /* 0x000000faf4006986 */ /* 0x000fe2000c101910 */
[----:B-1----:R-:W-:-:S05]  /*1ca50*/  IMAD.WIDE R2, R17, 0x4, R150 ;  /* 0x0000000411027825 */ /* 0x002fca00078e0296 */
[----:B------:R1:W-:Y:S04]  /*1ca60*/  @P4 STG.E desc[UR16][R2.64], R243 ;  /* 0x000000f302004986 */ /* 0x0003e8000c101910 */
[----:B-1----:R-:W3:Y:S01]  /*1ca70*/  LDL.LU R243, [R1+0x24c] ;  /* 0x00024c0001f37983 */ /* 0x002ee20000300800 */
[----:B------:R-:W-:-:S03]  /*1ca80*/  IMAD.WIDE R2, R17, 0x4, R148 ;  /* 0x0000000411027825 */ /* 0x000fc600078e0294 */
[----:B------:R-:W3:Y:S04]  /*1ca90*/  LDL.LU R250, [R1+0x600] ;  /* 0x0006000001fa7983 */ /* 0x000ee80000300800 */
[----:B------:R-:W4:Y:S01]  /*1caa0*/  LDL.LU R17, [R1+0x34c] ;  /* 0x00034c0001117983 */ /* 0x000f220000300800 */
        /* <DEDUP_REMOVED lines=17> */
[----:B----4-:R1:W-:Y:S01]  /*1cbc0*/  @P3 STG.E desc[UR16][R226.64], R17 ;  /* 0x00000011e2003986 */ /* 0x0103e2000c101910 */
[----:B------:R-:W-:Y:S01]  /*1cbd0*/  ISETP.LT.AND P3, PT, R14, UR4, !P0 ;  /* 0x000000040e007c0c */ /* 0x000fe2000c761270 */
[----:B------:R-:W-:Y:S02]  /*1cbe0*/  ULDC UR4, c[0x0][0x22c] ;  /* 0x00008b0000047ab9 */ /* 0x000fe40000000800 */
[----:B------:R4:W-:Y:S01]  /*1cbf0*/  @P5 STG.E desc[UR16][R244.64], R251 ;  /* 0x000000fbf4005986 */ /* 0x0009e2000c101910 */
[----:B------:R-:W-:Y:S01]  /*1cc00*/  ISETP.GE.AND P2, PT, R2, UR4, PT ;  /* 0x0000000402007c0c */ /* 0x000fe2000bf46270 */
[----:B------:R-:W-:-:S04]  /*1cc10*/  IMAD.WIDE R2, R0, 0x4, R148 ;  /* 0x0000000400027825 */ /* 0x000fc800078e0294 */
[----:B-1----:R-:W-:Y:S01]  /*1cc20*/  VIADD R17, R0, UR28 ;  /* 0x0000001c00117c36 */ /* 0x002fe20008000000 */
[----:B------:R1:W-:Y:S04]  /*1cc30*/  @P6 STG.E desc[UR16][R246.64], R249 ;  /* 0x000000f9f6006986 */ /* 0x0003e8000c101910 */
[----:B----4-:R-:W4:Y:S01]  /*1cc40*/  LDL.LU R251, [R1+0x440] ;  /* 0x0004400001fb7983 */ /* 0x010f220000300800 */
[----:B------:R-:W-:Y:S02]  /*1cc50*/  ISETP.LT.AND P0, PT, R13, UR6, !P1 ;  /* 0x000000060d007c0c */ /* 0x000fe4000cf01270 */
[----:B------:R-:W-:Y:S01]  /*1cc60*/  ISETP.LT.AND P5, PT, R16, UR8, !P1 ;  /* 0x0000000810007c0c */ /* 0x000fe2000cfa1270 */
[----:B------:R-:W-:Y:S01]  /*1cc70*/  VIADD R248, R12, 0x2b ;  /* 0x0000002b0cf87836 */ /* 0x000fe20000000000 */
[----:B------:R-:W-:Y:S01]  /*1cc80*/  ISETP.LT.AND P6, PT, R15, UR10, !P1 ;  /* 0x0000000a0f007c0c */ /* 0x000fe2000cfc1270 */
[----:B------:R-:W-:Y:S01]  /*1cc90*/  IMAD.WIDE R226, R17, 0x4, R224 ;  /* 0x0000000411e27825 */ /* 0x000fe200078e02e0 */
[----:B---3--:R3:W-:Y:S01]  /*1cca0*/  @P3 STG.E desc[UR16][R2.64], R243 ;  /* 0x000000f302003986 */ /* 0x0087e2000c101910 */
[----:B------:R-:W-:Y:S01]  /*1ccb0*/  ULDC UR4, c[0x0][0x22c] ;  /* 0x00008b0000047ab9 */ /* 0x000fe20000000800 */
[----:B------:R-:W-:-:S02]  /*1ccc0*/  ULDC UR6, c[0x0][0x228] ;  /* 0x00008a0000067ab9 */ /* 0x000fc40000000800 */
[----:B-1----:R-:W4:Y:S01]  /*1ccd0*/  LDL.LU R249, [R1+0x350] ;  /* 0x0003500001f97983 */ /* 0x002f220000300800 */
[C---:B------:R-:W-:Y:S01]  /*1cce0*/  IMAD.WIDE R244, R17.reuse, 0x4, R18 ;  /* 0x0000000411f47825 */ /* 0x040fe200078e0212 */
[----:B------:R-:W-:Y:S01]  /*1ccf0*/  ULDC UR8, c[0x0][0x228] ;  /* 0x00008a0000087ab9 */ /* 0x000fe20000000800 */
[----:B------:R-:W-:Y:S01]  /*1cd00*/  ULDC UR10, c[0x0][0x228] ;  /* 0x00008a00000a7ab9 */ /* 0x000fe20000000800 */
[----:B------:R-:W2:Y:S01]  /*1cd10*/  LDL.LU R0, [R1+0x610] ;  /* 0x0006100001007983 */ /* 0x000ea20000300800 */
[----:B------:R-:W-:-:S03]  /*1cd20*/  IMAD.WIDE R246, R17, 0x4, R150 ;  /* 0x0000000411f67825 */ /* 0x000fc600078e0296 */
[----:B---3--:R-:W3:Y:S01]  /*1cd30*/  LDL.LU R243, [R1+0x250] ;  /* 0x0002500001f37983 */ /* 0x008ee20000300800 */
[----:B------:R-:W-:Y:S01]  /*1cd40*/  ISETP.GE.AND P3, PT, R248, UR4, PT ;  /* 0x00000004f8007c0c */ /* 0x000fe2000bf66270 */
[----:B------:R-:W-:Y:S02]  /*1cd50*/  ULDC UR4, c[0x0][0x228] ;  /* 0x00008a0000047ab9 */ /* 0x000fe40000000800 */
[----:B------:R-:W3:Y:S01]  /*1cd60*/  LDL.LU R248, [R1+0x150] ;  /* 0x0001500001f87983 */ /* 0x000ee20000300800 */
[----:B------:R-:W-:Y:S01]  /*1cd70*/  ISETP.LT.AND P1, PT, R14, UR4, !P1 ;  /* 0x000000040e007c0c */ /* 0x000fe2000cf21270 */
[----:B------:R-:W-:Y:S01]  /*1cd80*/  ULDC UR4, c[0x0][0x228] ;  /* 0x00008a0000047ab9 */ /* 0x000fe20000000800 */
[----:B------:R-:W-:Y:S01]  /*1cd90*/  IMAD.WIDE R2, R17, 0x4, R148 ;  /* 0x0000000411027825 */ /* 0x000fe200078e0294 */
[----:B--2---:R-:W-:Y:S04]  /*1cda0*/  @P0 STG.E desc[UR16][R226.64], R0 ;  /* 0x00000000e2000986 */ /* 0x004fe8000c101910 */
[----:B------:R1:W-:Y:S04]  /*1cdb0*/  @P5 STG.E desc[UR16][R244.64], R250 ;  /* 0x000000faf4005986 */ /* 0x0003e8000c101910 */
[----:B------:R2:W-:Y:S04]  /*1cdc0*/  @P6 STG.E desc[UR16][R246.64], R242 ;  /* 0x000000f2f6006986 */ /* 0x0005e8000c101910 */
[----:B-1----:R-:W3:Y:S04]  /*1cdd0*/  LDL.LU R250, [R1+0x50] ;  /* 0x0000500001fa7983 */ /* 0x002ee80000300800 */
        /* <DEDUP_REMOVED lines=9> */
[----:B----4-:R1:W-:Y:S01]  /*1ce70*/  @P1 STG.E desc[UR16][R2.64], R251 ;  /* 0x000000fb02001986 */ /* 0x0103e2000c101910 */
        /* <DEDUP_REMOVED lines=12> */
[----:B----4-:R-:W-:Y:S01]  /*1cf40*/  IMAD.WIDE R226, R0, 0x4, R150 ;  /* 0x0000000400e27825 */ /* 0x010fe200078e0296 */
[----:B---3--:R1:W-:Y:S04]  /*1cf50*/  @P6 STG.E desc[UR16][R2.64], R243 ;  /* 0x000000f302006986 */ /* 0x0083e8000c101910 */
        /* <DEDUP_REMOVED lines=64> */
[----:B---3--:R1:W-:Y:S01]  /*1d360*/  @P6 STG.E desc[UR16][R244.64], R249 ;  /* 0x000000f9f4006986 */ /* 0x0083e2000c101910 */
[----:B------:R-:W-:-:S03]  /*1d370*/  IADD3 R0, R17, UR28, RZ ;  /* 0x0000001c11007c10 */ /* 0x000fc6000fffe0ff */
[----:B------:R-:W2:Y:S04]  /*1d380*/  LDL.LU R251, [R1+0x61c] ;  /* 0x00061c0001fb7983 */ /* 0x000ea80000300800 */
[----:B-1----:R-:W3:Y:S04]  /*1d390*/  LDL.LU R249, [R1+0x60c] ;  /* 0x00060c0001f97983 */ /* 0x002ee80000300800 */
[----:B----4-:R1:W-:Y:S01]  /*1d3a0*/  @P4 STG.E desc[UR16][R2.64], R243 ;  /* 0x000000f302004986 */ /* 0x0103e2000c101910 */
[----:B------:R-:W-:Y:S02]  /*1d3b0*/  ISETP.GE.AND P4, PT, R248, UR4, PT ;  /* 0x00000004f8007c0c */ /* 0x000fe4000bf86270 */
[----:B------:R-:W-:-:S02]  /*1d3c0*/  ISETP.LT.AND P3, PT, R13, UR6, !P0 ;  /* 0x000000060d007c0c */ /* 0x000fc4000c761270 */
[----:B------:R-:W-:Y:S02]  /*1d3d0*/  ISETP.LT.AND P5, PT, R16, UR8, !P0 ;  /* 0x0000000810007c0c */ /* 0x000fe4000c7a1270 */
[----:B------:R-:W-:Y:S01]  /*1d3e0*/  ISETP.LT.AND P6, PT, R15, UR10, !P0 ;  /* 0x0000000a0f007c0c */ /* 0x000fe2000c7c1270 */
[C---:B------:R-:W-:Y:S01]  /*1d3f0*/  IMAD.WIDE R226, R0.reuse, 0x4, R224 ;  /* 0x0000000400e27825 */ /* 0x040fe200078e02e0 */
[----:B------:R-:W-:Y:S01]  /*1d400*/  ULDC UR4, c[0x0][0x228] ;  /* 0x00008a0000047ab9 */ /* 0x000fe20000000800 */
[----:B------:R-:W-:Y:S01]  /*1d410*/  ULDC UR6, c[0x0][0x228] ;  /* 0x00008a0000067ab9 */ /* 0x000fe20000000800 */
[----:B------:R-:W-:Y:S01]  /*1d420*/  ULDC UR8, c[0x0][0x228] ;  /* 0x00008a0000087ab9 */ /* 0x000fe20000000800 */
[----:B-1----:R-:W4:Y:S01]  /*1d430*/  LDL.LU R243, [R1+0x5fc] ;  /* 0x0005fc0001f37983 */ /* 0x002f220000300800 */
[----:B------:R-:W-:Y:S01]  /*1d440*/  IMAD.WIDE R2, R17, 0x4, R148 ;  /* 0x0000000411027825 */ /* 0x000fe200078e0294 */
[----:B------:R-:W-:Y:S02]  /*1d450*/  ULDC UR10, c[0x0][0x228] ;  /* 0x00008a00000a7ab9 */ /* 0x000fe40000000800 */
        /* <DEDUP_REMOVED lines=115> */
[----:B------:R-:W2:Y:S01]  /*1db90*/  LDL.LU R249, [R1+0x454] ;  /* 0x0004540001f97983 */ /* 0x000ea20000300800 */
[C---:B------:R-:W-:Y:S01]  /*1dba0*/  IMAD.WIDE R246, R2.reuse, 0x4, R18 ;  /* 0x0000000402f67825 */ /* 0x040fe200078e0212 */
[----:B------:R-:W-:Y:S02]  /*1dbb0*/  ULDC UR10, c[0x0][0x228] ;  /* 0x00008a00000a7ab9 */ /* 0x000fe40000000800 */
[----:B------:R-:W4:Y:S04]  /*1dbc0*/  LDL.LU R248, [R1+0x364] ;  /* 0x0003640001f87983 */ /* 0x000f280000300800 */
[----:B------:R-:W4:Y:S04]  /*1dbd0*/  LDL.LU R251, [R1+0x264] ;  /* 0x0002640001fb7983 */ /* 0x000f280000300800 */
[----:B-1----:R-:W4:Y:S01]  /*1dbe0*/  LDL.LU R243, [R1+0x164] ;  /* 0x0001640001f37983 */ /* 0x002f220000300800 */
[----:B------:R-:W-:Y:S01]  /*1dbf0*/  ISETP.LT.AND P4, PT, R15, UR4, !P2 ;  /* 0x000000040f007c0c */ /* 0x000fe2000d781270 */
[----:B------:R-:W-:Y:S01]  /*1dc00*/  IMAD.WIDE R226, R2, 0x4, R224 ;  /* 0x0000000402e27825 */ /* 0x000fe200078e02e0 */
[----:B------:R-:W-:-:S02]  /*1dc10*/  ULDC UR4, c[0x0][0x228] ;  /* 0x00008a0000047ab9 */ /* 0x000fc40000000800 */
[----:B------:R-:W-:Y:S01]  /*1dc20*/  ISETP.LT.AND P2, PT, R14, UR4, !P2 ;  /* 0x000000040e007c0c */ /* 0x000fe2000d741270 */
[----:B------:R-:W-:Y:S01]  /*1dc30*/  VIADD R0, R2, UR28 ;  /* 0x0000001c02007c36 */ /* 0x000fe20008000000 */
[----:B------:R-:W-:Y:S01]  /*1dc40*/  ULDC UR4, c[0x0][0x22c] ;  /* 0x00008b0000047ab9 */ /* 0x000fe20000000800 */
        /* <DEDUP_REMOVED lines=25> */
[----:B------:R-:W-:-:S03]  /*1dde0*/  IADD3 R17, R0, UR28, RZ ;  /* 0x0000001c00117c10 */ /* 0x000fc6000fffe0ff */
        /* <DEDUP_REMOVED lines=26> */
[----:B-1----:R-:W2:Y:S04]  /*1df90*/  LDL.LU R250, [R1+0x68] ;  /* 0x0000680001fa7983 */ /* 0x002ea80000300800 */
[----:B----4-:R1:W-:Y:S04]  /*1dfa0*/  @P6 STG.E desc[UR16][R246.64], R249 ;  /* 0x000000f9f6006986 */ /* 0x0103e8000c101910 */
[----:B-1----:R-:W4:Y:S01]  /*1dfb0*/  LDL.LU R249, [R1+0x62c] ;  /* 0x00062c0001f97983 */ /* 0x002f220000300800 */
[----:B------:R-:W-:Y:S01]  /*1dfc0*/  ISETP.LT.AND P1, PT, R14, UR4, !P1 ;  /* 0x000000040e007c0c */ /* 0x000fe2000cf21270 */
[----:B------:R-:W-:-:S02]  /*1dfd0*/  ULDC UR4, c[0x0][0x228] ;  /* 0x00008a0000047ab9 */ /* 0x000fc40000000800 */
[----:B------:R-:W-:Y:S01]  /*1dfe0*/  ISETP.LT.AND P0, PT, R13, UR4, !P4 ;  /* 0x000000040d007c0c */ /* 0x000fe2000e701270 */
[----:B------:R-:W-:Y:S01]  /*1dff0*/  ULDC UR4, c[0x0][0x228] ;  /* 0x00008a0000047ab9 */ /* 0x000fe20000000800 */
[C---:B------:R-:W-:Y:S01]  /*1e000*/  VIADD R0, R17.reuse, UR28 ;  /* 0x0000001c11007c36 */ /* 0x040fe20008000000 */
[----:B------:R-:W-:Y:S01]  /*1e010*/  ISETP.LT.AND P6, PT, R16, UR6, !P4 ;  /* 0x0000000610007c0c */ /* 0x000fe2000e7c1270 */
[----:B------:R-:W-:Y:S01]  /*1e020*/  IMAD.WIDE R2, R17, 0x4, R148 ;  /* 0x0000000411027825 */ /* 0x000fe200078e0294 */
[----:B------:R-:W-:Y:S01]  /*1e030*/  ISETP.LT.AND P5, PT, R15, UR4, !P4 ;  /* 0x000000040f007c0c */ /* 0x000fe2000e7a1270 */
[----:B------:R-:W-:Y:S01]  /*1e040*/  ULDC UR4, c[0x0][0x22c] ;  /* 0x00008b0000047ab9 */ /* 0x000fe20000000800 */
[----:B------:R-:W-:Y:S01]  /*1e050*/  ISETP.LT.AND P4, PT, R14, UR8, !P4 ;  /* 0x000000080e007c0c */ /* 0x000fe2000e781270 */
[----:B------:R-:W-:Y:S01]  /*1e060*/  IMAD.WIDE R226, R0, 0x4, R224 ;  /* 0x0000000400e27825 */ /* 0x000fe200078e02e0 */
[----:B------:R-:W-:-:S03]  /*1e070*/  ULDC UR6, c[0x0][0x228] ;  /* 0x00008a0000067ab9 */ /* 0x000fc60000000800 */
[C---:B------:R-:W-:Y:S01]  /*1e080*/  VIADD R244, R12.reuse, 0x38 ;  /* 0x000000380cf47836 */ /* 0x040fe20000000000 */
[----:B------:R1:W-:Y:S01]  /*1e090*/  @P1 STG.E desc[UR16][R2.64], R251 ;  /* 0x000000fb02001986 */ /* 0x0003e2000c101910 */
[----:B------:R-:W-:Y:S01]  /*1e0a0*/  VIADD R17, R12, 0x39 ;  /* 0x000000390c117836 */ /* 0x000fe20000000000 */
[----:B------:R-:W-:Y:S02]  /*1e0b0*/  ULDC UR8, c[0x0][0x228] ;  /* 0x00008a0000087ab9 */ /* 0x000fe40000000800 */
[----:B------:R1:W-:Y:S01]  /*1e0c0*/  @P0 STG.E desc[UR16][R226.64], R243 ;  /* 0x000000f3e2000986 */ /* 0x0003e2000c101910 */
[----:B------:R-:W-:Y:S01]  /*1e0d0*/  ISETP.GE.AND P1, PT, R244, UR4, PT ;  /* 0x00000004f4007c0c */ /* 0x000fe2000bf26270 */
[----:B------:R-:W-:Y:S01]  /*1e0e0*/  IMAD.WIDE R244, R0, 0x4, R148 ;  /* 0x0000000400f47825 */ /* 0x000fe200078e0294 */
[----:B------:R-:W-:-:S03]  /*1e0f0*/  ULDC UR4, c[0x0][0x228] ;  /* 0x00008a0000047ab9 */ /* 0x000fc60000000800 */
[C---:B-1----:R-:W-:Y:S01]  /*1e100*/  IMAD.WIDE R2, R0.reuse, 0x4, R18 ;  /* 0x0000000400027825 */ /* 0x042fe200078e0212 */
[----:B------:R-:W-:Y:S01]  /*1e110*/  ISETP.LT.AND P0, PT, R13, UR4, !P2 ;  /* 0x000000040d007c0c */ /* 0x000fe2000d701270 */
[----:B------:R-:W-:Y:S01]  /*1e120*/  ULDC UR4, c[0x0][0x228] ;  /* 0x00008a0000047ab9 */ /* 0x000fe20000000800 */
[----:B------:R-:W4:Y:S01]  /*1e130*/  LDL.LU R251, [R1+0x64c] ;  /* 0x00064c0001fb7983 */ /* 0x000f220000300800 */
[----:B------:R-:W-:-:S03]  /*1e140*/  IMAD.WIDE R226, R0, 0x4, R150 ;  /* 0x0000000400e27825 */ /* 0x000fc600078e0296 */
[----:B------:R-:W4:Y:S04]  /*1e150*/  LDL.LU R243, [R1+0x63c] ;  /* 0x00063c0001f37983 */ /* 0x000f280000300800 */
[----:B---3--:R1:W-:Y:S04]  /*1e160*/  @P6 STG.E desc[UR16][R2.64], R242 ;  /* 0x000000f202006986 */ /* 0x0083e8000c101910 */
[----:B------:R-:W-:Y:S04]  /*1e170*/  @P5 STG.E desc[UR16][R226.64], R248 ;  /* 0x000000f8e2005986 */ /* 0x000fe8000c101910 */
[----:B-1----:R-:W3:Y:S04]  /*1e180*/  LDL.LU R242, [R1+0x36c] ;  /* 0x00036c0001f27983 */ /* 0x002ee80000300800 */
[----:B--2---:R1:W-:Y:S01]  /*1e190*/  @P4 STG.E desc[UR16][R244.64], R250 ;  /* 0x000000faf4004986 */ /* 0x0043e2000c101910 */
[----:B------:R-:W-:Y:S01]  /*1e1a0*/  ISETP.LT.AND P4, PT, R16, UR4, !P2 ;  /* 0x0000000410007c0c */ /* 0x000fe2000d781270 */
[----:B------:R-:W-:Y:S01]  /*1e1b0*/  ULDC UR4, c[0x0][0x22c] ;  /* 0x00008b0000047ab9 */ /* 0x000fe20000000800 */
[----:B-1----:R-:W-:Y:S01]  /*1e1c0*/  VIADD R244, R0, UR28 ;  /* 0x0000001c00f47c36 */ /* 0x002fe20008000000 */
[----:B------:R-:W2:Y:S03]  /*1e1d0*/  LDL.LU R250, [R1+0x26c] ;  /* 0x00026c0001fa7983 */ /* 0x000ea60000300800 */
[----:B------:R-:W-:-:S05]  /*1e1e0*/  IMAD.WIDE R2, R244, 0x4, R224 ;  /* 0x00000004f4027825 */ /* 0x000fca00078e02e0 */
[----:B----4-:R1:W-:Y:S01]  /*1e1f0*/  @P0 STG.E desc[UR16][R2.64], R249 ;  /* 0x000000f902000986 */ /* 0x0103e2000c101910 */
[----:B------:R-:W-:Y:S02]  /*1e200*/  ISETP.GE.AND P0, PT, R17, UR4, PT ;  /* 0x0000000411007c0c */ /* 0x000fe4000bf06270 */
[----:B------:R-:W-:Y:S02]  /*1e210*/  ISETP.LT.AND P5, PT, R15, UR6, !P2 ;  /* 0x000000060f007c0c */ /* 0x000fe4000d7a1270 */
[----:B------:R-:W-:Y:S01]  /*1e220*/  ISETP.LT.AND P6, PT, R13, UR10, !P3 ;  /* 0x0000000a0d007c0c */ /* 0x000fe2000dfc1270 */
[----:B------:R-:W-:Y:S01]  /*1e230*/  VIADD R0, R244, UR28 ;  /* 0x0000001cf4007c36 */ /* 0x000fe20008000000 */
[----:B-1----:R-:W4:Y:S01]  /*1e240*/  LDL.LU R249, [R1+0x16c] ;  /* 0x00016c0001f97983 */ /* 0x002f220000300800 */
[----:B------:R-:W-:Y:S01]  /*1e250*/  ISETP.LT.AND P2, PT, R14, UR8, !P2 ;  /* 0x000000080e007c0c */ /* 0x000fe2000d741270 */
[C---:B------:R-:W-:Y:S01]  /*1e260*/  IMAD.WIDE R2, R244.reuse, 0x4, R18 ;  /* 0x00000004f4027825 */ /* 0x040fe200078e0212 */
[----:B------:R-:W-:Y:S01]  /*1e270*/  ULDC UR4, c[0x0][0x228] ;  /* 0x00008a0000047ab9 */ /* 0x000fe20000000800 */
[----:B------:R-:W3:Y:S01]  /*1e280*/  LDL.LU R17, [R1+0x45c] ;  /* 0x00045c0001117983 */ /* 0x000ee20000300800 */
[----:B------:R-:W-:Y:S01]  /*1e290*/  ULDC UR6, c[0x0][0x228] ;  /* 0x00008a0000067ab9 */ /* 0x000fe20000000800 */
[C---:B------:R-:W-:Y:S01]  /*1e2a0*/  IMAD.WIDE R226, R244.reuse, 0x4, R150 ;  /* 0x00000004f4e27825 */ /* 0x040fe200078e0296 */
[----:B------:R-:W-:Y:S01]  /*1e2b0*/  ULDC UR8, c[0x0][0x228] ;  /* 0x00008a0000087ab9 */ /* 0x000fe20000000800 */
[----:B------:R-:W4:Y:S01]  /*1e2c0*/  LDL.LU R248, [R1+0x6c] ;  /* 0x00006c0001f87983 */ /* 0x000f220000300800 */
[----:B------:R-:W-:Y:S01]  /*1e2d0*/  ULDC UR10, c[0x0][0x228] ;  /* 0x00008a00000a7ab9 */ /* 0x000fe20000000800 */
[----:B------:R-:W-:-:S04]  /*1e2e0*/  IMAD.WIDE R244, R244, 0x4, R148 ;  /* 0x00000004f4f47825 */ /* 0x000fc800078e0294 */
[----:B------:R-:W-:Y:S01]  /*1e2f0*/  IMAD.WIDE R246, R0, 0x4, R224 ;  /* 0x0000000400f67825 */ /* 0x000fe200078e02e0 */
[----:B------:R1:W-:Y:S04]  /*1e300*/  @P4 STG.E desc[UR16][R2.64], R251 ;  /* 0x000000fb02004986 */ /* 0x0003e8000c101910 */
[----:B------:R1:W-:Y:S04]  /*1e310*/  @P5 STG.E desc[UR16][R226.64], R243 ;  /* 0x000000f3e2005986 */ /* 0x0003e8000c101910 */
[----:B-1----:R-:W4:Y:S04]  /*1e320*/  LDL.LU R251, [R1+0x670] ;  /* 0x0006700001fb7983 */ /* 0x002f280000300800 */
[----:B------:R-:W4:Y:S04]  /*1e330*/  LDL.LU R243, [R1+0x650] ;  /* 0x0006500001f37983 */ /* 0x000f280000300800 */
[----:B---3--:R-:W-:Y:S04]  /*1e340*/  @P2 STG.E desc[UR16][R244.64], R17 ;  /* 0x00000011f4002986 */ /* 0x008fe8000c101910 */
[----:B------:R1:W-:Y:S04]  /*1e350*/  @P6 STG.E desc[UR16][R246.64], R242 ;  /* 0x000000f2f6006986 */ /* 0x0003e8000c101910 */
[----:B-1----:R-:W3:Y:S01]  /*1e360*/  LDL.LU R242, [R1+0x660] ;  /* 0x0006600001f27983 */ /* 0x002ee20000300800 */
        /* <DEDUP_REMOVED lines=10> */
[----:B--2---:R1:W-:Y:S01]  /*1e410*/  @P2 STG.E desc[UR16][R2.64], R250 ;  /* 0x000000fa02002986 */ /* 0x0043e2000c101910 */
        /* <DEDUP_REMOVED lines=8> */
[----:B------:R-:W-:Y:S01]  /*1e4a0*/  ULDC UR10, c[0x0][0x228] ;  /* 0x00008a00000a7ab9 */ /* 0x000fe20000000800 */
[----:B-1----:R-:W-:Y:S01]  /*1e4b0*/  IMAD.WIDE R2, R0, 0x4, R148 ;  /* 0x0000000400027825 */ /* 0x002fe200078e0294 */
[----:B------:R-:W4:Y:S03]  /*1e4c0*/  LDL.LU R250, [R1+0x270] ;  /* 0x0002700001fa7983 */ /* 0x000f260000300800 */
[C---:B--2---:R-:W-:Y:S01]  /*1e4d0*/  IMAD.WIDE R226, R17.reuse, 0x4, R224 ;  /* 0x0000000411e27825 */ /* 0x044fe200078e02e0 */
[----:B------:R1:W-:Y:S03]  /*1e4e0*/  @P3 STG.E desc[UR16][R2.64], R248 ;  /* 0x000000f802003986 */ /* 0x0003e6000c101910 */
[----:B------:R-:W-:Y:S01]  /*1e4f0*/  IMAD.WIDE R244, R17, 0x4, R18 ;  /* 0x0000000411f47825 */ /* 0x000fe200078e0212 */
[----:B------:R2:W-:Y:S01]  /*1e500*/  @P5 STG.E desc[UR16][R226.64], R251 ;  /* 0x000000fbe2005986 */ /* 0x0005e2000c101910 */
[----:B------:R-:W-:Y:S01]  /*1e510*/  ISETP.LT.AND P1, PT, R14, UR4, !P1 ;  /* 0x000000040e007c0c */ /* 0x000fe2000cf21270 */
[----:B------:R-:W-:-:S02]  /*1e520*/  ULDC UR4, c[0x0][0x22c] ;  /* 0x00008b0000047ab9 */ /* 0x000fc40000000800 */
[----:B------:R-:W-:Y:S01]  /*1e530*/  @P6 STG.E desc[UR16][R244.64], R243 ;  /* 0x000000f3f4006986 */ /* 0x000fe2000c101910 */
[----:B-1----:R-:W-:-:S03]  /*1e540*/  IMAD.WIDE R2, R17, 0x4, R150 ;  /* 0x0000000411027825 */ /* 0x002fc600078e0296 */
[----:B------:R-:W4:Y:S01]  /*1e550*/  LDL.LU R249, [R1+0x170] ;  /* 0x0001700001f97983 */ /* 0x000f220000300800 */
[----:B------:R-:W-:Y:S02]  /*1e560*/  VIADD R248, R12, 0x3b ;  /* 0x0000003b0cf87836 */ /* 0x000fe40000000000 */
[----:B------:R-:W-:Y:S01]  /*1e570*/  VIADD R0, R17, UR28 ;  /* 0x0000001c11007c36 */ /* 0x000fe20008000000 */
[----:B---3--:R1:W-:Y:S02]  /*1e580*/  @P4 STG.E desc[UR16][R2.64], R242 ;  /* 0x000000f202004986 */ /* 0x0083e4000c101910 */
[----:B------:R-:W-:Y:S02]  /*1e590*/  ISETP.GE.AND P4, PT, R248, UR4, PT ;  /* 0x00000004f8007c0c */ /* 0x000fe4000bf86270 */
[----:B------:R-:W-:Y:S02]  /*1e5a0*/  ISETP.LT.AND P3, PT, R13, UR6, !P0 ;  /* 0x000000060d007c0c */ /* 0x000fe4000c761270 */
[----:B------:R-:W-:-:S02]  /*1e5b0*/  ISETP.LT.AND P5, PT, R16, UR8, !P0 ;  /* 0x0000000810007c0c */ /* 0x000fc4000c7a1270 */
[----:B------:R-:W-:Y:S01]  /*1e5c0*/  ISETP.LT.AND P6, PT, R15, UR10, !P0 ;  /* 0x0000000a0f007c0c */ /* 0x000fe2000c7c1270 */
[C---:B--2---:R-:W-:Y:S01]  /*1e5d0*/  IMAD.WIDE R226, R0.reuse, 0x4, R224 ;  /* 0x0000000400e27825 */ /* 0x044fe200078e02e0 */
[----:B------:R-:W-:Y:S01]  /*1e5e0*/  ULDC UR4, c[0x0][0x228] ;  /* 0x00008a0000047ab9 */ /* 0x000fe20000000800 */
[----:B------:R-:W-:Y:S01]  /*1e5f0*/  ULDC UR6, c[0x0][0x228] ;  /* 0x00008a0000067ab9 */ /* 0x000fe20000000800 */
[----:B------:R-:W-:Y:S01]  /*1e600*/  ULDC UR8, c[0x0][0x228] ;  /* 0x00008a0000087ab9 */ /* 0x000fe20000000800 */
[----:B-1----:R-:W2:Y:S01]  /*1e610*/  LDL.LU R242, [R1+0x370] ;  /* 0x0003700001f27983 */ /* 0x002ea20000300800 */
[----:B------:R-:W-:Y:S01]  /*1e620*/  IMAD.WIDE R2, R17, 0x4, R148 ;  /* 0x0000000411027825 */ /* 0x000fe200078e0294 */
[----:B------:R-:W-:Y:S02]  /*1e630*/  ULDC UR10, c[0x0][0x228] ;  /* 0x00008a00000a7ab9 */ /* 0x000fe40000000800 */
[----:B------:R-:W3:Y:S04]  /*1e640*/  LDL.LU R251, [R1+0x654] ;  /* 0x0006540001fb7983 */ /* 0x000ee80000300800 */
[----:B------:R-:W3:Y:S04]  /*1e650*/  LDL.LU R243, [R1+0x664] ;  /* 0x0006640001f37983 */ /* 0x000ee80000300800 */
[----:B------:R-:W4:Y:S04]  /*1e660*/  LDL.LU R17, [R1+0x460] ;  /* 0x0004600001117983 */ /* 0x000f280000300800 */
[----:B------:R-:W2:Y:S01]  /*1e670*/  LDL.LU R248, [R1+0x470] ;  /* 0x0004700001f87983 */ /* 0x000ea20000300800 */
[----:B------:R-:W-:-:S04]  /*1e680*/  IMAD.WIDE R244, R0, 0x4, R18 ;  /* 0x0000000400f47825 */ /* 0x000fc800078e0212 */
[----:B------:R-:W-:Y:S01]  /*1e690*/  IMAD.WIDE R246, R0, 0x4, R150 ;  /* 0x0000000400f67825 */ /* 0x000fe200078e0296 */
        /* <DEDUP_REMOVED lines=15> */
[C---:B------:R-:W-:Y:S01]  /*1e790*/  IMAD.WIDE R226, R17.reuse, 0x4, R224 ;  /* 0x0000000411e27825 */ /* 0x040fe200078e02e0 */
[----:B------:R-:W-:Y:S01]  /*1e7a0*/  ULDC UR4, c[0x0][0x22c] ;  /* 0x00008b0000047ab9 */ /* 0x000fe20000000800 */
[----:B------:R-:W-:Y:S01]  /*1e7b0*/  ULDC UR6, c[0x0][0x228] ;  /* 0x00008a0000067ab9 */ /* 0x000fe20000000800 */
[----:B------:R-:W3:Y:S01]  /*1e7c0*/  LDL.LU R0, [R1+0x674] ;  /* 0x0006740001007983 */ /* 0x000ee20000300800 */
[----:B------:R-:W-:Y:S01]  /*1e7d0*/  IMAD.WIDE R244, R17, 0x4, R18 ;  /* 0x0000000411f47825 */ /* 0x000fe200078e0212 */
[----:B------:R-:W-:Y:S01]  /*1e7e0*/  ULDC UR8, c[0x0][0x228] ;  /* 0x00008a0000087ab9 */ /* 0x000fe20000000800 */
[----:B------:R-:W-:-:S02]  /*1e7f0*/  ULDC UR10, c[0x0][0x228] ;  /* 0x00008a00000a7ab9 */ /* 0x000fc40000000800 */
[----:B------:R-:W-:Y:S01]  /*1e800*/  IMAD.WIDE R246, R17, 0x4, R150 ;  /* 0x0000000411f67825 */ /* 0x000fe200078e0296 */
[----:B------:R1:W-:Y:S04]  /*1e810*/  @P3 STG.E desc[UR16][R2.64], R242 ;  /* 0x000000f202003986 */ /* 0x0003e8000c101910 */
[----:B-1----:R-:W4:Y:S01]  /*1e820*/  LDL.LU R242, [R1+0x998] ;  /* 0x0009980001f27983 */ /* 0x002f220000300800 */
[----:B------:R-:W-:-:S03]  /*1e830*/  VIADD R248, R12, 0x3d ;  /* 0x0000003d0cf87836 */ /* 0x000fc60000000000 */
[----:B---3--:R-:W-:Y:S04]  /*1e840*/  @P0 STG.E desc[UR16][R226.64], R0 ;  /* 0x00000000e2000986 */ /* 0x008fe8000c101910 */
[----:B------:R1:W-:Y:S04]  /*1e850*/  @P5 STG.E desc[UR16][R244.64], R251 ;  /* 0x000000fbf4005986 */ /* 0x0003e8000c101910 */
[----:B------:R3:W-:Y:S04]  /*1e860*/  @P6 STG.E desc[UR16][R246.64], R243 ;  /* 0x000000f3f6006986 */ /* 0x0007e8000c101910 */
[----:B-1----:R-:W4:Y:S04]  /*1e870*/  LDL.LU R251, [R1+0x374] ;  /* 0x0003740001fb7983 */ /* 0x002f280000300800 */
[----:B---3--:R-:W3:Y:S04]  /*1e880*/  LDL.LU R246, [R1+0x274] ;  /* 0x0002740001f67983 */ /* 0x008ee80000300800 */
[----:B------:R-:W3:Y:S04]  /*1e890*/  LDL.LU R247, [R1+0x174] ;  /* 0x0001740001f77983 */ /* 0x000ee80000300800 */
[----:B------:R-:W3:Y:S01]  /*1e8a0*/  LDL.LU R243, [R1+0x678] ;  /* 0x0006780001f37983 */ /* 0x000ee20000300800 */
[----:B------:R-:W-:Y:S01]  /*1e8b0*/  ISETP.GE.AND P3, PT, R248, UR4, PT ;  /* 0x00000004f8007c0c */ /* 0x000fe2000bf66270 */
[----:B------:R-:W-:-:S02]  /*1e8c0*/  ULDC UR4, c[0x0][0x228] ;  /* 0x00008a0000047ab9 */ /* 0x000fc40000000800 */
[----:B------:R-:W-:Y:S01]  /*1e8d0*/  ISETP.LT.AND P2, PT, R14, UR4, !P2 ;  /* 0x000000040e007c0c */ /* 0x000fe2000d741270 */
[----:B------:R-:W-:Y:S01]  /*1e8e0*/  ULDC UR4, c[0x0][0x228] ;  /* 0x00008a0000047ab9 */ /* 0x000fe20000000800 */
[C---:B------:R-:W-:Y:S01]  /*1e8f0*/  IADD3 R0, R17.reuse, UR28, RZ ;  /* 0x0000001c11007c10 */ /* 0x040fe2000fffe0ff */
[----:B------:R-:W-:Y:S01]  /*1e900*/  IMAD.WIDE R2, R17, 0x4, R148 ;  /* 0x0000000411027825 */ /* 0x000fe200078e0294 */
[----:B------:R-:W-:Y:S01]  /*1e910*/  ISETP.LT.AND P0, PT, R13, UR4, !P4 ;  /* 0x000000040d007c0c */ /* 0x000fe2000e701270 */
[----:B------:R-:W-:Y:S01]  /*1e920*/  ULDC UR4, c[0x0][0x228] ;  /* 0x00008a0000047ab9 */ /* 0x000fe20000000800 */
[----:B------:R-:W-:Y:S01]  /*1e930*/  ISETP.LT.AND P6, PT, R16, UR6, !P4 ;  /* 0x0000000610007c0c */ /* 0x000fe2000e7c1270 */
[----:B------:R-:W-:Y:S01]  /*1e940*/  IMAD.WIDE R226, R0, 0x4, R224 ;  /* 0x0000000400e27825 */ /* 0x000fe200078e02e0 */
[----:B------:R-:W-:Y:S01]  /*1e950*/  ISETP.LT.AND P5, PT, R15, UR4, !P4 ;  /* 0x000000040f007c0c */ /* 0x000fe2000e7a1270 */
[----:B------:R-:W-:Y:S01]  /*1e960*/  ULDC UR4, c[0x0][0x22c] ;  /* 0x00008b0000047ab9 */ /* 0x000fe20000000800 */
[----:B------:R-:W-:Y:S01]  /*1e970*/  ISETP.LT.AND P4, PT, R14, UR8, !P4 ;  /* 0x000000080e007c0c */ /* 0x000fe2000e781270 */
[C---:B------:R-:W-:Y:S01]  /*1e980*/  VIADD R244, R12.reuse, 0x3e ;  /* 0x0000003e0cf47836 */ /* 0x040fe20000000000 */
[----:B------:R-:W3:Y:S01]  /*1e990*/  LDL.LU R248, [R1+0x668] ;  /* 0x0006680001f87983 */ /* 0x000ee20000300800 */
[----:B------:R-:W-:Y:S01]  /*1e9a0*/  VIADD R17, R12, 0x3f ;  /* 0x0000003f0c117836 */ /* 0x000fe20000000000 */
[----:B------:R-:W-:Y:S01]  /*1e9b0*/  ULDC UR6, c[0x0][0x228] ;  /* 0x00008a0000067ab9 */ /* 0x000fe20000000800 */
[----:B------:R-:W-:Y:S01]  /*1e9c0*/  ULDC UR8, c[0x0][0x228] ;  /* 0x00008a0000087ab9 */ /* 0x000fe20000000800 */
[----:B--2---:R1:W-:Y:S01]  /*1e9d0*/  @P2 STG.E desc[UR16][R2.64], R250 ;  /* 0x000000fa02002986 */ /* 0x0043e2000c101910 */
[----:B------:R-:W-:Y:S01]  /*1e9e0*/  ISETP.GE.AND P2, PT, R244, UR4, PT ;  /* 0x00000004f4007c0c */ /* 0x000fe2000bf46270 */
[C---:B------:R-:W-:Y:S01]  /*1e9f0*/  IMAD.WIDE R244, R0.reuse, 0x4, R148 ;  /* 0x0000000400f47825 */ /* 0x040fe200078e0294 */
[----:B------:R-:W-:Y:S01]  /*1ea00*/  ULDC UR4, c[0x0][0x228] ;  /* 0x00008a0000047ab9 */ /* 0x000fe20000000800 */
[----:B----4-:R2:W-:Y:S01]  /*1ea10*/  @P0 STG.E desc[UR16][R226.64], R249 ;  /* 0x000000f9e2000986 */ /* 0x0105e2000c101910 */
[----:B------:R-:W-:Y:S01]  /*1ea20*/  ISETP.LT.AND P0, PT, R13, UR4, !P1 ;  /* 0x000000040d007c0c */ /* 0x000fe2000cf01270 */
[----:B------:R-:W-:Y:S01]  /*1ea30*/  ULDC UR4, c[0x0][0x228] ;  /* 0x00008a0000047ab9 */ /* 0x000fe20000000800 */
[C---:B-1----:R-:W-:Y:S01]  /*1ea40*/  IMAD.WIDE R2, R0.reuse, 0x4, R18 ;  /* 0x0000000400027825 */ /* 0x042fe200078e0212 */
[----:B------:R-:W4:Y:S03]  /*1ea50*/  LDL.LU R250, [R1+0x478] ;  /* 0x0004780001fa7983 */ /* 0x000f260000300800 */
[----:B--2---:R-:W-:Y:S01]  /*1ea60*/  IMAD.WIDE R226, R0, 0x4, R150 ;  /* 0x0000000400e27825 */ /* 0x004fe200078e0296 */
[----:B------:R-:W2:Y:S04]  /*1ea70*/  LDL.LU R249, [R1+0x468] ;  /* 0x0004680001f97983 */ /* 0x000ea80000300800 */
[----:B---3--:R-:W-:Y:S04]  /*1ea80*/  @P6 STG.E desc[UR16][R2.64], R246 ;  /* 0x000000f602006986 */ /* 0x008fe8000c101910 */
[----:B------:R-:W-:Y:S04]  /*1ea90*/  @P5 STG.E desc[UR16][R226.64], R247 ;  /* 0x000000f7e2005986 */ /* 0x000fe8000c101910 */
[----:B------:R1:W-:Y:S01]  /*1eaa0*/  @P4 STG.E desc[UR16][R244.64], R251 ;  /* 0x000000fbf4004986 */ /* 0x0003e2000c101910 */
[----:B------:R-:W-:Y:S01]  /*1eab0*/  ISETP.LT.AND P4, PT, R16, UR4, !P1 ;  /* 0x0000000410007c0c */ /* 0x000fe2000cf81270 */
[----:B------:R-:W-:Y:S01]  /*1eac0*/  ULDC UR4, c[0x0][0x22c] ;  /* 0x00008b0000047ab9 */ /* 0x000fe20000000800 */
[----:B-1----:R-:W-:Y:S01]  /*1ead0*/  VIADD R244, R0, UR28 ;  /* 0x0000001c00f47c36 */ /* 0x002fe20008000000 */
[----:B------:R-:W3:Y:S03]  /*1eae0*/  LDL.LU R251, [R1+0x278] ;  /* 0x0002780001fb7983 */ /* 0x000ee60000300800 */
[----:B------:R-:W-:-:S05]  /*1eaf0*/  IMAD.WIDE R2, R244, 0x4, R224 ;  /* 0x00000004f4027825 */ /* 0x000fca00078e02e0 */
[----:B------:R1:W-:Y:S01]  /*1eb00*/  @P0 STG.E desc[UR16][R2.64], R243 ;  /* 0x000000f302000986 */ /* 0x0003e2000c101910 */
[----:B------:R-:W-:Y:S02]  /*1eb10*/  ISETP.GE.AND P0, PT, R17, UR4, PT ;  /* 0x0000000411007c0c */ /* 0x000fe4000bf06270 */
[----:B------:R-:W-:Y:S01]  /*1eb20*/  ISETP.LT.AND P5, PT, R15, UR6, !P1 ;  /* 0x000000060f007c0c */ /* 0x000fe2000cfa1270 */
[C---:B------:R-:W-:Y:S01]  /*1eb30*/  VIADD R0, R244.reuse, UR28 ;  /* 0x0000001cf4007c36 */ /* 0x040fe20008000000 */
[----:B-1----:R-:W3:Y:S01]  /*1eb40*/  LDL.LU R243, [R1+0x178] ;  /* 0x0001780001f37983 */ /* 0x002ee20000300800 */
[----:B------:R-:W-:Y:S01]  /*1eb50*/  IMAD.WIDE R2, R244, 0x4, R18 ;  /* 0x00000004f4027825 */ /* 0x000fe200078e0212 */
[----:B------:R-:W-:Y:S01]  /*1eb60*/  ULDC UR4, c[0x0][0x228] ;  /* 0x00008a0000047ab9 */ /* 0x000fe20000000800 */
[----:B------:R-:W-:Y:S01]  /*1eb70*/  ISETP.LT.AND P6, PT, R13, UR10, !P3 ;  /* 0x0000000a0d007c0c */ /* 0x000fe2000dfc1270 */
[----:B------:R-:W4:Y:S01]  /*1eb80*/  LDL.LU R17, [R1+0x658] ;  /* 0x0006580001117983 */ /* 0x000f220000300800 */
[----:B------:R-:W-:Y:S01]  /*1eb90*/  ISETP.LT.AND P1, PT, R14, UR8, !P1 ;  /* 0x000000080e007c0c */ /* 0x000fe2000cf21270 */
[C---:B------:R-:W-:Y:S01]  /*1eba0*/  IMAD.WIDE R226, R244.reuse, 0x4, R150 ;  /* 0x00000004f4e27825 */ /* 0x040fe200078e0296 */
[----:B------:R-:W-:Y:S01]  /*1ebb0*/  ULDC UR6, c[0x0][0x228] ;  /* 0x00008a0000067ab9 */ /* 0x000fe20000000800 */
[----:B------:R-:W-:Y:S01]  /*1ebc0*/  ULDC UR8, c[0x0][0x228] ;  /* 0x00008a0000087ab9 */ /* 0x000fe20000000800 */
[----:B------:R-:W-:Y:S01]  /*1ebd0*/  ULDC UR10, c[0x0][0x228] ;  /* 0x00008a00000a7ab9 */ /* 0x000fe20000000800 */
[----:B------:R-:W-:-:S04]  /*1ebe0*/  IMAD.WIDE R244, R244, 0x4, R148 ;  /* 0x00000004f4f47825 */ /* 0x000fc800078e0294 */
[----:B------:R-:W-:Y:S01]  /*1ebf0*/  IMAD.WIDE R246, R0, 0x4, R224 ;  /* 0x0000000400f67825 */ /* 0x000fe200078e02e0 */
[----:B----4-:R1:W-:Y:S04]  /*1ec00*/  @P4 STG.E desc[UR16][R2.64], R17 ;  /* 0x0000001102004986 */ /* 0x0103e8000c101910 */
[----:B------:R-:W-:Y:S04]  /*1ec10*/  @P5 STG.E desc[UR16][R226.64], R248 ;  /* 0x000000f8e2005986 */ /* 0x000fe8000c101910 */
[----:B------:R4:W-:Y:S01]  /*1ec20*/  @P1 STG.E desc[UR16][R244.64], R250 ;  /* 0x000000faf4001986 */ /* 0x0009e2000c101910 */
[----:B------:R-:W-:Y:S01]  /*1ec30*/  ISETP.LT.AND P1, PT, R16, UR4, !P3 ;  /* 0x0000000410007c0c */ /* 0x000fe2000df21270 */
[----:B------:R-:W-:Y:S01]  /*1ec40*/  ULDC UR4, c[0x0][0x228] ;  /* 0x00008a0000047ab9 */ /* 0x000fe20000000800 */
[----:B-1----:R-:W-:Y:S01]  /*1ec50*/  VIADD R3, R12, 0x40 ;  /* 0x000000400c037836 */ /* 0x002fe20000000000 */
[----:B------:R-:W-:Y:S01]  /*1ec60*/  ISETP.LT.AND P4, PT, R15, UR4, !P3 ;  /* 0x000000040f007c0c */ /* 0x000fe2000df81270 */
[----:B------:R-:W3:Y:S01]  /*1ec70*/  LDL.LU R17, [R1+0x67c] ;  /* 0x00067c0001117983 */ /* 0x000ee20000300800 */
[----:B------:R-:W-:Y:S01]  /*1ec80*/  ULDC UR4, c[0x0][0x22c] ;  /* 0x00008b0000047ab9 */ /* 0x000fe20000000800 */
[----:B----4-:R-:W-:-:S02]  /*1ec90*/  IMAD.WIDE R244, R0, 0x4, R18 ;  /* 0x0000000400f47825 */ /* 0x010fc400078e0212 */
[----:B--2---:R1:W-:Y:S04]  /*1eca0*/  @P6 STG.E desc[UR16][R246.64], R249 ;  /* 0x000000f9f6006986 */ /* 0x0043e8000c101910 */
[----:B------:R-:W2:Y:S04]  /*1ecb0*/  LDL.LU R250, [R1+0x65c] ;  /* 0x00065c0001fa7983 */ /* 0x000ea80000300800 */
[----:B---3--:R3:W-:Y:S01]  /*1ecc0*/  @P1 STG.E desc[UR16][R244.64], R251 ;  /* 0x000000fbf4001986 */ /* 0x0087e2000c101910 */
[----:B------:R-:W-:Y:S01]  /*1ecd0*/  ISETP.GE.AND P1, PT, R3, UR4, PT ;  /* 0x0000000403007c0c */ /* 0x000fe2000bf26270 */
[----:B------:R-:W-:Y:S01]  /*1ece0*/  IMAD.WIDE R226, R0, 0x4, R150 ;  /* 0x0000000400e27825 */ /* 0x000fe200078e0296 */
[----:B------:R-:W-:Y:S01]  /*1ecf0*/  ISETP.LT.AND P3, PT, R14, UR6, !P3 ;  /* 0x000000060e007c0c */ /* 0x000fe2000df61270 */
[----:B-1----:R-:W4:Y:S01]  /*1ed00*/  LDL.LU R249, [R1+0x66c] ;  /* 0x00066c0001f97983 */ /* 0x002f220000300800 */
[----:B------:R-:W-:Y:S01]  /*1ed10*/  ISETP.LT.AND P5, PT, R13, UR8, !P2 ;  /* 0x000000080d007c0c */ /* 0x000fe2000d7a1270 */
[----:B------:R-:W-:Y:S01]  /*1ed20*/  VIADD R2, R0, UR28 ;  /* 0x0000001c00027c36 */ /* 0x000fe20008000000 */
[----:B------:R-:W-:Y:S01]  /*1ed30*/  ULDC UR4, c[0x0][0x228] ;  /* 0x00008a0000047ab9 */ /* 0x000fe20000000800 */
[----:B------:R-:W2:Y:S01]  /*1ed40*/  LDL.LU R3, [R1+0x378] ;  /* 0x0003780001037983 */ /* 0x000ea20000300800 */
[----:B------:R-:W-:-:S03]  /*1ed50*/  ISETP.LT.AND P6, PT, R16, UR10, !P2 ;  /* 0x0000000a10007c0c */ /* 0x000fc6000d7c1270 */
[----:B------:R1:W-:Y:S01]  /*1ed60*/  @P4 STG.E desc[UR16][R226.64], R243 ;  /* 0x000000f3e2004986 */ /* 0x0003e2000c101910 */
[----:B------:R-:W-:Y:S01]  /*1ed70*/  ISETP.LT.AND P4, PT, R15, UR4, !P2 ;  /* 0x000000040f007c0c */ /* 0x000fe2000d781270 */
[----:B---3--:R-:W-:Y:S01]  /*1ed80*/  IMAD.WIDE R244, R0, 0x4, R148 ;  /* 0x0000000400f47825 */ /* 0x008fe200078e0294 */
[----:B------:R-:W-:Y:S01]  /*1ed90*/  ULDC UR4, c[0x0][0x228] ;  /* 0x00008a0000047ab9 */ /* 0x000fe20000000800 */
[----:B------:R-:W-:Y:S01]  /*1eda0*/  ULDC UR6, c[0x0][0x228] ;  /* 0x00008a0000067ab9 */ /* 0x000fe20000000800 */
[----:B------:R-:W-:Y:S01]  /*1edb0*/  ULDC UR8, c[0x0][0x228] ;  /* 0x00008a0000087ab9 */ /* 0x000fe20000000800 */
[----:B------:R-:W-:Y:S01]  /*1edc0*/  IMAD.WIDE R246, R2, 0x4, R18 ;  /* 0x0000000402f67825 */ /* 0x000fe200078e0212 */
[----:B------:R-:W-:-:S03]  /*1edd0*/  ULDC UR10, c[0x0][0x228] ;  /* 0x00008a00000a7ab9 */ /* 0x000fc60000000800 */
[----:B-1----:R-:W-:Y:S01]  /*1ede0*/  IMAD.WIDE R226, R2, 0x4, R224 ;  /* 0x0000000402e27825 */ /* 0x002fe200078e02e0 */
[----:B------:R-:W3:Y:S01]  /*1edf0*/  LDL.LU R243, [R1+0x47c] ;  /* 0x00047c0001f37983 */ /* 0x000ee20000300800 */
[----:B------:R-:W-:Y:S01]  /*1ee00*/  ISETP.LT.AND P2, PT, R14, UR4, !P2 ;  /* 0x000000040e007c0c */ /* 0x000fe2000d741270 */
[----:B------:R-:W-:Y:S02]  /*1ee10*/  ULDC UR4, c[0x0][0x22c] ;  /* 0x00008b0000047ab9 */ /* 0x000fe40000000800 */
[----:B------:R-:W3:Y:S04]  /*1ee20*/  LDL.LU R248, [R1+0x27c] ;  /* 0x00027c0001f87983 */ /* 0x000ee80000300800 */
[----:B------:R-:W3:Y:S04]  /*1ee30*/  LDL.LU R251, [R1+0x17c] ;  /* 0x00017c0001fb7983 */ /* 0x000ee80000300800 */
[----:B--2---:R-:W-:Y:S04]  /*1ee40*/  @P3 STG.E desc[UR16][R244.64], R3 ;  /* 0x00000003f4003986 */ /* 0x004fe8000c101910 */
[----:B------:R1:W-:Y:S04]  /*1ee50*/  @P5 STG.E desc[UR16][R226.64], R17 ;  /* 0x00000011e2005986 */ /* 0x0003e8000c101910 */
[----:B------:R-:W-:Y:S01]  /*1ee60*/  @P6 STG.E desc[UR16][R246.64], R250 ;  /* 0x000000faf6006986 */ /* 0x000fe2000c101910 */
[----:B-1----:R-:W-:-:S04]  /*1ee70*/  IMAD.WIDE R226, R2, 0x4, R150 ;  /* 0x0000000402e27825 */ /* 0x002fc800078e0296 */
[----:B------:R-:W-:Y:S01]  /*1ee80*/  VIADD R17, R12, 0x41 ;  /* 0x000000410c117836 */ /* 0x000fe20000000000 */
[----:B----4-:R1:W-:Y:S04]  /*1ee90*/  @P4 STG.E desc[UR16][R226.64], R249 ;  /* 0x000000f9e2004986 */ /* 0x0103e8000c101910 */
[----:B------:R-:W-:Y:S01]  /*1eea0*/  ISETP.GE.AND P4, PT, R17, UR4, PT ;  /* 0x0000000411007c0c */ /* 0x000fe2000bf86270 */
[C---:B------:R-:W-:Y:S01]  /*1eeb0*/  VIADD R0, R2.reuse, UR28 ;  /* 0x0000001c02007c36 */ /* 0x040fe20008000000 */
[----:B------:R-:W-:Y:S01]  /*1eec0*/  ISETP.LT.AND P3, PT, R13, UR6, !P0 ;  /* 0x000000060d007c0c */ /* 0x000fe2000c761270 */
[----:B-1----:R-:W2:Y:S01]  /*1eed0*/  LDL.LU R249, [R1+0x37c] ;  /* 0x00037c0001f97983 */ /* 0x002ea20000300800 */
[----:B------:R-:W-:Y:S01]  /*1eee0*/  IMAD.WIDE R2, R2, 0x4, R148 ;  /* 0x0000000402027825 */ /* 0x000fe200078e0294 */
[----:B------:R-:W-:Y:S01]  /*1eef0*/  ISETP.LT.AND P5, PT, R16, UR8, !P0 ;  /* 0x0000000810007c0c */ /* 0x000fe2000c7a1270 */
[----:B------:R-:W-:Y:S01]  /*1ef00*/  ULDC UR4, c[0x0][0x228] ;  /* 0x00008a0000047ab9 */ /* 0x000fe20000000800 */
[----:B------:R-:W4:Y:S01]  /*1ef10*/  LDL.LU R250, [R1+0x680] ;  /* 0x0006800001fa7983 */ /* 0x000f220000300800 */
[----:B------:R-:W-:Y:S01]  /*1ef20*/  ISETP.LT.AND P6, PT, R15, UR10, !P0 ;  /* 0x0000000a0f007c0c */ /* 0x000fe2000c7c1270 */
[C---:B------:R-:W-:Y:S01]  /*1ef30*/  IMAD.WIDE R226, R0.reuse, 0x4, R224 ;  /* 0x0000000400e27825 */ /* 0x040fe200078e02e0 */
[----:B------:R-:W-:Y:S01]  /*1ef40*/  ULDC UR6, c[0x0][0x228] ;  /* 0x00008a0000067ab9 */ /* 0x000fe20000000800 */
[----:B------:R-:W2:Y:S01]  /*1ef50*/  LDL.LU R17, [R1+0x46c] ;  /* 0x00046c0001117983 */ /* 0x000ea20000300800 */
[----:B------:R-:W-:Y:S01]  /*1ef60*/  ULDC UR8, c[0x0][0x228] ;  /* 0x00008a0000087ab9 */ /* 0x000fe20000000800 */
[----:B------:R-:W-:Y:S01]  /*1ef70*/  IMAD.WIDE R244, R0, 0x4, R18 ;  /* 0x0000000400f47825 */ /* 0x000fe200078e0212 */
[----:B------:R-:W-:Y:S01]  /*1ef80*/  ULDC UR10, c[0x0][0x228] ;  /* 0x00008a00000a7ab9 */ /* 0x000fe20000000800 */
[----:B---3--:R1:W-:Y:S01]  /*1ef90*/  @P2 STG.E desc[UR16][R2.64], R243 ;  /* 0x000000f302002986 */ /* 0x0083e2000c101910 */
[----:B------:R-:W-:Y:S01]  /*1efa0*/  ISETP.LT.AND P2, PT, R14, UR4, !P0 ;  /* 0x000000040e007c0c */ /* 0x000fe2000c741270 */
[----:B------:R-:W-:Y:S01]  /*1efb0*/  ULDC UR4, c[0x0][0x22c] ;  /* 0x00008b0000047ab9 */ /* 0x000fe20000000800 */
[----:B------:R-:W-:-:S04]  /*1efc0*/  IMAD.WIDE R246, R0, 0x4, R150 ;  /* 0x0000000400f67825 */ /* 0x000fc800078e0296 */
[----:B-1----:R-:W-:Y:S01]  /*1efd0*/  VIADD R2, R12, 0x42 ;  /* 0x000000420c027836 */ /* 0x002fe20000000000 */
[----:B------:R-:W3:Y:S04]  /*1efe0*/  LDL.LU R243, [R1+0x994] ;  /* 0x0009940001f37983 */ /* 0x000ee80000300800 */
[----:B--2---:R1:W-:Y:S01]  /*1eff0*/  @P3 STG.E desc[UR16][R226.64], R17 ;  /* 0x00000011e2003986 */ /* 0x0043e2000c101910 */
[----:B------:R-:W-:Y:S01]  /*1f000*/  ISETP.GE.AND P3, PT, R2, UR4, PT ;  /* 0x0000000402007c0c */ /* 0x000fe2000bf66270 */
[----:B------:R-:W-:Y:S01]  /*1f010*/  IMAD.WIDE R2, R0, 0x4, R148 ;  /* 0x0000000400027825 */ /* 0x000fe200078e0294 */
[----:B------:R-:W-:Y:S01]  /*1f020*/  ISETP.LT.AND P0, PT, R13, UR6, !P1 ;  /* 0x000000060d007c0c */ /* 0x000fe2000cf01270 */
[----:B------:R-:W-:Y:S01]  /*1f030*/  @P5 STG.E desc[UR16][R244.64], R248 ;  /* 0x000000f8f4005986 */ /* 0x000fe2000c101910 */
[----:B------:R-:W-:Y:S01]  /*1f040*/  ULDC UR4, c[0x0][0x22c] ;  /* 0x00008b0000047ab9 */ /* 0x000fe20000000800 */
[----:B------:R-:W-:-:S02]  /*1f050*/  ULDC UR6, c[0x0][0x228] ;  /* 0x00008a0000067ab9 */ /* 0x000fc40000000800 */
[----:B------:R2:W-:Y:S01]  /*1f060*/  @P6 STG.E desc[UR16][R246.64], R251 ;  /* 0x000000fbf6006986 */ /* 0x0005e2000c101910 */
[----:B-1----:R-:W-:-:S03]  /*1f070*/  VIADD R17, R0, UR28 ;  /* 0x0000001c00117c36 */ /* 0x002fc60008000000 */
[----:B------:R1:W-:Y:S04]  /*1f080*/  @P2 STG.E desc[UR16][R2.64], R249 ;  /* 0x000000f902002986 */ /* 0x0003e8000c101910 */
[----:B--2---:R-:W2:Y:S04]  /*1f090*/  LDL.LU R251, [R1+0x180] ;  /* 0x0001800001fb7983 */ /* 0x004ea80000300800 */
[----:B------:R-:W4:Y:S04]  /*1f0a0*/  LDL.LU R0, [R1+0x690] ;  /* 0x0006900001007983 */ /* 0x000f280000300800 */
[----:B-1----:R-:W3:Y:S01]  /*1f0b0*/  LDL.LU R3, [R1+0x6a0] ;  /* 0x0006a00001037983 */ /* 0x002ee20000300800 */
[----:B------:R-:W-:-:S02]  /*1f0c0*/  ISETP.LT.AND P5, PT, R16, UR8, !P1 ;  /* 0x0000000810007c0c */ /* 0x000fc4000cfa1270 */
[----:B------:R-:W-:Y:S01]  /*1f0d0*/  ISETP.LT.AND P6, PT, R15, UR10, !P1 ;  /* 0x0000000a0f007c0c */ /* 0x000fe2000cfc1270 */
[----:B------:R-:W-:Y:S01]  /*1f0e0*/  VIADD R248, R12, 0x43 ;  /* 0x000000430cf87836 */ /* 0x000fe20000000000 */
[----:B------:R-:W2:Y:S01]  /*1f0f0*/  LDL.LU R249, [R1+0x78] ;  /* 0x0000780001f97983 */ /* 0x000ea20000300800 */
[C---:B------:R-:W-:Y:S01]  /*1f100*/  IMAD.WIDE R226, R17.reuse, 0x4, R224 ;  /* 0x0000000411e27825 */ /* 0x040fe200078e02e0 */
[----:B------:R-:W-:Y:S01]  /*1f110*/  ULDC UR8, c[0x0][0x228] ;  /* 0x00008a0000087ab9 */ /* 0x000fe20000000800 */
[----:B------:R-:W-:Y:S01]  /*1f120*/  ULDC UR10, c[0x0][0x228] ;  /* 0x00008a00000a7ab9 */ /* 0x000fe20000000800 */
[----:B------:R-:W-:Y:S01]  /*1f130*/  ISETP.GE.AND P2, PT, R248, UR4, PT ;  /* 0x00000004f8007c0c */ /* 0x000fe2000bf46270 */
[C---:B------:R-:W-:Y:S01]  /*1f140*/  IMAD.WIDE R244, R17.reuse, 0x4, R18 ;  /* 0x0000000411f47825 */ /* 0x040fe200078e0212 */
[----:B------:R-:W2:Y:S01]  /*1f150*/  LDL.LU R248, [R1+0x280] ;  /* 0x0002800001f87983 */ /* 0x000ea20000300800 */
[----:B------:R-:W-:Y:S02]  /*1f160*/  ULDC UR4, c[0x0][0x228] ;  /* 0x00008a0000047ab9 */ /* 0x000fe40000000800 */
[----:B------:R-:W-:Y:S01]  /*1f170*/  IMAD.WIDE R246, R17, 0x4, R150 ;  /* 0x0000000411f67825 */ /* 0x000fe200078e0296 */
[----:B------:R-:W-:Y:S01]  /*1f180*/  ISETP.LT.AND P1, PT, R14, UR4, !P1 ;  /* 0x000000040e007c0c */ /* 0x000fe2000cf21270 */
[----:B------:R-:W-:Y:S01]  /*1f190*/  ULDC UR4, c[0x0][0x228] ;  /* 0x00008a0000047ab9 */ /* 0x000fe20000000800 */
[----:B---3--:R-:W-:Y:S04]  /*1f1a0*/  @P0 STG.E desc[UR16][R226.64], R3 ;  /* 0x00000003e2000986 */ /* 0x008fe8000c101910 */
[----:B----4-:R-:W-:Y:S04]  /*1f1b0*/  @P5 STG.E desc[UR16][R244.64], R0 ;  /* 0x00000000f4005986 */ /* 0x010fe8000c101910 */
[----:B------:R1:W-:Y:S04]  /*1f1c0*/  @P6 STG.E desc[UR16][R246.64], R250 ;  /* 0x000000faf6006986 */ /* 0x0003e8000c101910 */
[----:B-1----:R-:W3:Y:S04]  /*1f1d0*/  LDL.LU R246, [R1+0x80] ;  /* 0x0000800001f67983 */ /* 0x002ee80000300800 */
[----:B------:R-:W4:Y:S04]  /*1f1e0*/  LDL.LU R247, [R1+0x70] ;  /* 0x0000700001f77983 */ /* 0x000f280000300800 */
[----:B------:R-:W4:Y:S01]  /*1f1f0*/  LDL.LU R250, [R1+0x6a4] ;  /* 0x0006a40001fa7983 */ /* 0x000f220000300800 */
        /* <DEDUP_REMOVED lines=9> */
[----:B--2---:R1:W-:Y:S01]  /*1f290*/  @P1 STG.E desc[UR16][R2.64], R248 ;  /* 0x000000f802001986 */ /* 0x0043e2000c101910 */
[----:B------:R-:W-:Y:S01]  /*1f2a0*/  ULDC UR6, c[0x0][0x228] ;  /* 0x00008a0000067ab9 */ /* 0x000fe20000000800 */
[----:B------:R-:W-:Y:S01]  /*1f2b0*/  ULDC UR8, c[0x0][0x228] ;  /* 0x00008a0000087ab9 */ /* 0x000fe20000000800 */
[----:B------:R-:W-:Y:S01]  /*1f2c0*/  VIADD R244, R12, 0x44 ;  /* 0x000000440cf47836 */ /* 0x000fe20000000000 */
[----:B------:R2:W-:Y:S04]  /*1f2d0*/  @P0 STG.E desc[UR16][R226.64], R251 ;  /* 0x000000fbe2000986 */ /* 0x0005e8000c101910 */
[----:B------:R-:W-:Y:S01]  /*1f2e0*/  ISETP.GE.AND P1, PT, R244, UR4, PT ;  /* 0x00000004f4007c0c */ /* 0x000fe2000bf26270 */
[C---:B------:R-:W-:Y:S01]  /*1f2f0*/  IMAD.WIDE R244, R0.reuse, 0x4, R148 ;  /* 0x0000000400f47825 */ /* 0x040fe200078e0294 */
[----:B------:R-:W-:Y:S01]  /*1f300*/  ULDC UR4, c[0x0][0x228] ;  /* 0x00008a0000047ab9 */ /* 0x000fe20000000800 */
[----:B-1----:R-:W4:Y:S02]  /*1f310*/  LDL.LU R248, [R1+0x284] ;  /* 0x0002840001f87983 */ /* 0x002f240000300800 */
[C---:B------:R-:W-:Y:S01]  /*1f320*/  IMAD.WIDE R2, R0.reuse, 0x4, R18 ;  /* 0x0000000400027825 */ /* 0x040fe200078e0212 */
[----:B------:R-:W-:Y:S01]  /*1f330*/  ISETP.LT.AND P0, PT, R13, UR4, !P3 ;  /* 0x000000040d007c0c */ /* 0x000fe2000df01270 */
[----:B------:R-:W-:Y:S01]  /*1f340*/  ULDC UR4, c[0x0][0x228] ;  /* 0x00008a0000047ab9 */ /* 0x000fe20000000800 */
[----:B--2---:R-:W2:Y:S01]  /*1f350*/  LDL.LU R251, [R1+0x184] ;  /* 0x0001840001fb7983 */ /* 0x004ea20000300800 */
[----:B------:R-:W-:-:S04]  /*1f360*/  IMAD.WIDE R226, R0, 0x4, R150 ;  /* 0x0000000400e27825 */ /* 0x000fc800078e0296 */
[----:B------:R-:W-:Y:S01]  /*1f370*/  VIADD R17, R12, 0x45 ;  /* 0x000000450c117836 */ /* 0x000fe20000000000 */
[----:B---3--:R-:W-:Y:S04]  /*1f380*/  @P6 STG.E desc[UR16][R2.64], R246 ;  /* 0x000000f602006986 */ /* 0x008fe8000c101910 */
[----:B----4-:R-:W-:Y:S04]  /*1f390*/  @P5 STG.E desc[UR16][R226.64], R247 ;  /* 0x000000f7e2005986 */ /* 0x010fe8000c101910 */
        /* <DEDUP_REMOVED lines=9> */
[C---:B------:R-:W-:Y:S01]  /*1f430*/  IMAD.WIDE R226, R244.reuse, 0x4, R150 ;  /* 0x00000004f4e27825 */ /* 0x040fe200078e0296 */
[----:B-1----:R-:W4:Y:S03]  /*1f440*/  LDL.LU R250, [R1+0x84] ;  /* 0x0000840001fa7983 */ /* 0x002f260000300800 */
[C---:B------:R-:W-:Y:S01]  /*1f450*/  IMAD.WIDE R2, R244.reuse, 0x4, R18 ;  /* 0x00000004f4027825 */ /* 0x040fe200078e0212 */
[----:B------:R-:W-:Y:S01]  /*1f460*/  IADD3 R0, R244, UR28, RZ ;  /* 0x0000001cf4007c10 */ /* 0x000fe2000fffe0ff */
[----:B------:R-:W-:Y:S01]  /*1f470*/  ULDC UR4, c[0x0][0x228] ;  /* 0x00008a0000047ab9 */ /* 0x000fe20000000800 */
[----:B------:R-:W2:Y:S01]  /*1f480*/  LDL.LU R17, [R1+0x694] ;  /* 0x0006940001117983 */ /* 0x000ea20000300800 */
[----:B------:R-:W-:Y:S01]  /*1f490*/  ISETP.LT.AND P3, PT, R14, UR8, !P3 ;  /* 0x000000080e007c0c */ /* 0x000fe2000df61270 */
[----:B------:R-:W-:Y:S01]  /*1f4a0*/  IMAD.WIDE R244, R244, 0x4, R148 ;  /* 0x00000004f4f47825 */ /* 0x000fe200078e0294 */
[----:B------:R-:W-:Y:S01]  /*1f4b0*/  ISETP.LT.AND P6, PT, R13, UR10, !P2 ;  /* 0x0000000a0d007c0c */ /* 0x000fe2000d7c1270 */
[----:B------:R-:W-:Y:S01]  /*1f4c0*/  ULDC UR6, c[0x0][0x228] ;  /* 0x00008a0000067ab9 */ /* 0x000fe20000000800 */
[----:B------:R-:W-:Y:S01]  /*1f4d0*/  ULDC UR8, c[0x0][0x228] ;  /* 0x00008a0000087ab9 */ /* 0x000fe20000000800 */
[----:B------:R-:W-:Y:S01]  /*1f4e0*/  IMAD.WIDE R246, R0, 0x4, R224 ;  /* 0x0000000400f67825 */ /* 0x000fe200078e02e0 */
[----:B------:R-:W-:Y:S01]  /*1f4f0*/  ULDC UR10, c[0x0][0x228] ;  /* 0x00008a00000a7ab9 */ /* 0x000fe20000000800 */
[----:B--2---:R1:W-:Y:S04]  /*1f500*/  @P4 STG.E desc[UR16][R2.64], R17 ;  /* 0x0000001102004986 */ /* 0x0043e8000c101910 */
[----:B---3--:R2:W-:Y:S04]  /*1f510*/  @P5 STG.E desc[UR16][R226.64], R240 ;  /* 0x000000f0e2005986 */ /* 0x0085e8000c101910 */
[----:B------:R3:W-:Y:S01]  /*1f520*/  @P3 STG.E desc[UR16][R244.64], R248 ;  /* 0x000000f8f4003986 */ /* 0x0007e2000c101910 */
[----:B------:R-:W-:Y:S01]  /*1f530*/  ISETP.LT.AND P3, PT, R16, UR4, !P2 ;  /* 0x0000000410007c0c */ /* 0x000fe2000d761270 */
[----:B------:R-:W-:Y:S01]  /*1f540*/  ULDC UR4, c[0x0][0x228] ;  /* 0x00008a0000047ab9 */ /* 0x000fe20000000800 */
[----:B-1----:R-:W-:Y:S01]  /*1f550*/  IMAD.WIDE R2, R0, 0x4, R18 ;  /* 0x0000000400027825 */ /* 0x002fe200078e0212 */
[----:B------:R1:W-:Y:S01]  /*1f560*/  @P6 STG.E desc[UR16][R246.64], R251 ;  /* 0x000000fbf6006986 */ /* 0x0003e2000c101910 */
[----:B------:R-:W-:Y:S01]  /*1f570*/  ISETP.LT.AND P4, PT, R15, UR4, !P2 ;  /* 0x000000040f007c0c */ /* 0x000fe2000d781270 */
[----:B------:R-:W-:Y:S01]  /*1f580*/  ULDC UR4, c[0x0][0x22c] ;  /* 0x00008b0000047ab9 */ /* 0x000fe20000000800 */
[----:B--2---:R-:W-:Y:S01]  /*1f590*/  VIADD R240, R12, 0x46 ;  /* 0x000000460cf07836 */ /* 0x004fe20000000000 */
[----:B---3--:R-:W2:Y:S04]  /*1f5a0*/  LDL.LU R245, [R1+0x74] ;  /* 0x0000740001f57983 */ /* 0x008ea80000300800 */
[----:B-1----:R-:W3:Y:S04]  /*1f5b0*/  LDL.LU R246, [R1+0x698] ;  /* 0x0006980001f67983 */ /* 0x002ee80000300800 */
[----:B------:R-:W3:Y:S04]  /*1f5c0*/  LDL.LU R247, [R1+0x688] ;  /* 0x0006880001f77983 */ /* 0x000ee80000300800 */
[----:B------:R-:W3:Y:S04]  /*1f5d0*/  LDL.LU R248, [R1+0x288] ;  /* 0x0002880001f87983 */ /* 0x000ee80000300800 */
[----:B----4-:R1:W-:Y:S01]  /*1f5e0*/  @P3 STG.E desc[UR16][R2.64], R250 ;  /* 0x000000fa02003986 */ /* 0x0103e2000c101910 */
[----:B------:R-:W-:Y:S01]  /*1f5f0*/  ISETP.GE.AND P3, PT, R240, UR4, PT ;  /* 0x00000004f0007c0c */ /* 0x000fe2000bf66270 */
[----:B------:R-:W-:Y:S01]  /*1f600*/  IMAD.WIDE R226, R0, 0x4, R150 ;  /* 0x0000000400e27825 */ /* 0x000fe200078e0296 */
[----:B------:R-:W-:Y:S01]  /*1f610*/  ISETP.LT.AND P2, PT, R14, UR6, !P2 ;  /* 0x000000060e007c0c */ /* 0x000fe2000d741270 */
[----:B------:R-:W4:Y:S01]  /*1f620*/  LDL.LU R251, [R1+0x188] ;  /* 0x0001880001fb7983 */ /* 0x000f220000300800 */
[----:B------:R-:W-:Y:S01]  /*1f630*/  ISETP.LT.AND P5, PT, R13, UR8, !P1 ;  /* 0x000000080d007c0c */ /* 0x000fe2000cfa1270 */
[----:B------:R-:W-:Y:S01]  /*1f640*/  VIADD R17, R0, UR28 ;  /* 0x0000001c00117c36 */ /* 0x000fe20008000000 */
[----:B------:R-:W-:Y:S01]  /*1f650*/  ISETP.LT.AND P6, PT, R16, UR10, !P1 ;  /* 0x0000000a10007c0c */ /* 0x000fe2000cfc1270 */
[----:B------:R-:W-:Y:S01]  /*1f660*/  ULDC UR4, c[0x0][0x228] ;  /* 0x00008a0000047ab9 */ /* 0x000fe20000000800 */
[----:B------:R-:W-:Y:S01]  /*1f670*/  ULDC UR6, c[0x0][0x228] ;  /* 0x00008a0000067ab9 */ /* 0x000fe20000000800 */
[----:B------:R-:W-:Y:S01]  /*1f680*/  ULDC UR8, c[0x0][0x228] ;  /* 0x00008a0000087ab9 */ /* 0x000fe20000000800 */
[----:B------:R-:W-:Y:S01]  /*1f690*/  ULDC UR10, c[0x0][0x228] ;  /* 0x00008a00000a7ab9 */ /* 0x000fe20000000800 */
[----:B-1----:R-:W4:Y:S04]  /*1f6a0*/  LDL.LU R250, [R1+0x88] ;  /* 0x0000880001fa7983 */ /* 0x002f280000300800 */
[----:B------:R-:W3:Y:S01]  /*1f6b0*/  LDL.LU R240, [R1+0x6a8] ;  /* 0x0006a80001f07983 */ /* 0x000ee20000300800 */
[----:B------:R-:W-:-:S04]  /*1f6c0*/  IMAD.WIDE R2, R0, 0x4, R148 ;  /* 0x0000000400027825 */ /* 0x000fc800078e0294 */
[----:B------:R-:W-:Y:S01]  /*1f6d0*/  VIADD R0, R17, UR28 ;  /* 0x0000001c11007c36 */ /* 0x000fe20008000000 */
[----:B--2---:R1:W-:Y:S04]  /*1f6e0*/  @P4 STG.E desc[UR16][R226.64], R245 ;  /* 0x000000f5e2004986 */ /* 0x0043e8000c101910 */
[----:B------:R2:W-:Y:S01]  /*1f6f0*/  @P2 STG.E desc[UR16][R2.64], R241 ;  /* 0x000000f102002986 */ /* 0x0005e2000c101910 */
[----:B------:R-:W-:Y:S01]  /*1f700*/  ISETP.LT.AND P2, PT, R15, UR4, !P1 ;  /* 0x000000040f007c0c */ /* 0x000fe2000cf41270 */
[----:B------:R-:W-:Y:S01]  /*1f710*/  ULDC UR4, c[0x0][0x228] ;  /* 0x00008a0000047ab9 */ /* 0x000fe20000000800 */
[----:B-1----:R-:W-:-:S04]  /*1f720*/  IMAD.WIDE R226, R17, 0x4, R224 ;  /* 0x0000000411e27825 */ /* 0x002fc800078e02e0 */
[C---:B------:R-:W-:Y:S01]  /*1f730*/  IMAD.WIDE R244, R17.reuse, 0x4, R18 ;  /* 0x0000000411f47825 */ /* 0x040fe200078e0212 */
[----:B------:R-:W-:Y:S01]  /*1f740*/  ISETP.LT.AND P1, PT, R14, UR4, !P1 ;  /* 0x000000040e007c0c */ /* 0x000fe2000cf21270 */
[----:B------:R-:W-:Y:S02]  /*1f750*/  ULDC UR4, c[0x0][0x22c] ;  /* 0x00008b0000047ab9 */ /* 0x000fe40000000800 */
[----:B--2---:R-:W-:Y:S01]  /*1f760*/  IMAD.WIDE R2, R17, 0x4, R150 ;  /* 0x0000000411027825 */ /* 0x004fe200078e0296 */
[----:B------:R-:W-:Y:S01]  /*1f770*/  ISETP.LT.AND P4, PT, R15, UR10, !P0 ;  /* 0x0000000a0f007c0c */ /* 0x000fe2000c781270 */
[----:B------:R-:W-:Y:S01]  /*1f780*/  ULDC UR10, c[0x0][0x228] ;  /* 0x00008a00000a7ab9 */ /* 0x000fe20000000800 */
[----:B---3--:R-:W-:Y:S04]  /*1f790*/  @P5 STG.E desc[UR16][R226.64], R240 ;  /* 0x000000f0e2005986 */ /* 0x008fe8000c101910 */
[----:B------:R1:W-:Y:S01]  /*1f7a0*/  @P6 STG.E desc[UR16][R244.64], R246 ;  /* 0x000000f6f4006986 */ /* 0x0003e2000c101910 */
[----:B------:R-:W-:Y:S01]  /*1f7b0*/  ISETP.LT.AND P6, PT, R13, UR6, !P0 ;  /* 0x000000060d007c0c */ /* 0x000fe2000c7c1270 */
[----:B------:R-:W-:Y:S01]  /*1f7c0*/  ULDC UR6, c[0x0][0x228] ;  /* 0x00008a0000067ab9 */ /* 0x000fe20000000800 */
[----:B------:R-:W-:Y:S01]  /*1f7d0*/  ISETP.LT.AND P5, PT, R16, UR8, !P0 ;  /* 0x0000000810007c0c */ /* 0x000fe2000c7a1270 */
[----:B------:R2:W-:Y:S01]  /*1f7e0*/  @P2 STG.E desc[UR16][R2.64], R247 ;  /* 0x000000f702002986 */ /* 0x0005e2000c101910 */
[----:B------:R-:W-:Y:S01]  /*1f7f0*/  ULDC UR8, c[0x0][0x228] ;  /* 0x00008a0000087ab9 */ /* 0x000fe20000000800 */
[----:B-1----:R-:W-:-:S02]  /*1f800*/  VIADD R246, R12, 0x47 ;  /* 0x000000470cf67836 */ /* 0x002fc40000000000 */
[----:B------:R-:W-:Y:S01]  /*1f810*/  IMAD.WIDE R226, R0, 0x4, R224 ;  /* 0x0000000400e27825 */ /* 0x000fe200078e02e0 */
[----:B--2---:R-:W2:Y:S02]  /*1f820*/  LDL.LU R247, [R1+0x68c] ;  /* 0x00068c0001f77983 */ /* 0x004ea40000300800 */
[----:B------:R-:W-:Y:S01]  /*1f830*/  ISETP.GE.AND P2, PT, R246, UR4, PT ;  /* 0x00000004f6007c0c */ /* 0x000fe2000bf46270 */
[----:B------:R-:W-:Y:S02]  /*1f840*/  ULDC UR4, c[0x0][0x228] ;  /* 0x00008a0000047ab9 */ /* 0x000fe40000000800 */
[----:B------:R-:W-:Y:S01]  /*1f850*/  ISETP.LT.AND P0, PT, R14, UR4, !P0 ;  /* 0x000000040e007c0c */ /* 0x000fe2000c701270 */
[----:B------:R-:W-:Y:S01]  /*1f860*/  IMAD.WIDE R2, R17, 0x4, R148 ;  /* 0x0000000411027825 */ /* 0x000fe200078e0294 */
[----:B------:R-:W-:-:S03]  /*1f870*/  ULDC UR4, c[0x0][0x22c] ;  /* 0x00008b0000047ab9 */ /* 0x000fc60000000800 */
[C---:B------:R-:W-:Y:S01]  /*1f880*/  IMAD.WIDE R240, R0.reuse, 0x4, R18 ;  /* 0x0000000400f07825 */ /* 0x040fe200078e0212 */
[----:B------:R1:W-:Y:S03]  /*1f890*/  @P1 STG.E desc[UR16][R2.64], R248 ;  /* 0x000000f802001986 */ /* 0x0003e6000c101910 */
[C---:B------:R-:W-:Y:S01]  /*1f8a0*/  IMAD.WIDE R244, R0.reuse, 0x4, R150 ;  /* 0x0000000400f47825 */ /* 0x040fe200078e0296 */
[----:B----4-:R3:W-:Y:S04]  /*1f8b0*/  @P6 STG.E desc[UR16][R226.64], R251 ;  /* 0x000000fbe2006986 */ /* 0x0107e8000c101910 */
[----:B------:R4:W-:Y:S01]  /*1f8c0*/  @P5 STG.E desc[UR16][R240.64], R250 ;  /* 0x000000faf0005986 */ /* 0x0009e2000c101910 */
[----:B-1----:R-:W-:-:S03]  /*1f8d0*/  IMAD.WIDE R2, R0, 0x4, R148 ;  /* 0x0000000400027825 */ /* 0x002fc600078e0294 */
[----:B------:R-:W2:Y:S04]  /*1f8e0*/  LDL.LU R248, [R1+0x28c] ;  /* 0x00028c0001f87983 */ /* 0x000ea80000300800 */
[----:B---3--:R-:W3:Y:S01]  /*1f8f0*/  LDL.LU R251, [R1+0x18c] ;  /* 0x00018c0001fb7983 */ /* 0x008ee20000300800 */
[----:B------:R-:W-:-:S03]  /*1f900*/  VIADD R17, R0, UR28 ;  /* 0x0000001c00117c36 */ /* 0x000fc60008000000 */
[----:B------:R1:W-:Y:S04]  /*1f910*/  @P4 STG.E desc[UR16][R244.64], R249 ;  /* 0x000000f9f4004986 */ /* 0x0003e8000c101910 */
[----:B----4-:R-:W4:Y:S04]  /*1f920*/  LDL.LU R250, [R1+0x8c] ;  /* 0x00008c0001fa7983 */ /* 0x010f280000300800 */
[----:B------:R1:W-:Y:S04]  /*1f930*/  @P0 STG.E desc[UR16][R2.64], R242 ;  /* 0x000000f202000986 */ /* 0x0003e8000c101910 */
[----:B-1----:R-:W4:Y:S04]  /*1f940*/  LDL.LU R249, [R1+0x7c] ;  /* 0x00007c0001f97983 */ /* 0x002f280000300800 */
[----:B------:R-:W2:Y:S04]  /*1f950*/  LDL.LU R0, [R1+0x69c] ;  /* 0x00069c0001007983 */ /* 0x000ea80000300800 */
[----:B------:R-:W3:Y:S01]  /*1f960*/  LDL.LU R3, [R1+0x6ac] ;  /* 0x0006ac0001037983 */ /* 0x000ee20000300800 */
[----:B------:R-:W-:Y:S01]  /*1f970*/  VIADD R246, R12, 0x48 ;  /* 0x000000480cf67836 */ /* 0x000fe20000000000 */
[----:B------:R-:W-:-:S02]  /*1f980*/  ISETP.LT.AND P4, PT, R13, UR6, !P3 ;  /* 0x000000060d007c0c */ /* 0x000fc4000df81270 */
[----:B------:R-:W-:Y:S02]  /*1f990*/  ISETP.LT.AND P5, PT, R16, UR8, !P3 ;  /* 0x0000000810007c0c */ /* 0x000fe4000dfa1270 */
[----:B------:R-:W-:Y:S01]  /*1f9a0*/  ISETP.LT.AND P6, PT, R15, UR10, !P3 ;  /* 0x0000000a0f007c0c */ /* 0x000fe2000dfc1270 */
[C---:B------:R-:W-:Y:S01]  /*1f9b0*/  IMAD.WIDE R226, R17.reuse, 0x4, R224 ;  /* 0x0000000411e27825 */ /* 0x040fe200078e02e0 */
[----:B------:R-:W-:Y:S01]  /*1f9c0*/  ISETP.GE.AND P1, PT, R246, UR4, PT ;  /* 0x00000004f6007c0c */ /* 0x000fe2000bf26270 */
[----:B------:R-:W-:Y:S01]  /*1f9d0*/  ULDC UR4, c[0x0][0x22c] ;  /* 0x00008b0000047ab9 */ /* 0x000fe20000000800 */
[----:B------:R-:W-:Y:S01]  /*1f9e0*/  ULDC UR6, c[0x0][0x228] ;  /* 0x00008a0000067ab9 */ /* 0x000fe20000000800 */
[----:B------:R-:W-:Y:S01]  /*1f9f0*/  VIADD R246, R12, 0x49 ;  /* 0x000000490cf67836 */ /* 0x000fe20000000000 */
[----:B------:R-:W-:Y:S01]  /*1fa00*/  ULDC UR8, c[0x0][0x228] ;  /* 0x00008a0000087ab9 */ /* 0x000fe20000000800 */
[----:B------:R-:W-:Y:S01]  /*1fa10*/  IMAD.WIDE R240, R17, 0x4, R18 ;  /* 0x0000000411f07825 */ /* 0x000fe200078e0212 */
[----:B------:R-:W-:-:S02]  /*1fa20*/  ULDC UR10, c[0x0][0x228] ;  /* 0x00008a00000a7ab9 */ /* 0x000fc40000000800 */
[----:B------:R-:W-:Y:S01]  /*1fa30*/  ISETP.GE.AND P0, PT, R246, UR4, PT ;  /* 0x00000004f6007c0c */ /* 0x000fe2000bf06270 */
[----:B------:R-:W-:Y:S01]  /*1fa40*/  ULDC UR4, c[0x0][0x228] ;  /* 0x00008a0000047ab9 */ /* 0x000fe20000000800 */
[----:B------:R-:W-:Y:S01]  /*1fa50*/  IMAD.WIDE R244, R17, 0x4, R150 ;  /* 0x0000000411f47825 */ /* 0x000fe200078e0296 */
[----:B------:R-:W-:Y:S01]  /*1fa60*/  ISETP.LT.AND P3, PT, R14, UR4, !P3 ;  /* 0x000000040e007c0c */ /* 0x000fe2000df61270 */
[----:B------:R-:W-:Y:S01]  /*1fa70*/  ULDC UR4, c[0x0][0x228] ;  /* 0x00008a0000047ab9 */ /* 0x000fe20000000800 */
[----:B---3--:R1:W-:Y:S01]  /*1fa80*/  @P4 STG.E desc[UR16][R226.64], R3 ;  /* 0x00000003e2004986 */ /* 0x0083e2000c101910 */
[----:B------:R-:W-:Y:S01]  /*1fa90*/  ISETP.LT.AND P4, PT, R13, UR4, !P2 ;  /* 0x000000040d007c0c */ /* 0x000fe2000d781270 */
[----:B------:R-:W-:Y:S02]  /*1faa0*/  ULDC UR4, c[0x0][0x228] ;  /* 0x00008a0000047ab9 */ /* 0x000fe40000000800 */
[----:B--2---:R-:W-:Y:S01]  /*1fab0*/  @P5 STG.E desc[UR16][R240.64], R0 ;  /* 0x00000000f0005986 */ /* 0x004fe2000c101910 */
[----:B------:R-:W-:Y:S01]  /*1fac0*/  ISETP.LT.AND P5, PT, R15, UR4, !P2 ;  /* 0x000000040f007c0c */ /* 0x000fe2000d7a1270 */
[----:B------:R-:W-:-:S02]  /*1fad0*/  ULDC UR4, c[0x0][0x22c] ;  /* 0x00008b0000047ab9 */ /* 0x000fc40000000800 */
[----:B------:R2:W-:Y:S01]  /*1fae0*/  @P6 STG.E desc[UR16][R244.64], R247 ;  /* 0x000000f7f4006986 */ /* 0x0005e2000c101910 */
[----:B------:R-:W-:Y:S01]  /*1faf0*/  ISETP.LT.AND P6, PT, R16, UR6, !P2 ;  /* 0x0000000610007c0c */ /* 0x000fe2000d7c1270 */
[----:B------:R-:W-:Y:S01]  /*1fb00*/  ULDC UR6, c[0x0][0x228] ;  /* 0x00008a0000067ab9 */ /* 0x000fe20000000800 */
[----:B------:R-:W-:Y:S01]  /*1fb10*/  ISETP.LT.AND P2, PT, R14, UR8, !P2 ;  /* 0x000000080e007c0c */ /* 0x000fe2000d741270 */
[----:B-1----:R-:W-:Y:S01]  /*1fb20*/  IMAD.WIDE R2, R17, 0x4, R148 ;  /* 0x0000000411027825 */ /* 0x002fe200078e0294 */
[----:B------:R-:W-:-:S03]  /*1fb30*/  ULDC UR8, c[0x0][0x228] ;  /* 0x00008a0000087ab9 */ /* 0x000fc60000000800 */
[----:B--2---:R-:W-:Y:S02]  /*1fb40*/  VIADD R247, R17, UR28 ;  /* 0x0000001c11f77c36 */ /* 0x004fe40008000000 */
[----:B------:R-:W-:Y:S02]  /*1fb50*/  VIADD R0, R12, 0x4a ;  /* 0x0000004a0c007836 */ /* 0x000fe40000000000 */
[C---:B------:R-:W-:Y:S01]  /*1fb60*/  IMAD.WIDE R226, R247.reuse, 0x4, R224 ;  /* 0x00000004f7e27825 */ /* 0x040fe200078e02e0 */
[----:B------:R1:W-:Y:S02]  /*1fb70*/  @P3 STG.E desc[UR16][R2.64], R248 ;  /* 0x000000f802003986 */ /* 0x0003e4000c101910 */
[----:B------:R-:W-:Y:S01]  /*1fb80*/  ISETP.GE.AND P3, PT, R0, UR4, PT ;  /* 0x0000000400007c0c */ /* 0x000fe2000bf66270 */
[----:B------:R-:W-:Y:S01]  /*1fb90*/  IMAD.WIDE R240, R247, 0x4, R148 ;  /* 0x00000004f7f07825 */ /* 0x000fe200078e0294 */
[----:B------:R2:W-:Y:S01]  /*1fba0*/  @P4 STG.E desc[UR16][R226.64], R251 ;  /* 0x000000fbe2004986 */ /* 0x0005e2000c101910 */
[----:B------:R-:W-:-:S02]  /*1fbb0*/  ULDC UR4, c[0x0][0x228] ;  /* 0x00008a0000047ab9 */ /* 0x000fc40000000800 */
[----:B------:R-:W-:Y:S01]  /*1fbc0*/  ISETP.LT.AND P4, PT, R13, UR4, !P1 ;  /* 0x000000040d007c0c */ /* 0x000fe2000cf81270 */
[----:B------:R-:W-:Y:S01]  /*1fbd0*/  ULDC UR4, c[0x0][0x228] ;  /* 0x00008a0000047ab9 */ /* 0x000fe20000000800 */
[----:B-1----:R-:W-:-:S04]  /*1fbe0*/  IMAD.WIDE R2, R247, 0x4, R18 ;  /* 0x00000004f7027825 */ /* 0x002fc800078e0212 */
[C---:B--2---:R-:W-:Y:S01]  /*1fbf0*/  IMAD.WIDE R226, R247.reuse, 0x4, R150 ;  /* 0x00000004f7e27825 */ /* 0x044fe200078e0296 */
[----:B----4-:R1:W-:Y:S04]  /*1fc00*/  @P6 STG.E desc[UR16][R2.64], R250 ;  /* 0x000000fa02006986 */ /* 0x0103e8000c101910 */
[----:B------:R2:W-:Y:S01]  /*1fc10*/  @P5 STG.E desc[UR16][R226.64], R249 ;  /* 0x000000f9e2005986 */ /* 0x0005e2000c101910 */
[----:B------:R-:W-:-:S03]  /*1fc20*/  VIADD R247, R247, UR28 ;  /* 0x0000001cf7f77c36 */ /* 0x000fc60008000000 */
[----:B------:R3:W-:Y:S01]  /*1fc30*/  @P2 STG.E desc[UR16][R240.64], R243 ;  /* 0x000000f3f0002986 */ /* 0x0007e2000c101910 */
[----:B------:R-:W-:Y:S02]  /*1fc40*/  ISETP.LT.AND P2, PT, R16, UR4, !P1 ;  /* 0x0000000410007c0c */ /* 0x000fe4000cf41270 */
[----:B------:R-:W-:Y:S01]  /*1fc50*/  ISETP.LT.AND P5, PT, R15, UR6, !P1 ;  /* 0x000000060f007c0c */ /* 0x000fe2000cfa1270 */
[----:B------:R-:W-:Y:S01]  /*1fc60*/  IMAD.WIDE R244, R247, 0x4, R224 ;  /* 0x00000004f7f47825 */ /* 0x000fe200078e02e0 */
[----:B------:R-:W-:Y:S01]  /*1fc70*/  ISETP.LT.AND P1, PT, R14, UR8, !P1 ;  /* 0x000000080e007c0c */ /* 0x000fe2000cf21270 */
[----:B------:R-:W-:Y:S02]  /*1fc80*/  ULDC UR4, c[0x0][0x22c] ;  /* 0x00008b0000047ab9 */ /* 0x000fe40000000800 */
[----:B------:R-:W-:Y:S01]  /*1fc90*/  VIADD R0, R12, 0x4b ;  /* 0x0000004b0c007836 */ /* 0x000fe20000000000 */
[----:B------:R-:W-:Y:S01]  /*1fca0*/  ISETP.LT.AND P6, PT, R13, UR10, !P0 ;  /* 0x0000000a0d007c0c */ /* 0x000fe2000c7c1270 */
[C---:B-1----:R-:W-:Y:S01]  /*1fcb0*/  IMAD.WIDE R2, R247.reuse, 0x4, R18 ;  /* 0x00000004f7027825 */ /* 0x042fe200078e0212 */
[----:B------:R-:W-:Y:S01]  /*1fcc0*/  @P4 STG.E desc[UR16][R244.64], R236 ;  /* 0x000000ecf4004986 */ /* 0x000fe2000c101910 */
[----:B------:R-:W-:Y:S01]  /*1fcd0*/  ULDC UR6, c[0x0][0x228] ;  /* 0x00008a0000067ab9 */ /* 0x000fe20000000800 */
[----:B------:R-:W-:Y:S01]  /*1fce0*/  ISETP.GE.AND P4, PT, R0, UR4, PT ;  /* 0x0000000400007c0c */ /* 0x000fe2000bf86270 */
[C---:B--2---:R-:W-:Y:S01]  /*1fcf0*/  IMAD.WIDE R226, R247.reuse, 0x4, R150 ;  /* 0x00000004f7e27825 */ /* 0x044fe200078e0296 */
[----:B------:R-:W-:Y:S01]  /*1fd00*/  ULDC UR4, c[0x0][0x228] ;  /* 0x00008a0000047ab9 */ /* 0x000fe20000000800 */
[----:B------:R-:W-:Y:S02]  /*1fd10*/  @P2 STG.E desc[UR16][R2.64], R232 ;  /* 0x000000e802002986 */ /* 0x000fe4000c101910 */
[----:B---3--:R-:W-:Y:S01]  /*1fd20*/  IMAD.WIDE R240, R247, 0x4, R148 ;  /* 0x00000004f7f07825 */ /* 0x008fe200078e0294 */
[----:B------:R-:W-:-:S03]  /*1fd30*/  ISETP.LT.AND P2, PT, R16, UR4, !P0 ;  /* 0x0000000410007c0c */ /* 0x000fc6000c741270 */
[----:B------:R-:W-:Y:S01]  /*1fd40*/  VIADD R17, R247, UR28 ;  /* 0x0000001cf7117c36 */ /* 0x000fe20008000000 */
[----:B------:R1:W-:Y:S01]  /*1fd50*/  @P5 STG.E desc[UR16][R226.64], R220 ;  /* 0x000000dce2005986 */ /* 0x0003e2000c101910 */
[----:B------:R-:W-:Y:S01]  /*1fd60*/  ULDC UR4, c[0x0][0x228] ;  /* 0x00008a0000047ab9 */ /* 0x000fe20000000800 */
[----:B------:R-:W-:Y:S01]  /*1fd70*/  ULDC UR8, c[0x0][0x228] ;  /* 0x00008a0000087ab9 */ /* 0x000fe20000000800 */
[----:B------:R-:W-:Y:S01]  /*1fd80*/  IMAD.WIDE R242, R17, 0x4, R224 ;  /* 0x0000000411f27825 */ /* 0x000fe200078e02e0 */
[----:B------:R2:W-:Y:S01]  /*1fd90*/  @P1 STG.E desc[UR16][R240.64], R216 ;  /* 0x000000d8f0001986 */ /* 0x0005e2000c101910 */
[----:B------:R-:W-:Y:S01]  /*1fda0*/  ISETP.LT.AND P1, PT, R15, UR4, !P0 ;  /* 0x000000040f007c0c */ /* 0x000fe2000c721270 */
[----:B------:R-:W-:Y:S01]  /*1fdb0*/  ULDC UR10, c[0x0][0x228] ;  /* 0x00008a00000a7ab9 */ /* 0x000fe20000000800 */
[----:B------:R-:W-:Y:S01]  /*1fdc0*/  ISETP.LT.AND P0, PT, R14, UR6, !P0 ;  /* 0x000000060e007c0c */ /* 0x000fe2000c701270 */
[----:B------:R3:W-:Y:S01]  /*1fdd0*/  @P6 STG.E desc[UR16][R242.64], R4 ;  /* 0x00000004f2006986 */ /* 0x0007e2000c101910 */
[----:B------:R-:W-:Y:S01]  /*1fde0*/  ISETP.LT.AND P5, PT, R13, UR8, !P3 ;  /* 0x000000080d007c0c */ /* 0x000fe2000dfa1270 */
[----:B------:R-:W-:Y:S01]  /*1fdf0*/  VIADD R0, R12, 0x4c ;  /* 0x0000004c0c007836 */ /* 0x000fe20000000000 */
[----:B------:R-:W-:Y:S01]  /*1fe00*/  ISETP.LT.AND P6, PT, R16, UR10, !P3 ;  /* 0x0000000a10007c0c */ /* 0x000fe2000dfc1270 */
[C---:B-1----:R-:W-:Y:S01]  /*1fe10*/  IMAD.WIDE R226, R17.reuse, 0x4, R18 ;  /* 0x0000000411e27825 */ /* 0x042fe200078e0212 */
[----:B------:R-:W-:Y:S01]  /*1fe20*/  ULDC UR4, c[0x0][0x22c] ;  /* 0x00008b0000047ab9 */ /* 0x000fe20000000800 */
[----:B------:R-:W-:Y:S01]  /*1fe30*/  ULDC UR6, c[0x0][0x228] ;  /* 0x00008a0000067ab9 */ /* 0x000fe20000000800 */
[----:B------:R-:W-:Y:S01]  /*1fe40*/  ULDC UR8, c[0x0][0x228] ;  /* 0x00008a0000087ab9 */ /* 0x000fe20000000800 */
[C---:B------:R-:W-:Y:S01]  /*1fe50*/  IMAD.WIDE R2, R17.reuse, 0x4, R150 ;  /* 0x0000000411027825 */ /* 0x040fe200078e0296 */
[----:B------:R-:W-:Y:S03]  /*1fe60*/  @P2 STG.E desc[UR16][R226.64], R28 ;  /* 0x0000001ce2002986 */ /* 0x000fe6000c101910 */
[----:B------:R-:W-:-:S02]  /*1fe70*/  VIADD R247, R17, UR28 ;  /* 0x0000001c11f77c36 */ /* 0x000fc40008000000 */
[----:B--2---:R-:W-:Y:S01]  /*1fe80*/  IMAD.WIDE R240, R17, 0x4, R148 ;  /* 0x0000000411f07825 */ /* 0x004fe200078e0294 */
[----:B------:R-:W-:Y:S01]  /*1fe90*/  ISETP.GE.AND P2, PT, R0, UR4, PT ;  /* 0x0000000400007c0c */ /* 0x000fe2000bf46270 */
[----:B------:R1:W-:Y:S01]  /*1fea0*/  @P1 STG.E desc[UR16][R2.64], R36 ;  /* 0x0000002402001986 */ /* 0x0003e2000c101910 */
[----:B------:R-:W-:Y:S01]  /*1feb0*/  ULDC UR4, c[0x0][0x228] ;  /* 0x00008a0000047ab9 */ /* 0x000fe20000000800 */
[C---:B---3--:R-:W-:Y:S01]  /*1fec0*/  IMAD.WIDE R242, R247.reuse, 0x4, R224 ;  /* 0x00000004f7f27825 */ /* 0x048fe200078e02e0 */
[----:B------:R-:W-:Y:S01]  /*1fed0*/  ULDC UR10, c[0x0][0x228] ;  /* 0x00008a00000a7ab9 */ /* 0x000fe20000000800 */
[----:B------:R-:W-:Y:S02]  /*1fee0*/  @P0 STG.E desc[UR16][R240.64], R32 ;  /* 0x00000020f0000986 */ /* 0x000fe4000c101910 */
[----:B------:R-:W-:Y:S01]  /*1fef0*/  IMAD.WIDE R244, R247, 0x4, R18 ;  /* 0x00000004f7f47825 */ /* 0x000fe200078e0212 */
[----:B------:R-:W-:Y:S01]  /*1ff00*/  ISETP.LT.AND P0, PT, R15, UR4, !P3 ;  /* 0x000000040f007c0c */ /* 0x000fe2000df01270 */
[----:B------:R-:W-:Y:S01]  /*1ff10*/  ULDC UR4, c[0x0][0x228] ;  /* 0x00008a0000047ab9 */ /* 0x000fe20000000800 */
[----:B------:R-:W-:Y:S01]  /*1ff20*/  @P5 STG.E desc[UR16][R242.64], R237 ;  /* 0x000000edf2005986 */ /* 0x000fe2000c101910 */
[----:B------:R-:W-:-:S02]  /*1ff30*/  ISETP.LT.AND P3, PT, R14, UR4, !P3 ;  /* 0x000000040e007c0c */ /* 0x000fc4000df61270 */
[----:B------:R-:W-:Y:S01]  /*1ff40*/  IADD3 R17, R247, UR28, RZ ;  /* 0x0000001cf7117c10 */ /* 0x000fe2000fffe0ff */
[----:B------:R2:W-:Y:S01]  /*1ff50*/  @P6 STG.E desc[UR16][R244.64], R233 ;  /* 0x000000e9f4006986 */ /* 0x0005e2000c101910 */
[----:B------:R-:W-:Y:S01]  /*1ff60*/  ISETP.LT.AND P6, PT, R13, UR6, !P4 ;  /* 0x000000060d007c0c */ /* 0x000fe2000e7c1270 */
[----:B-1----:R-:W-:Y:S01]  /*1ff70*/  IMAD.WIDE R2, R247, 0x4, R150 ;  /* 0x00000004f7027825 */ /* 0x002fe200078e0296 */
[----:B------:R-:W-:Y:S01]  /*1ff80*/  ISETP.LT.AND P5, PT, R16, UR8, !P4 ;  /* 0x0000000810007c0c */ /* 0x000fe2000e7a1270 */
[----:B------:R-:W-:Y:S01]  /*1ff90*/  ULDC UR4, c[0x0][0x22c] ;  /* 0x00008b0000047ab9 */ /* 0x000fe20000000800 */
[----:B------:R-:W-:Y:S01]  /*1ffa0*/  ISETP.LT.AND P1, PT, R15, UR10, !P4 ;  /* 0x0000000a0f007c0c */ /* 0x000fe2000e721270 */
[----:B------:R-:W-:Y:S01]  /*1ffb0*/  IMAD.WIDE R226, R247, 0x4, R148 ;  /* 0x00000004f7e27825 */ /* 0x000fe200078e0294 */
[----:B------:R1:W-:Y:S01]  /*1ffc0*/  @P0 STG.E desc[UR16][R2.64], R221 ;  /* 0x000000dd02000986 */ /* 0x0003e2000c101910 */
[----:B------:R-:W-:Y:S01]  /*1ffd0*/  ULDC UR6, c[0x0][0x228] ;  /* 0x00008a0000067ab9 */ /* 0x000fe20000000800 */
[----:B------:R-:W-:Y:S01]  /*1ffe0*/  ULDC UR8, c[0x0][0x228] ;  /* 0x00008a0000087ab9 */ /* 0x000fe20000000800 */
[----:B------:R-:W-:-:S02]  /*1fff0*/  VIADD R0, R12, 0x4d ;  /* 0x0000004d0c007836 */ /* 0x000fc40000000000 */
[C---:B--2---:R-:W-:Y:S01]  /*20000*/  IMAD.WIDE R232, R17.reuse, 0x4, R224 ;  /* 0x0000000411e87825 */ /* 0x044fe200078e02e0 */
[----:B------:R2:W-:Y:S01]  /*20010*/  @P3 STG.E desc[UR16][R226.64], R217 ;  /* 0x000000d9e2003986 */ /* 0x0005e2000c101910 */
[----:B------:R-:W-:Y:S02]  /*20020*/  ULDC UR10, c[0x0][0x228] ;  /* 0x00008a00000a7ab9 */ /* 0x000fe40000000800 */
[----:B------:R-:W-:Y:S01]  /*20030*/  IMAD.WIDE R236, R17, 0x4, R18 ;  /* 0x0000000411ec7825 */ /* 0x000fe200078e0212 */
[----:B------:R-:W-:-:S03]  /*20040*/  ISETP.GE.AND P0, PT, R0, UR4, PT ;  /* 0x0000000400007c0c */ /* 0x000fc6000bf06270 */
[----:B------:R-:W-:Y:S01]  /*20050*/  IMAD.WIDE R240, R17, 0x4, R150 ;  /* 0x0000000411f07825 */ /* 0x000fe200078e0296 */
[----:B------:R3:W-:Y:S01]  /*20060*/  @P6 STG.E desc[UR16][R232.64], R5 ;  /* 0x00000005e8006986 */ /* 0x0007e2000c101910 */
[----:B------:R-:W-:-:S03]  /*20070*/  ULDC UR4, c[0x0][0x228] ;  /* 0x00008a0000047ab9 */ /* 0x000fc60000000800 */
[----:B------:R4:W-:Y:S04]  /*20080*/  @P5 STG.E desc[UR16][R236.64], R29 ;  /* 0x0000001dec005986 */ /* 0x0009e8000c101910 */
[----:B------:R4:W-:Y:S01]  /*20090*/  @P1 STG.E desc[UR16][R240.64], R37 ;  /* 0x00000025f0001986 */ /* 0x0009e2000c101910 */
[----:B------:R-:W-:Y:S01]  /*200a0*/  ISETP.LT.AND P1, PT, R14, UR4, !P4 ;  /* 0x000000040e007c0c */ /* 0x000fe2000e721270 */
[----:B------:R-:W-:Y:S01]  /*200b0*/  VIADD R0, R12, 0x4e ;  /* 0x0000004e0c007836 */ /* 0x000fe20000000000 */
[----:B------:R-:W-:Y:S01]  /*200c0*/  ULDC UR4, c[0x0][0x22c] ;  /* 0x00008b0000047ab9 */ /* 0x000fe20000000800 */
[----:B------:R-:W-:Y:S01]  /*200d0*/  ISETP.LT.AND P4, PT, R13, UR6, !P2 ;  /* 0x000000060d007c0c */ /* 0x000fe2000d781270 */
[----:B-1----:R-:W-:Y:S01]  /*200e0*/  IMAD.WIDE R2, R17, 0x4, R148 ;  /* 0x0000000411027825 */ /* 0x002fe200078e0294 */
[----:B------:R-:W-:Y:S01]  /*200f0*/  ISETP.LT.AND P5, PT, R16, UR8, !P2 ;  /* 0x0000000810007c0c */ /* 0x000fe2000d7a1270 */
[----:B------:R-:W-:Y:S01]  /*20100*/  ULDC UR6, c[0x0][0x228] ;  /* 0x00008a0000067ab9 */ /* 0x000fe20000000800 */
[----:B------:R-:W-:Y:S01]  /*20110*/  ISETP.LT.AND P6, PT, R15, UR10, !P2 ;  /* 0x0000000a0f007c0c */ /* 0x000fe2000d7c1270 */
[----:B--2---:R-:W-:Y:S01]  /*20120*/  VIADD R217, R17, UR28 ;  /* 0x0000001c11d97c36 */ /* 0x004fe20008000000 */
[----:B------:R-:W-:Y:S01]  /*20130*/  ISETP.GE.AND P3, PT, R0, UR4, PT ;  /* 0x0000000400007c0c */ /* 0x000fe2000bf66270 */
[----:B------:R-:W-:Y:S01]  /*20140*/  VIADD R0, R12, 0x4f ;  /* 0x0000004f0c007836 */ /* 0x000fe20000000000 */
[----:B------:R-:W-:Y:S01]  /*20150*/  ULDC UR4, c[0x0][0x22c] ;  /* 0x00008b0000047ab9 */ /* 0x000fe20000000800 */
[C---:B---3--:R-:W-:Y:S01]  /*20160*/  IMAD.WIDE R4, R217.reuse, 0x4, R224 ;  /* 0x00000004d9047825 */ /* 0x048fe200078e02e0 */
[----:B------:R1:W-:Y:S01]  /*20170*/  @P1 STG.E desc[UR16][R2.64], R33 ;  /* 0x0000002102001986 */ /* 0x0003e2000c101910 */
[----:B------:R-:W-:Y:S01]  /*20180*/  ULDC UR8, c[0x0][0x228] ;  /* 0x00008a0000087ab9 */ /* 0x000fe20000000800 */
[----:B------:R-:W-:Y:S01]  /*20190*/  ISETP.GE.AND P1, PT, R0, UR4, PT ;  /* 0x0000000400007c0c */ /* 0x000fe2000bf26270 */
[C---:B----4-:R-:W-:Y:S01]  /*201a0*/  IMAD.WIDE R28, R217.reuse, 0x4, R18 ;  /* 0x00000004d91c7825 */ /* 0x050fe200078e0212 */
[----:B------:R-:W-:Y:S01]  /*201b0*/  ULDC UR4, c[0x0][0x228] ;  /* 0x00008a0000047ab9 */ /* 0x000fe20000000800 */
[----:B------:R-:W-:Y:S01]  /*201c0*/  ULDC UR10, c[0x0][0x228] ;  /* 0x00008a00000a7ab9 */ /* 0x000fe20000000800 */
[----:B------:R-:W-:Y:S01]  /*201d0*/  ISETP.LT.AND P2, PT, R14, UR4, !P2 ;  /* 0x000000040e007c0c */ /* 0x000fe2000d741270 */
[----:B------:R-:W-:Y:S01]  /*201e0*/  IMAD.WIDE R36, R217, 0x4, R150 ;  /* 0x00000004d9247825 */ /* 0x000fe200078e0296 */
[----:B------:R-:W-:Y:S01]  /*201f0*/  ULDC UR4, c[0x0][0x228] ;  /* 0x00008a0000047ab9 */ /* 0x000fe20000000800 */
[----:B------:R2:W-:Y:S01]  /*20200*/  @P4 STG.E desc[UR16][R4.64], R238 ;  /* 0x000000ee04004986 */ /* 0x0005e2000c101910 */
[----:B------:R-:W-:Y:S01]  /*20210*/  ISETP.LT.AND P4, PT, R13, UR4, !P0 ;  /* 0x000000040d007c0c */ /* 0x000fe2000c781270 */
[----:B------:R-:W-:-:S02]  /*20220*/  ULDC UR4, c[0x0][0x228] ;  /* 0x00008a0000047ab9 */ /* 0x000fc40000000800 */
[----:B------:R3:W-:Y:S01]  /*20230*/  @P5 STG.E desc[UR16][R28.64], R234 ;  /* 0x000000ea1c005986 */ /* 0x0007e2000c101910 */
[----:B------:R-:W-:Y:S01]  /*20240*/  ISETP.LT.AND P5, PT, R15, UR4, !P0 ;  /* 0x000000040f007c0c */ /* 0x000fe2000c7a1270 */
[C---:B------:R-:W-:Y:S01]  /*20250*/  VIADD R17, R217.reuse, UR28 ;  /* 0x0000001cd9117c36 */ /* 0x040fe20008000000 */
[----:B------:R-:W-:Y:S01]  /*20260*/  ULDC UR4, c[0x0][0x22c] ;  /* 0x00008b0000047ab9 */ /* 0x000fe20000000800 */
[----:B------:R4:W-:Y:S01]  /*20270*/  @P6 STG.E desc[UR16][R36.64], R222 ;  /* 0x000000de24006986 */ /* 0x0009e2000c101910 */
[----:B------:R-:W-:Y:S01]  /*20280*/  ISETP.LT.AND P6, PT, R16, UR6, !P0 ;  /* 0x0000000610007c0c */ /* 0x000fe2000c7c1270 */
[----:B-1----:R-:W-:Y:S01]  /*20290*/  IMAD.WIDE R2, R217, 0x4, R148 ;  /* 0x00000004d9027825 */ /* 0x002fe200078e0294 */
[----:B------:R-:W-:Y:S01]  /*202a0*/  ISETP.LT.AND P0, PT, R14, UR8, !P0 ;  /* 0x000000080e007c0c */ /* 0x000fe2000c701270 */
[----:B------:R-:W-:Y:S01]  /*202b0*/  ULDC UR6, c[0x0][0x228] ;  /* 0x00008a0000067ab9 */ /* 0x000fe20000000800 */
[----:B------:R-:W-:Y:S01]  /*202c0*/  ULDC UR8, c[0x0][0x228] ;  /* 0x00008a0000087ab9 */ /* 0x000fe20000000800 */
[----:B------:R-:W-:-:S02]  /*202d0*/  VIADD R0, R12, 0x50 ;  /* 0x000000500c007836 */ /* 0x000fc40000000000 */
[C---:B--2---:R-:W-:Y:S01]  /*202e0*/  IMAD.WIDE R4, R17.reuse, 0x4, R224 ;  /* 0x0000000411047825 */ /* 0x044fe200078e02e0 */
[----:B------:R1:W-:Y:S03]  /*202f0*/  @P2 STG.E desc[UR16][R2.64], R218 ;  /* 0x000000da02002986 */ /* 0x0003e6000c101910 */
[C---:B---3--:R-:W-:Y:S01]  /*20300*/  IMAD.WIDE R28, R17.reuse, 0x4, R18 ;  /* 0x00000004111c7825 */ /* 0x048fe200078e0212 */
[----:B------:R-:W-:Y:S01]  /*20310*/  ISETP.GE.AND P2, PT, R0, UR4, PT ;  /* 0x0000000400007c0c */ /* 0x000fe2000bf46270 */
[----:B------:R-:W-:Y:S02]  /*20320*/  ULDC UR4, c[0x0][0x228] ;  /* 0x00008a0000047ab9 */ /* 0x000fe40000000800 */
[C---:B------:R-:W-:Y:S01]  /*20330*/  IMAD.WIDE R32, R17.reuse, 0x4, R150 ;  /* 0x0000000411207825 */ /* 0x040fe200078e0296 */
[----:B------:R2:W-:Y:S03]  /*20340*/  @P4 STG.E desc[UR16][R4.64], R6 ;  /* 0x0000000604004986 */ /* 0x0005e6000c101910 */
[----:B----4-:R-:W-:Y:S01]  /*20350*/  IMAD.WIDE R36, R17, 0x4, R148 ;  /* 0x0000000411247825 */ /* 0x010fe200078e0294 */
[----:B------:R3:W-:Y:S01]  /*20360*/  @P6 STG.E desc[UR16][R28.64], R30 ;  /* 0x0000001e1c006986 */ /* 0x0007e2000c101910 */
[----:B------:R-:W-:Y:S01]  /*20370*/  ISETP.LT.AND P4, PT, R13, UR4, !P3 ;  /* 0x000000040d007c0c */ /* 0x000fe2000df81270 */
[----:B------:R-:W-:-:S02]  /*20380*/  ULDC UR4, c[0x0][0x228] ;  /* 0x00008a0000047ab9 */ /* 0x000fc40000000800 */
[----:B------:R4:W-:Y:S01]  /*20390*/  @P5 STG.E desc[UR16][R32.64], R38 ;  /* 0x0000002620005986 */ /* 0x0009e2000c101910 */
[----:B------:R-:W-:Y:S01]  /*203a0*/  ISETP.LT.AND P5, PT, R15, UR6, !P3 ;  /* 0x000000060f007c0c */ /* 0x000fe2000dfa1270 */
[----:B------:R-:W-:Y:S01]  /*203b0*/  VIADD R17, R17, UR28 ;  /* 0x0000001c11117c36 */ /* 0x000fe20008000000 */
[----:B------:R-:W-:Y:S01]  /*203c0*/  ISETP.LT.AND P6, PT, R13, UR10, !P1 ;  /* 0x0000000a0d007c0c */ /* 0x000fe2000cfc1270 */
        /* <DEDUP_REMOVED lines=8> */
[----:B------:R1:W-:Y:S01]  /*20450*/  @P4 STG.E desc[UR16][R2.64], R239 ;  /* 0x000000ef02004986 */ /* 0x0003e2000c101910 */
[----:B------:R-:W-:Y:S02]  /*20460*/  ULDC UR8, c[0x0][0x228] ;  /* 0x00008a0000087ab9 */ /* 0x000fe40000000800 */
[----:B---3--:R-:W-:Y:S01]  /*20470*/  IMAD.WIDE R28, R17, 0x4, R150 ;  /* 0x00000004111c7825 */ /* 0x008fe200078e0296 */
[----:B------:R-:W-:-:S03]  /*20480*/  ISETP.GE.AND P4, PT, R0, UR4, PT ;  /* 0x0000000400007c0c */ /* 0x000fc6000bf86270 */
[C---:B----4-:R-:W-:Y:S01]  /*20490*/  IMAD.WIDE R32, R17.reuse, 0x4, R148 ;  /* 0x0000000411207825 */ /* 0x050fe200078e0294 */
[----:B------:R2:W-:Y:S01]  /*204a0*/  @P0 STG.E desc[UR16][R4.64], R235 ;  /* 0x000000eb04000986 */ /* 0x0005e2000c101910 */
[----:B------:R-:W-:Y:S01]  /*204b0*/  ULDC UR4, c[0x0][0x228] ;  /* 0x00008a0000047ab9 */ /* 0x000fe20000000800 */
[----:B------:R-:W-:Y:S01]  /*204c0*/  ULDC UR10, c[0x0][0x228] ;  /* 0x00008a00000a7ab9 */ /* 0x000fe20000000800 */
[----:B------:R-:W-:Y:S01]  /*204d0*/  VIADD R217, R17, UR28 ;  /* 0x0000001c11d97c36 */ /* 0x000fe20008000000 */
[----:B------:R3:W-:Y:S04]  /*204e0*/  @P5 STG.E desc[UR16][R28.64], R223 ;  /* 0x000000df1c005986 */ /* 0x0007e8000c101910 */
[----:B------:R-:W-:Y:S01]  /*204f0*/  @P3 STG.E desc[UR16][R32.64], R219 ;  /* 0x000000db20003986 */ /* 0x000fe2000c101910 */
[----:B------:R-:W-:Y:S01]  /*20500*/  ISETP.LT.AND P3, PT, R16, UR4, !P1 ;  /* 0x0000000410007c0c */ /* 0x000fe2000cf61270 */
[----:B------:R-:W-:Y:S01]  /*20510*/  IMAD.WIDE R36, R217, 0x4, R224 ;  /* 0x00000004d9247825 */ /* 0x000fe200078e02e0 */
[----:B------:R-:W-:-:S02]  /*20520*/  ULDC UR4, c[0x0][0x228] ;  /* 0x00008a0000047ab9 */ /* 0x000fc40000000800 */
[----:B------:R-:W-:Y:S01]  /*20530*/  ISETP.LT.AND P0, PT, R15, UR4, !P1 ;  /* 0x000000040f007c0c */ /* 0x000fe2000cf01270 */
[----:B-1----:R-:W-:Y:S01]  /*20540*/  IMAD.WIDE R2, R217, 0x4, R18 ;  /* 0x00000004d9027825 */ /* 0x002fe200078e0212 */
[----:B------:R-:W-:Y:S01]  /*20550*/  ISETP.LT.AND P1, PT, R14, UR6, !P1 ;  /* 0x000000060e007c0c */ /* 0x000fe2000cf21270 */
[----:B------:R1:W-:Y:S01]  /*20560*/  @P6 STG.E desc[UR16][R36.64], R7 ;  /* 0x0000000724006986 */ /* 0x0003e2000c101910 */
[----:B------:R-:W-:Y:S01]  /*20570*/  ISETP.LT.AND P5, PT, R13, UR8, !P2 ;  /* 0x000000080d007c0c */ /* 0x000fe2000d7a1270 */
[----:B------:R-:W-:Y:S01]  /*20580*/  VIADD R0, R12, 0x52 ;  /* 0x000000520c007836 */ /* 0x000fe20000000000 */
[----:B------:R-:W-:Y:S01]  /*20590*/  ISETP.LT.AND P6, PT, R16, UR10, !P2 ;  /* 0x0000000a10007c0c */ /* 0x000fe2000d7c1270 */
[C---:B------:R-:W-:Y:S01]  /*205a0*/  VIADD R17, R217.reuse, UR28 ;  /* 0x0000001cd9117c36 */ /* 0x040fe20008000000 */
[----:B------:R-:W-:Y:S01]  /*205b0*/  ULDC UR4, c[0x0][0x22c] ;  /* 0x00008b0000047ab9 */ /* 0x000fe20000000800 */
[----:B--2---:R-:W-:Y:S01]  /*205c0*/  IMAD.WIDE R4, R217, 0x4, R150 ;  /* 0x00000004d9047825 */ /* 0x004fe200078e0296 */
[----:B------:R2:W-:Y:S01]  /*205d0*/  @P3 STG.E desc[UR16][R2.64], R31 ;  /* 0x0000001f02003986 */ /* 0x0005e2000c101910 */
[----:B------:R-:W-:Y:S01]  /*205e0*/  ISETP.GE.AND P3, PT, R0, UR4, PT ;  /* 0x0000000400007c0c */ /* 0x000fe2000bf66270 */
[----:B------:R-:W-:Y:S01]  /*205f0*/  ULDC UR4, c[0x0][0x228] ;  /* 0x00008a0000047ab9 */ /* 0x000fe20000000800 */
[----:B---3--:R-:W-:Y:S01]  /*20600*/  IMAD.WIDE R28, R17, 0x4, R224 ;  /* 0x00000004111c7825 */ /* 0x008fe200078e02e0 */
[----:B------:R3:W-:Y:S01]  /*20610*/  @P0 STG.E desc[UR16][R4.64], R39 ;  /* 0x0000002704000986 */ /* 0x0007e2000c101910 */
[----:B------:R-:W-:Y:S01]  /*20620*/  ULDC UR6, c[0x0][0x228] ;  /* 0x00008a0000067ab9 */ /* 0x000fe20000000800 */
[----:B------:R-:W-:Y:S01]  /*20630*/  ULDC UR8, c[0x0][0x228] ;  /* 0x00008a0000087ab9 */ /* 0x000fe20000000800 */
[----:B-1----:R-:W-:Y:S01]  /*20640*/  IMAD.WIDE R6, R217, 0x4, R148 ;  /* 0x00000004d9067825 */ /* 0x002fe200078e0294 */
[----:B------:R-:W-:Y:S01]  /*20650*/  ISETP.LT.AND P0, PT, R15, UR4, !P2 ;  /* 0x000000040f007c0c */ /* 0x000fe2000d701270 */
[----:B------:R-:W-:Y:S01]  /*20660*/  ULDC UR4, c[0x0][0x228] ;  /* 0x00008a0000047ab9 */ /* 0x000fe20000000800 */
[----:B------:R-:W-:Y:S01]  /*20670*/  ULDC UR10, c[0x0][0x228] ;  /* 0x00008a00000a7ab9 */ /* 0x000fe20000000800 */
[----:B------:R-:W-:Y:S01]  /*20680*/  IMAD.WIDE R32, R17, 0x4, R18 ;  /* 0x0000000411207825 */ /* 0x000fe200078e0212 */
[----:B------:R1:W-:Y:S01]  /*20690*/  @P1 STG.E desc[UR16][R6.64], R35 ;  /* 0x0000002306001986 */ /* 0x0003e2000c101910 */
[----:B------:R-:W-:Y:S01]  /*206a0*/  ISETP.LT.AND P2, PT, R14, UR4, !P2 ;  /* 0x000000040e007c0c */ /* 0x000fe2000d741270 */
[----:B------:R-:W-:-:S02]  /*206b0*/  ULDC UR4, c[0x0][0x22c] ;  /* 0x00008b0000047ab9 */ /* 0x000fc40000000800 */
[----:B------:R4:W-:Y:S01]  /*206c0*/  @P5 STG.E desc[UR16][R28.64], R24 ;  /* 0x000000181c005986 */ /* 0x0009e2000c101910 */
[----:B------:R-:W-:Y:S01]  /*206d0*/  ISETP.LT.AND P5, PT, R16, UR8, !P4 ;  /* 0x0000000810007c0c */ /* 0x000fe2000e7a1270 */
[----:B--2---:R-:W-:Y:S01]  /*206e0*/  IMAD.WIDE R2, R17, 0x4, R150 ;  /* 0x0000000411027825 */ /* 0x004fe200078e0296 */
[----:B------:R-:W-:Y:S01]  /*206f0*/  ISETP.LT.AND P1, PT, R15, UR10, !P4 ;  /* 0x0000000a0f007c0c */ /* 0x000fe2000e721270 */
[----:B------:R-:W-:Y:S01]  /*20700*/  @P6 STG.E desc[UR16][R32.64], R20 ;  /* 0x0000001420006986 */ /* 0x000fe2000c101910 */
[----:B------:R-:W-:Y:S01]  /*20710*/  ISETP.LT.AND P6, PT, R13, UR6, !P4 ;  /* 0x000000060d007c0c */ /* 0x000fe2000e7c1270 */
[----:B---3--:R-:W-:Y:S01]  /*20720*/  IMAD.WIDE R4, R17, 0x4, R148 ;  /* 0x0000000411047825 */ /* 0x008fe200078e0294 */
[----:B------:R-:W-:-:S03]  /*20730*/  ULDC UR6, c[0x0][0x228] ;  /* 0x00008a0000067ab9 */ /* 0x000fc60000000800 */
[----:B-1----:R-:W-:Y:S02]  /*20740*/  VIADD R35, R17, UR28 ;  /* 0x0000001c11237c36 */ /* 0x002fe40008000000 */
[----:B------:R-:W-:Y:S01]  /*20750*/  VIADD R0, R12, 0x53 ;  /* 0x000000530c007836 */ /* 0x000fe20000000000 */
[----:B------:R-:W-:Y:S01]  /*20760*/  ULDC UR8, c[0x0][0x228] ;  /* 0x00008a0000087ab9 */ /* 0x000fe20000000800 */
[C---:B------:R-:W-:Y:S01]  /*20770*/  IMAD.WIDE R6, R35.reuse, 0x4, R224 ;  /* 0x0000000423067825 */ /* 0x040fe200078e02e0 */
[----:B------:R1:W-:Y:S01]  /*20780*/  @P0 STG.E desc[UR16][R2.64], R8 ;  /* 0x0000000802000986 */ /* 0x0003e2000c101910 */
[----:B------:R-:W-:Y:S02]  /*20790*/  ULDC UR10, c[0x0][0x228] ;  /* 0x00008a00000a7ab9 */ /* 0x000fe40000000800 */
[C---:B----4-:R-:W-:Y:S01]  /*207a0*/  IMAD.WIDE R28, R35.reuse, 0x4, R18 ;  /* 0x00000004231c7825 */ /* 0x050fe200078e0212 */
[----:B------:R2:W-:Y:S03]  /*207b0*/  @P2 STG.E desc[UR16][R4.64], R44 ;  /* 0x0000002c04002986 */ /* 0x0005e6000c101910 */
[----:B------:R-:W-:Y:S01]  /*207c0*/  IMAD.WIDE R30, R35, 0x4, R150 ;  /* 0x00000004231e7825 */ /* 0x000fe200078e0296 */
[----:B------:R-:W-:Y:S01]  /*207d0*/  ISETP.GE.AND P0, PT, R0, UR4, PT ;  /* 0x0000000400007c0c */ /* 0x000fe2000bf06270 */
[----:B------:R3:W-:Y:S01]  /*207e0*/  @P6 STG.E desc[UR16][R6.64], R40 ;  /* 0x0000002806006986 */ /* 0x0007e2000c101910 */
[----:B------:R-:W-:-:S03]  /*207f0*/  ULDC UR4, c[0x0][0x228] ;  /* 0x00008a0000047ab9 */ /* 0x000fc60000000800 */
[----:B------:R4:W-:Y:S04]  /*20800*/  @P5 STG.E desc[UR16][R28.64], R88 ;  /* 0x000000581c005986 */ /* 0x0009e8000c101910 */
[----:B------:R-:W-:Y:S01]  /*20810*/  @P1 STG.E desc[UR16][R30.64], R64 ;  /* 0x000000401e001986 */ /* 0x000fe2000c101910 */
        /* <DEDUP_REMOVED lines=8> */
[----:B------:R-:W-:Y:S01]  /*208a0*/  ULDC UR8, c[0x0][0x228] ;  /* 0x00008a0000087ab9 */ /* 0x000fe20000000800 */
[----:B------:R-:W-:Y:S01]  /*208b0*/  ISETP.GE.AND P2, PT, R0, UR4, PT ;  /* 0x0000000400007c0c */ /* 0x000fe2000bf46270 */
[----:B------:R-:W-:Y:S01]  /*208c0*/  VIADD R0, R12, 0x55 ;  /* 0x000000550c007836 */ /* 0x000fe20000000000 */
[----:B------:R-:W-:Y:S01]  /*208d0*/  IADD3 R17, R35, UR28, RZ ;  /* 0x0000001c23117c10 */ /* 0x000fe2000fffe0ff */
[----:B------:R-:W-:Y:S01]  /*208e0*/  ULDC UR4, c[0x0][0x22c] ;  /* 0x00008b0000047ab9 */ /* 0x000fe20000000800 */
[----:B------:R1:W-:Y:S01]  /*208f0*/  @P1 STG.E desc[UR16][R2.64], R60 ;  /* 0x0000003c02001986 */ /* 0x0003e2000c101910 */
[----:B------:R-:W-:Y:S01]  /*20900*/  ULDC UR10, c[0x0][0x228] ;  /* 0x00008a00000a7ab9 */ /* 0x000fe20000000800 */
[----:B------:R-:W-:Y:S01]  /*20910*/  ISETP.GE.AND P1, PT, R0, UR4, PT ;  /* 0x0000000400007c0c */ /* 0x000fe2000bf26270 */
[----:B--2---:R-:W-:Y:S01]  /*20920*/  IMAD.WIDE R4, R17, 0x4, R224 ;  /* 0x0000000411047825 */ /* 0x004fe200078e02e0 */
[----:B------:R-:W-:-:S03]  /*20930*/  ULDC UR4, c[0x0][0x228] ;  /* 0x00008a0000047ab9 */ /* 0x000fc60000000800 */
[C---:B---3--:R-:W-:Y:S01]  /*20940*/  IMAD.WIDE R6, R17.reuse, 0x4, R18 ;  /* 0x0000000411067825 */ /* 0x048fe200078e0212 */
[----:B------:R-:W-:Y:S01]  /*20950*/  ISETP.LT.AND P3, PT, R14, UR4, !P3 ;  /* 0x000000040e007c0c */ /* 0x000fe2000df61270 */
[----:B------:R-:W-:Y:S02]  /*20960*/  ULDC UR4, c[0x0][0x228] ;  /* 0x00008a0000047ab9 */ /* 0x000fe40000000800 */
[----:B----4-:R-:W-:Y:S01]  /*20970*/  IMAD.WIDE R28, R17, 0x4, R150 ;  /* 0x00000004111c7825 */ /* 0x010fe200078e0296 */
[----:B------:R2:W-:Y:S01]  /*20980*/  @P4 STG.E desc[UR16][R4.64], R25 ;  /* 0x0000001904004986 */ /* 0x0005e2000c101910 */
[----:B------:R-:W-:Y:S01]  /*20990*/  ISETP.LT.AND P4, PT, R13, UR4, !P0 ;  /* 0x000000040d007c0c */ /* 0x000fe2000c781270 */
[----:B------:R-:W-:Y:S02]  /*209a0*/  ULDC UR4, c[0x0][0x228] ;  /* 0x00008a0000047ab9 */ /* 0x000fe40000000800 */
[----:B------:R3:W-:Y:S01]  /*209b0*/  @P5 STG.E desc[UR16][R6.64], R21 ;  /* 0x0000001506005986 */ /* 0x0007e2000c101910 */
[----:B------:R-:W-:Y:S01]  /*209c0*/  ISETP.LT.AND P5, PT, R15, UR4, !P0 ;  /* 0x000000040f007c0c */ /* 0x000fe2000c7a1270 */
[C---:B-1----:R-:W-:Y:S01]  /*209d0*/  IMAD.WIDE R2, R17.reuse, 0x4, R148 ;  /* 0x0000000411027825 */ /* 0x042fe200078e0294 */
[----:B------:R-:W-:Y:S01]  /*209e0*/  ULDC UR4, c[0x0][0x22c] ;  /* 0x00008b0000047ab9 */ /* 0x000fe20000000800 */
[----:B------:R1:W-:Y:S01]  /*209f0*/  @P6 STG.E desc[UR16][R28.64], R9 ;  /* 0x000000091c006986 */ /* 0x0003e2000c101910 */
[----:B------:R-:W-:Y:S01]  /*20a00*/  ISETP.LT.AND P6, PT, R16, UR6, !P0 ;  /* 0x0000000610007c0c */ /* 0x000fe2000c7c1270 */
[----:B------:R-:W-:Y:S01]  /*20a10*/  VIADD R0, R12, 0x56 ;  /* 0x000000560c007836 */ /* 0x000fe20000000000 */
[----:B------:R-:W-:Y:S01]  /*20a20*/  ISETP.LT.AND P0, PT, R14, UR8, !P0 ;  /* 0x000000080e007c0c */ /* 0x000fe2000c701270 */
[----:B--2---:R-:W-:Y:S01]  /*20a30*/  VIADD R25, R17, UR28 ;  /* 0x0000001c11197c36 */ /* 0x004fe20008000000 */
[----:B------:R2:W-:Y:S01]  /*20a40*/  @P3 STG.E desc[UR16][R2.64], R45 ;  /* 0x0000002d02003986 */ /* 0x0005e2000c101910 */
[----:B------:R-:W-:Y:S01]  /*20a50*/  ULDC UR6, c[0x0][0x228] ;  /* 0x00008a0000067ab9 */ /* 0x000fe20000000800 */
[----:B------:R-:W-:Y:S01]  /*20a60*/  ULDC UR8, c[0x0][0x228] ;  /* 0x00008a0000087ab9 */ /* 0x000fe20000000800 */
[----:B------:R-:W-:Y:S01]  /*20a70*/  IMAD.WIDE R4, R25, 0x4, R224 ;  /* 0x0000000419047825 */ /* 0x000fe200078e02e0 */
[----:B------:R-:W-:Y:S01]  /*20a80*/  ISETP.GE.AND P3, PT, R0, UR4, PT ;  /* 0x0000000400007c0c */ /* 0x000fe2000bf66270 */
[----:B------:R-:W-:-:S02]  /*20a90*/  ULDC UR4, c[0x0][0x228] ;  /* 0x00008a0000047ab9 */ /* 0x000fc40000000800 */
[C---:B---3--:R-:W-:Y:S01]  /*20aa0*/  IMAD.WIDE R6, R25.reuse, 0x4, R18 ;  /* 0x0000000419067825 */ /* 0x048fe200078e0212 */
[----:B------:R3:W-:Y:S03]  /*20ab0*/  @P4 STG.E desc[UR16][R4.64], R41 ;  /* 0x0000002904004986 */ /* 0x0007e6000c101910 */
[C---:B-1----:R-:W-:Y:S01]  /*20ac0*/  IMAD.WIDE R8, R25.reuse, 0x4, R150 ;  /* 0x0000000419087825 */ /* 0x042fe200078e0296 */
[----:B------:R1:W-:Y:S03]  /*20ad0*/  @P6 STG.E desc[UR16][R6.64], R89 ;  /* 0x0000005906006986 */ /* 0x0003e6000c101910 */
[----:B------:R-:W-:Y:S01]  /*20ae0*/  IMAD.WIDE R20, R25, 0x4, R148 ;  /* 0x0000000419147825 */ /* 0x000fe200078e0294 */
[----:B------:R-:W-:Y:S01]  /*20af0*/  ISETP.LT.AND P4, PT, R13, UR4, !P2 ;  /* 0x000000040d007c0c */ /* 0x000fe2000d781270 */
[----:B------:R4:W-:Y:S01]  /*20b00*/  @P5 STG.E desc[UR16][R8.64], R65 ;  /* 0x0000004108005986 */ /* 0x0009e2000c101910 */
[----:B------:R-:W-:Y:S01]  /*20b10*/  ULDC UR4, c[0x0][0x228] ;  /* 0x00008a0000047ab9 */ /* 0x000fe20000000800 */
[----:B------:R-:W-:Y:S01]  /*20b20*/  ISETP.LT.AND P5, PT, R15, UR6, !P2 ;  /* 0x000000060f007c0c */ /* 0x000fe2000d7a1270 */
[----:B------:R-:W-:Y:S01]  /*20b30*/  VIADD R25, R25, UR28 ;  /* 0x0000001c19197c36 */ /* 0x000fe20008000000 */
[----:B------:R4:W-:Y:S01]  /*20b40*/  @P0 STG.E desc[UR16][R20.64], R61 ;  /* 0x0000003d14000986 */ /* 0x0009e2000c101910 */
[----:B------:R-:W-:Y:S01]  /*20b50*/  ISETP.LT.AND P0, PT, R16, UR4, !P2 ;  /* 0x0000000410007c0c */ /* 0x000fe2000d701270 */
[----:B------:R-:W-:Y:S01]  /*20b60*/  VIADD R0, R12, 0x57 ;  /* 0x000000570c007836 */ /* 0x000fe20000000000 */
[----:B------:R-:W-:Y:S01]  /*20b70*/  ISETP.LT.AND P2, PT, R14, UR8, !P2 ;  /* 0x000000080e007c0c */ /* 0x000fe2000d741270 */
[----:B--2---:R-:W-:Y:S01]  /*20b80*/  IMAD.WIDE R2, R25, 0x4, R224 ;  /* 0x0000000419027825 */ /* 0x004fe200078e02e0 */
[----:B------:R-:W-:Y:S01]  /*20b90*/  ISETP.LT.AND P6, PT, R13, UR10, !P1 ;  /* 0x0000000a0d007c0c */ /* 0x000fe2000cfc1270 */
[----:B------:R-:W-:Y:S01]  /*20ba0*/  ULDC UR4, c[0x0][0x22c] ;  /* 0x00008b0000047ab9 */ /* 0x000fe20000000800 */
[----:B------:R-:W-:Y:S01]  /*20bb0*/  ULDC UR6, c[0x0][0x228] ;  /* 0x00008a0000067ab9 */ /* 0x000fe20000000800 */
[C---:B---3--:R-:W-:Y:S01]  /*20bc0*/  IMAD.WIDE R4, R25.reuse, 0x4, R18 ;  /* 0x0000000419047825 */ /* 0x048fe200078e0212 */
[----:B------:R2:W-:Y:S03]  /*20bd0*/  @P4 STG.E desc[UR16][R2.64], R26 ;  /* 0x0000001a02004986 */ /* 0x0005e6000c101910 */
[----:B-1----:R-:W-:Y:S01]  /*20be0*/  IMAD.WIDE R6, R25, 0x4, R150 ;  /* 0x0000000419067825 */ /* 0x002fe200078e0296 */
[----:B------:R-:W-:-:S03]  /*20bf0*/  ISETP.GE.AND P4, PT, R0, UR4, PT ;  /* 0x0000000400007c0c */ /* 0x000fc6000bf86270 */
[C---:B----4-:R-:W-:Y:S01]  /*20c00*/  IMAD.WIDE R8, R25.reuse, 0x4, R148 ;  /* 0x0000000419087825 */ /* 0x050fe200078e0294 */
[----:B------:R1:W-:Y:S01]  /*20c10*/  @P0 STG.E desc[UR16][R4.64], R22 ;  /* 0x0000001604000986 */ /* 0x0003e2000c101910 */
[----:B------:R-:W-:Y:S01]  /*20c20*/  ULDC UR4, c[0x0][0x228] ;  /* 0x00008a0000047ab9 */ /* 0x000fe20000000800 */
[----:B------:R-:W-:Y:S01]  /*20c30*/  ULDC UR8, c[0x0][0x228] ;  /* 0x00008a0000087ab9 */ /* 0x000fe20000000800 */
[----:B------:R-:W-:Y:S01]  /*20c40*/  VIADD R17, R25, UR28 ;  /* 0x0000001c19117c36 */ /* 0x000fe20008000000 */
[----:B------:R3:W-:Y:S01]  /*20c50*/  @P5 STG.E desc[UR16][R6.64], R10 ;  /* 0x0000000a06005986 */ /* 0x0007e2000c101910 */
[----:B------:R-:W-:-:S03]  /*20c60*/  ULDC UR10, c[0x0][0x228] ;  /* 0x00008a00000a7ab9 */ /* 0x000fc60000000800 */
[----:B------:R4:W-:Y:S01]  /*20c70*/  @P2 STG.E desc[UR16][R8.64], R46 ;  /* 0x0000002e08002986 */ /* 0x0009e2000c101910 */
[----:B------:R-:W-:Y:S01]  /*20c80*/  ISETP.LT.AND P2, PT, R16, UR4, !P1 ;  /* 0x0000000410007c0c */ /* 0x000fe2000cf41270 */
[----:B------:R-:W-:Y:S01]  /*20c90*/  IMAD.WIDE R20, R17, 0x4, R224 ;  /* 0x0000000411147825 */ /* 0x000fe200078e02e0 */
[----:B------:R-:W-:Y:S02]  /*20ca0*/  ULDC UR4, c[0x0][0x228] ;  /* 0x00008a0000047ab9 */ /* 0x000fe40000000800 */
[----:B------:R-:W-:Y:S01]  /*20cb0*/  ISETP.LT.AND P0, PT, R15, UR4, !P1 ;  /* 0x000000040f007c0c */ /* 0x000fe2000cf01270 */
[----:B--2---:R-:W-:Y:S01]  /*20cc0*/  IMAD.WIDE R2, R17, 0x4, R18 ;  /* 0x0000000411027825 */ /* 0x004fe200078e0212 */
[----:B------:R-:W-:Y:S01]  /*20cd0*/  ISETP.LT.AND P1, PT, R14, UR6, !P1 ;  /* 0x000000060e007c0c */ /* 0x000fe2000cf21270 */
[----:B------:R2:W-:Y:S01]  /*20ce0*/  @P6 STG.E desc[UR16][R20.64], R42 ;  /* 0x0000002a14006986 */ /* 0x0005e2000c101910 */
[----:B------:R-:W-:Y:S01]  /*20cf0*/  ISETP.LT.AND P5, PT, R13, UR8, !P3 ;  /* 0x000000080d007c0c */ /* 0x000fe2000dfa1270 */
[----:B------:R-:W-:Y:S01]  /*20d00*/  VIADD R0, R12, 0x58 ;  /* 0x000000580c007836 */ /* 0x000fe20000000000 */
[----:B------:R-:W-:Y:S01]  /*20d10*/  ISETP.LT.AND P6, PT, R16, UR10, !P3 ;  /* 0x0000000a10007c0c */ /* 0x000fe2000dfc1270 */
[C---:B------:R-:W-:Y:S01]  /*20d20*/  VIADD R25, R17.reuse, UR28 ;  /* 0x0000001c11197c36 */ /* 0x040fe20008000000 */
[----:B------:R-:W-:Y:S01]  /*20d30*/  ULDC UR4, c[0x0][0x22c] ;  /* 0x00008b0000047ab9 */ /* 0x000fe20000000800 */
[C---:B-1----:R-:W-:Y:S01]  /*20d40*/  IMAD.WIDE R4, R17.reuse, 0x4, R150 ;  /* 0x0000000411047825 */ /* 0x042fe200078e0296 */
[----:B------:R1:W-:Y:S01]  /*20d50*/  @P2 STG.E desc[UR16][R2.64], R90 ;  /* 0x0000005a02002986 */ /* 0x0003e2000c101910 */
[----:B------:R-:W-:Y:S01]  /*20d60*/  ISETP.GE.AND P2, PT, R0, UR4, PT ;  /* 0x0000000400007c0c */ /* 0x000fe2000bf46270 */
[----:B------:R-:W-:Y:S01]  /*20d70*/  ULDC UR4, c[0x0][0x228] ;  /* 0x00008a0000047ab9 */ /* 0x000fe20000000800 */
[----:B---3--:R-:W-:Y:S01]  /*20d80*/  IMAD.WIDE R6, R17, 0x4, R148 ;  /* 0x0000000411067825 */ /* 0x008fe200078e0294 */
[----:B------:R3:W-:Y:S01]  /*20d90*/  @P0 STG.E desc[UR16][R4.64], R66 ;  /* 0x0000004204000986 */ /* 0x0007e2000c101910 */
[----:B------:R-:W-:Y:S01]  /*20da0*/  ULDC UR6, c[0x0][0x228] ;  /* 0x00008a0000067ab9 */ /* 0x000fe20000000800 */
[----:B------:R-:W-:Y:S01]  /*20db0*/  ULDC UR8, c[0x0][0x228] ;  /* 0x00008a0000087ab9 */ /* 0x000fe20000000800 */
[----:B----4-:R-:W-:Y:S01]  /*20dc0*/  IMAD.WIDE R8, R25, 0x4, R224 ;  /* 0x0000000419087825 */ /* 0x010fe200078e02e0 */
[----:B------:R-:W-:Y:S01]  /*20dd0*/  ISETP.LT.AND P0, PT, R15, UR4, !P3 ;  /* 0x000000040f007c0c */ /* 0x000fe2000df01270 */
[----:B------:R-:W-:-:S02]  /*20de0*/  ULDC UR10, c[0x0][0x228] ;  /* 0x00008a00000a7ab9 */ /* 0x000fc40000000800 */
[C---:B--2---:R-:W-:Y:S01]  /*20df0*/  IMAD.WIDE R20, R25.reuse, 0x4, R18 ;  /* 0x0000000419147825 */ /* 0x044fe200078e0212 */
[----:B------:R2:W-:Y:S01]  /*20e00*/  @P1 STG.E desc[UR16][R6.64], R62 ;  /* 0x0000003e06001986 */ /* 0x0005e2000c101910 */
[----:B------:R-:W-:Y:S02]  /*20e10*/  ULDC UR4, c[0x0][0x228] ;  /* 0x00008a0000047ab9 */ /* 0x000fe40000000800 */
[----:B------:R-:W-:Y:S01]  /*20e20*/  ISETP.LT.AND P3, PT, R14, UR4, !P3 ;  /* 0x000000040e007c0c */ /* 0x000fe2000df61270 */
[----:B------:R4:W-:Y:S01]  /*20e30*/  @P5 STG.E desc[UR16][R8.64], R27 ;  /* 0x0000001b08005986 */ /* 0x0009e2000c101910 */
[----:B------:R-:W-:Y:S01]  /*20e40*/  ISETP.LT.AND P5, PT, R16, UR8, !P4 ;  /* 0x0000000810007c0c */ /* 0x000fe2000e7a1270 */
[----:B------:R-:W-:Y:S01]  /*20e50*/  VIADD R17, R25, UR28 ;  /* 0x0000001c19117c36 */ /* 0x000fe20008000000 */
[----:B------:R-:W-:Y:S01]  /*20e60*/  ISETP.LT.AND P1, PT, R15, UR10, !P4 ;  /* 0x0000000a0f007c0c */ /* 0x000fe2000e721270 */
[----:B------:R4:W-:Y:S01]  /*20e70*/  @P6 STG.E desc[UR16][R20.64], R23 ;  /* 0x0000001714006986 */ /* 0x0009e2000c101910 */
[----:B------:R-:W-:Y:S01]  /*20e80*/  ISETP.LT.AND P6, PT, R13, UR6, !P4 ;  /* 0x000000060d007c0c */ /* 0x000fe2000e7c1270 */
[C---:B-1----:R-:W-:Y:S01]  /*20e90*/  IMAD.WIDE R2, R25.reuse, 0x4, R150 ;  /* 0x0000000419027825 */ /* 0x042fe200078e0296 */
[----:B------:R-:W-:Y:S01]  /*20ea0*/  ULDC UR4, c[0x0][0x22c] ;  /* 0x00008b0000047ab9 */ /* 0x000fe20000000800 */
[----:B------:R-:W-:Y:S01]  /*20eb0*/  ULDC UR6, c[0x0][0x228] ;  /* 0x00008a0000067ab9 */ /* 0x000fe20000000800 */
[----:B------:R-:W-:Y:S01]  /*20ec0*/  ULDC UR8, c[0x0][0x228] ;  /* 0x00008a0000087ab9 */ /* 0x000fe20000000800 */
[----:B---3--:R-:W-:Y:S01]  /*20ed0*/  IMAD.WIDE R4, R25, 0x4, R148 ;  /* 0x0000000419047825 */ /* 0x008fe200078e0294 */
[----:B------:R1:W-:Y:S01]  /*20ee0*/  @P0 STG.E desc[UR16][R2.64], R11 ;  /* 0x0000000b02000986 */ /* 0x0003e2000c101910 */
[----:B------:R-:W-:-:S02]  /*20ef0*/  ULDC UR10, c[0x0][0x228] ;  /* 0x00008a00000a7ab9 */ /* 0x000fc40000000800 */
[----:B------:R-:W-:Y:S02]  /*20f00*/  VIADD R0, R12, 0x59 ;  /* 0x000000590c007836 */ /* 0x000fe40000000000 */
[C---:B--2---:R-:W-:Y:S01]  /*20f10*/  IMAD.WIDE R6, R17.reuse, 0x4, R224 ;  /* 0x0000000411067825 */ /* 0x044fe200078e02e0 */
[----:B------:R2:W-:Y:S03]  /*20f20*/  @P3 STG.E desc[UR16][R4.64], R47 ;  /* 0x0000002f04003986 */ /* 0x0005e6000c101910 */
[----:B----4-:R-:W-:Y:S01]  /*20f30*/  IMAD.WIDE R8, R17, 0x4, R18 ;  /* 0x0000000411087825 */ /* 0x010fe200078e0212 */
[----:B------:R-:W-:-:S03]  /*20f40*/  ISETP.GE.AND P0, PT, R0, UR4, PT ;  /* 0x0000000400007c0c */ /* 0x000fc6000bf06270 */
[----:B------:R-:W-:Y:S01]  /*20f50*/  IMAD.WIDE R20, R17, 0x4, R150 ;  /* 0x0000000411147825 */ /* 0x000fe200078e0296 */
        /* <DEDUP_REMOVED lines=12> */
[----:B------:R-:W-:Y:S01]  /*21020*/  VIADD R11, R17, UR28 ;  /* 0x0000001c110b7c36 */ /* 0x000fe20008000000 */
[----:B------:R-:W-:Y:S01]  /*21030*/  ISETP.GE.AND P3, PT, R0, UR4, PT ;  /* 0x0000000400007c0c */ /* 0x000fe2000bf66270 */
[----:B------:R-:W-:Y:S01]  /*21040*/  VIADD R0, R12, 0x5b ;  /* 0x0000005b0c007836 */ /* 0x000fe20000000000 */
[----:B------:R-:W-:Y:S01]  /*21050*/  ULDC UR4, c[0x0][0x22c] ;  /* 0x00008b0000047ab9 */ /* 0x000fe20000000800 */
[C---:B--2---:R-:W-:Y:S01]  /*21060*/  IMAD.WIDE R4, R11.reuse, 0x4, R224 ;  /* 0x000000040b047825 */ /* 0x044fe200078e02e0 */
[----:B------:R1:W-:Y:S01]  /*21070*/  @P1 STG.E desc[UR16][R2.64], R63 ;  /* 0x0000003f02001986 */ /* 0x0003e2000c101910 */
[----:B------:R-:W-:Y:S01]  /*21080*/  ULDC UR8, c[0x0][0x228] ;  /* 0x00008a0000087ab9 */ /* 0x000fe20000000800 */
[----:B------:R-:W-:Y:S01]  /*21090*/  ISETP.GE.AND P1, PT, R0, UR4, PT ;  /* 0x0000000400007c0c */ /* 0x000fe2000bf26270 */
[C---:B---3--:R-:W-:Y:S01]  /*210a0*/  IMAD.WIDE R6, R11.reuse, 0x4, R18 ;  /* 0x000000040b067825 */ /* 0x048fe200078e0212 */
[----:B------:R-:W-:Y:S01]  /*210b0*/  ULDC UR4, c[0x0][0x228] ;  /* 0x00008a0000047ab9 */ /* 0x000fe20000000800 */
[----:B------:R-:W-:Y:S01]  /*210c0*/  ULDC UR10, c[0x0][0x228] ;  /* 0x00008a00000a7ab9 */ /* 0x000fe20000000800 */
[----:B------:R-:W-:Y:S01]  /*210d0*/  ISETP.LT.AND P2, PT, R14, UR4, !P2 ;  /* 0x000000040e007c0c */ /* 0x000fe2000d741270 */
[----:B----4-:R-:W-:Y:S01]  /*210e0*/  IMAD.WIDE R8, R11, 0x4, R150 ;  /* 0x000000040b087825 */ /* 0x010fe200078e0296 */
[----:B------:R-:W-:Y:S01]  /*210f0*/  ULDC UR4, c[0x0][0x228] ;  /* 0x00008a0000047ab9 */ /* 0x000fe20000000800 */
[----:B------:R2:W-:Y:S01]  /*21100*/  @P4 STG.E desc[UR16][R4.64], R48 ;  /* 0x0000003004004986 */ /* 0x0005e2000c101910 */
[----:B------:R-:W-:Y:S01]  /*21110*/  ISETP.LT.AND P4, PT, R13, UR4, !P0 ;  /* 0x000000040d007c0c */ /* 0x000fe2000c781270 */
[----:B------:R-:W-:-:S02]  /*21120*/  ULDC UR4, c[0x0][0x228] ;  /* 0x00008a0000047ab9 */ /* 0x000fc40000000800 */
[----:B------:R3:W-:Y:S01]  /*21130*/  @P5 STG.E desc[UR16][R6.64], R56 ;  /* 0x0000003806005986 */ /* 0x0007e2000c101910 */
[----:B------:R-:W-:Y:S02]  /*21140*/  ISETP.LT.AND P5, PT, R15, UR4, !P0 ;  /* 0x000000040f007c0c */ /* 0x000fe4000c7a1270 */
[C---:B------:R-:W-:Y:S01]  /*21150*/  IADD3 R17, R11.reuse, UR28, RZ ;  /* 0x0000001c0b117c10 */ /* 0x040fe2000fffe0ff */
        /* <DEDUP_REMOVED lines=10> */
[C---:B---3--:R-:W-:Y:S01]  /*21200*/  IMAD.WIDE R6, R17.reuse, 0x4, R18 ;  /* 0x0000000411067825 */ /* 0x048fe200078e0212 */
[----:B------:R-:W-:Y:S01]  /*21210*/  ISETP.GE.AND P2, PT, R0, UR4, PT ;  /* 0x0000000400007c0c */ /* 0x000fe2000bf46270 */
[----:B------:R-:W-:Y:S02]  /*21220*/  ULDC UR4, c[0x0][0x228] ;  /* 0x00008a0000047ab9 */ /* 0x000fe40000000800 */
[C---:B----4-:R-:W-:Y:S01]  /*21230*/  IMAD.WIDE R8, R17.reuse, 0x4, R150 ;  /* 0x0000000411087825 */ /* 0x050fe200078e0296 */
[----:B------:R2:W-:Y:S03]  /*21240*/  @P4 STG.E desc[UR16][R4.64], R92 ;  /* 0x0000005c04004986 */ /* 0x0005e6000c101910 */
[----:B------:R-:W-:Y:S01]  /*21250*/  IMAD.WIDE R10, R17, 0x4, R148 ;  /* 0x00000004110a7825 */ /* 0x000fe200078e0294 */
        /* <DEDUP_REMOVED lines=25> */
[----:B------:R4:W-:Y:S01]  /*213f0*/  @P3 STG.E desc[UR16][R8.64], R97 ;  /* 0x0000006108003986 */ /* 0x0009e2000c101910 */
        /* <DEDUP_REMOVED lines=12> */
[C---:B--2---:R-:W-:Y:S01]  /*214c0*/  IMAD.WIDE R4, R21.reuse, 0x4, R150 ;  /* 0x0000000415047825 */ /* 0x044fe200078e0296 */
        /* <DEDUP_REMOVED lines=10> */
[C---:B-1----:R-:W-:Y:S01]  /*21570*/  IMAD.WIDE R10, R17.reuse, 0x4, R18 ;  /* 0x00000004110a7825 */ /* 0x042fe200078e0212 */
        /* <DEDUP_REMOVED lines=9> */
[C---:B--2---:R-:W-:Y:S01]  /*21610*/  IMAD.WIDE R2, R17.reuse, 0x4, R150 ;  /* 0x0000000411027825 */ /* 0x044fe200078e0296 */
[----:B------:R-:W-:Y:S01]  /*21620*/  ULDC UR4, c[0x0][0x22c] ;  /* 0x00008b0000047ab9 */ /* 0x000fe20000000800 */
[----:B------:R-:W-:Y:S01]  /*21630*/  ULDC UR6, c[0x0][0x228] ;  /* 0x00008a0000067ab9 */ /* 0x000fe20000000800 */
[----:B------:R-:W-:Y:S01]  /*21640*/  ULDC UR8, c[0x0][0x228] ;  /* 0x00008a0000087ab9 */ /* 0x000fe20000000800 */
[----:B---3--:R-:W-:Y:S01]  /*21650*/  IMAD.WIDE R4, R17, 0x4, R148 ;  /* 0x0000000411047825 */ /* 0x008fe200078e0294 */
[----:B------:R2:W-:Y:S01]  /*21660*/  @P0 STG.E desc[UR16][R2.64], R54 ;  /* 0x0000003602000986 */ /* 0x0005e2000c101910 */
[----:B------:R-:W-:-:S02]  /*21670*/  ULDC UR10, c[0x0][0x228] ;  /* 0x00008a00000a7ab9 */ /* 0x000fc40000000800 */
[----:B------:R-:W-:Y:S02]  /*21680*/  VIADD R0, R12, 0x5f ;  /* 0x0000005f0c007836 */ /* 0x000fe40000000000 */
[C---:B-1----:R-:W-:Y:S01]  /*21690*/  IMAD.WIDE R6, R21.reuse, 0x4, R224 ;  /* 0x0000000415067825 */ /* 0x042fe200078e02e0 */
[----:B------:R-:W-:Y:S03]  /*216a0*/  @P2 STG.E desc[UR16][R4.64], R98 ;  /* 0x0000006204002986 */ /* 0x000fe6000c101910 */
[----:B----4-:R-:W-:Y:S01]  /*216b0*/  IMAD.WIDE R8, R21, 0x4, R18 ;  /* 0x0000000415087825 */ /* 0x010fe200078e0212 */
[----:B------:R-:W-:-:S03]  /*216c0*/  ISETP.GE.AND P0, PT, R0, UR4, PT ;  /* 0x0000000400007c0c */ /* 0x000fc6000bf06270 */
[----:B------:R-:W-:Y:S01]  /*216d0*/  IMAD.WIDE R10, R21, 0x4, R150 ;  /* 0x00000004150a7825 */ /* 0x000fe200078e0296 */
[----:B------:R-:W-:Y:S01]  /*216e0*/  @P6 STG.E desc[UR16][R6.64], R94 ;  /* 0x0000005e06006986 */ /* 0x000fe2000c101910 */
[----:B------:R-:W-:-:S03]  /*216f0*/  ULDC UR4, c[0x0][0x228] ;  /* 0x00008a0000047ab9 */ /* 0x000fc60000000800 */
[----:B------:R-:W-:Y:S04]  /*21700*/  @P5 STG.E desc[UR16][R8.64], R118 ;  /* 0x0000007608005986 */ /* 0x000fe8000c101910 */
[----:B------:R1:W-:Y:S01]  /*21710*/  @P1 STG.E desc[UR16][R10.64], R114 ;  /* 0x000000720a001986 */ /* 0x0003e2000c101910 */
[----:B------:R-:W-:Y:S01]  /*21720*/  ISETP.LT.AND P1, PT, R14, UR4, !P4 ;  /* 0x000000040e007c0c */ /* 0x000fe2000e721270 */
[----:B------:R-:W-:Y:S01]  /*21730*/  VIADD R0, R12, 0x60 ;  /* 0x000000600c007836 */ /* 0x000fe20000000000 */
[----:B------:R-:W-:Y:S01]  /*21740*/  ULDC UR4, c[0x0][0x22c] ;  /* 0x00008b0000047ab9 */ /* 0x000fe20000000800 */
[----:B------:R-:W-:Y:S01]  /*21750*/  ISETP.LT.AND P4, PT, R13, UR6, !P3 ;  /* 0x000000060d007c0c */ /* 0x000fe2000df81270 */
[----:B--2---:R-:W-:Y:S01]  /*21760*/  IMAD.WIDE R2, R21, 0x4, R148 ;  /* 0x0000000415027825 */ /* 0x004fe200078e0294 */
[----:B------:R-:W-:Y:S01]  /*21770*/  ISETP.LT.AND P5, PT, R16, UR8, !P3 ;  /* 0x0000000810007c0c */ /* 0x000fe2000dfa1270 */
[----:B------:R-:W-:Y:S01]  /*21780*/  ULDC UR6, c[0x0][0x228] ;  /* 0x00008a0000067ab9 */ /* 0x000fe20000000800 */
[----:B------:R-:W-:Y:S01]  /*21790*/  ISETP.LT.AND P6, PT, R15, UR10, !P3 ;  /* 0x0000000a0f007c0c */ /* 0x000fe2000dfc1270 */
[----:B------:R-:W-:Y:S01]  /*217a0*/  ULDC UR8, c[0x0][0x228] ;  /* 0x00008a0000087ab9 */ /* 0x000fe20000000800 */
[----:B------:R-:W-:Y:S01]  /*217b0*/  ISETP.GE.AND P2, PT, R0, UR4, PT ;  /* 0x0000000400007c0c */ /* 0x000fe2000bf46270 */
[----:B------:R-:W-:Y:S01]  /*217c0*/  VIADD R0, R12, 0x61 ;  /* 0x000000610c007836 */ /* 0x000fe20000000000 */
[----:B------:R-:W-:Y:S01]  /*217d0*/  ULDC UR4, c[0x0][0x22c] ;  /* 0x00008b0000047ab9 */ /* 0x000fe20000000800 */
[----:B-1----:R-:W-:Y:S01]  /*217e0*/  VIADD R11, R21, UR28 ;  /* 0x0000001c150b7c36 */ /* 0x002fe20008000000 */
[----:B------:R1:W-:Y:S01]  /*217f0*/  @P1 STG.E desc[UR16][R2.64], R110 ;  /* 0x0000006e02001986 */ /* 0x0003e2000c101910 */
[----:B------:R-:W-:Y:S01]  /*21800*/  ULDC UR10, c[0x0][0x228] ;  /* 0x00008a00000a7ab9 */ /* 0x000fe20000000800 */
[----:B------:R-:W-:Y:S01]  /*21810*/  ISETP.GE.AND P1, PT, R0, UR4, PT ;  /* 0x0000000400007c0c */ /* 0x000fe2000bf26270 */
[----:B------:R-:W-:Y:S01]  /*21820*/  IMAD.WIDE R4, R11, 0x4, R224 ;  /* 0x000000040b047825 */ /* 0x000fe200078e02e0 */
[----:B------:R-:W-:-:S03]  /*21830*/  ULDC UR4, c[0x0][0x228] ;  /* 0x00008a0000047ab9 */ /* 0x000fc60000000800 */
[C---:B------:R-:W-:Y:S01]  /*21840*/  IMAD.WIDE R6, R11.reuse, 0x4, R18 ;  /* 0x000000040b067825 */ /* 0x040fe200078e0212 */
[----:B------:R-:W-:Y:S01]  /*21850*/  ISETP.LT.AND P3, PT, R14, UR4, !P3 ;  /* 0x000000040e007c0c */ /* 0x000fe2000df61270 */
[----:B------:R-:W-:Y:S02]  /*21860*/  ULDC UR4, c[0x0][0x228] ;  /* 0x00008a0000047ab9 */ /* 0x000fe40000000800 */
[----:B------:R-:W-:Y:S01]  /*21870*/  IMAD.WIDE R8, R11, 0x4, R150 ;  /* 0x000000040b087825 */ /* 0x000fe200078e0296 */
[----:B------:R2:W-:Y:S01]  /*21880*/  @P4 STG.E desc[UR16][R4.64], R51 ;  /* 0x0000003304004986 */ /* 0x0005e2000c101910 */
[----:B------:R-:W-:Y:S01]  /*21890*/  ISETP.LT.AND P4, PT, R13, UR4, !P0 ;  /* 0x000000040d007c0c */ /* 0x000fe2000c781270 */
[----:B------:R-:W-:Y:S02]  /*218a0*/  ULDC UR4, c[0x0][0x228] ;  /* 0x00008a0000047ab9 */ /* 0x000fe40000000800 */
        /* <DEDUP_REMOVED lines=36> */
[----:B------:R-:W-:-:S03]  /*21af0*/  IADD3 R21, R17, UR28, RZ ;  /* 0x0000001c11157c10 */ /* 0x000fc6000fffe0ff */
[----:B----4-:R-:W-:Y:S01]  /*21b00*/  IMAD.WIDE R8, R17, 0x4, R148 ;  /* 0x0000000411087825 */ /* 0x010fe200078e0294 */
[----:B------:R-:W-:Y:S01]  /*21b10*/  ISETP.GE.AND P4, PT, R0, UR4, PT ;  /* 0x0000000400007c0c */ /* 0x000fe2000bf86270 */
[----:B------:R2:W-:Y:S01]  /*21b20*/  @P0 STG.E desc[UR16][R4.64], R104 ;  /* 0x0000006804000986 */ /* 0x0005e2000c101910 */
[----:B------:R-:W-:Y:S01]  /*21b30*/  ULDC UR4, c[0x0][0x228] ;  /* 0x00008a0000047ab9 */ /* 0x000fe20000000800 */
[----:B------:R-:W-:Y:S01]  /*21b40*/  ULDC UR8, c[0x0][0x228] ;  /* 0x00008a0000087ab9 */ /* 0x000fe20000000800 */
[----:B------:R-:W-:Y:S01]  /*21b50*/  ULDC UR10, c[0x0][0x228] ;  /* 0x00008a00000a7ab9 */ /* 0x000fe20000000800 */
[----:B------:R3:W-:Y:S01]  /*21b60*/  @P5 STG.E desc[UR16][R6.64], R100 ;  /* 0x0000006406005986 */ /* 0x0007e2000c101910 */
[----:B------:R-:W-:-:S03]  /*21b70*/  IMAD.WIDE R10, R21, 0x4, R224 ;  /* 0x00000004150a7825 */ /* 0x000fc600078e02e0 */
[----:B------:R4:W-:Y:S01]  /*21b80*/  @P2 STG.E desc[UR16][R8.64], R124 ;  /* 0x0000007c08002986 */ /* 0x0009e2000c101910 */
[----:B------:R-:W-:Y:S01]  /*21b90*/  ISETP.LT.AND P2, PT, R16, UR4, !P1 ;  /* 0x0000000410007c0c */ /* 0x000fe2000cf41270 */
[----:B------:R-:W-:Y:S02]  /*21ba0*/  ULDC UR4, c[0x0][0x228] ;  /* 0x00008a0000047ab9 */ /* 0x000fe40000000800 */
[----:B------:R-:W-:Y:S01]  /*21bb0*/  ISETP.LT.AND P0, PT, R15, UR4, !P1 ;  /* 0x000000040f007c0c */ /* 0x000fe2000cf01270 */
[----:B------:R4:W-:Y:S01]  /*21bc0*/  @P6 STG.E desc[UR16][R10.64], R120 ;  /* 0x000000780a006986 */ /* 0x0009e2000c101910 */
[----:B------:R-:W-:Y:S01]  /*21bd0*/  ISETP.LT.AND P1, PT, R14, UR6, !P1 ;  /* 0x000000060e007c0c */ /* 0x000fe2000cf21270 */
[----:B-1----:R-:W-:Y:S01]  /*21be0*/  IMAD.WIDE R2, R21, 0x4, R18 ;  /* 0x0000000415027825 */ /* 0x002fe200078e0212 */
[----:B------:R-:W-:Y:S01]  /*21bf0*/  ISETP.LT.AND P5, PT, R13, UR8, !P3 ;  /* 0x000000080d007c0c */ /* 0x000fe2000dfa1270 */
[----:B------:R-:W-:Y:S01]  /*21c00*/  ULDC UR4, c[0x0][0x22c] ;  /* 0x00008b0000047ab9 */ /* 0x000fe20000000800 */
[----:B------:R-:W-:Y:S01]  /*21c10*/  ISETP.LT.AND P6, PT, R16, UR10, !P3 ;  /* 0x0000000a10007c0c */ /* 0x000fe2000dfc1270 */
[----:B------:R-:W-:Y:S01]  /*21c20*/  VIADD R0, R12, 0x64 ;  /* 0x000000640c007836 */ /* 0x000fe20000000000 */
[----:B------:R-:W-:Y:S01]  /*21c30*/  ULDC UR6, c[0x0][0x228] ;  /* 0x00008a0000067ab9 */ /* 0x000fe20000000800 */
[----:B------:R-:W-:-:S02]  /*21c40*/  VIADD R17, R21, UR28 ;  /* 0x0000001c15117c36 */ /* 0x000fc40008000000 */
        /* <DEDUP_REMOVED lines=9> */
[----:B------:R-:W-:-:S03]  /*21ce0*/  ISETP.LT.AND P0, PT, R15, UR4, !P3 ;  /* 0x000000040f007c0c */ /* 0x000fc6000df01270 */
[C---:B------:R-:W-:Y:S01]  /*21cf0*/  IMAD.WIDE R10, R17.reuse, 0x4, R18 ;  /* 0x00000004110a7825 */ /* 0x040fe200078e0212 */
        /* <DEDUP_REMOVED lines=13> */
[----:B--2---:R-:W-:Y:S01]  /*21dd0*/  IMAD.WIDE R4, R17, 0x4, R148 ;  /* 0x0000000411047825 */ /* 0x004fe200078e0294 */
[----:B------:R1:W-:Y:S01]  /*21de0*/  @P0 STG.E desc[UR16][R2.64], R101 ;  /* 0x0000006502000986 */ /* 0x0003e2000c101910 */
[----:B------:R-:W-:-:S02]  /*21df0*/  ULDC UR10, c[0x0][0x228] ;  /* 0x00008a00000a7ab9 */ /* 0x000fc40000000800 */
[----:B------:R-:W-:Y:S02]  /*21e00*/  VIADD R0, R12, 0x65 ;  /* 0x000000650c007836 */ /* 0x000fe40000000000 */
[C---:B---3--:R-:W-:Y:S01]  /*21e10*/  IMAD.WIDE R6, R21.reuse, 0x4, R224 ;  /* 0x0000000415067825 */ /* 0x048fe200078e02e0 */
        /* <DEDUP_REMOVED lines=19> */
[----:B------:R-:W-:Y:S01]  /*21f50*/  ULDC UR4, c[0x0][0x22c] ;  /* 0x00008b0000047ab9 */ /* 0x000fe20000000800 */
[----:B--2---:R-:W-:Y:S01]  /*21f60*/  VIADD R11, R21, UR28 ;  /* 0x0000001c150b7c36 */ /* 0x004fe20008000000 */
        /* <DEDUP_REMOVED lines=36> */
[----:B------:R-:W-:Y:S02]  /*221b0*/  VIADD R17, R17, UR28 ;  /* 0x0000001c11117c36 */ /* 0x000fe40008000000 */
[----:B------:R-:W-:Y:S01]  /*221c0*/  VIADD R0, R12, 0x69 ;  /* 0x000000690c007836 */ /* 0x000fe20000000000 */
[----:B------:R4:W-:Y:S01]  /*221d0*/  @P0 STG.E desc[UR16][R10.64], R154 ;  /* 0x0000009a0a000986 */ /* 0x0009e2000c101910 */
[----:B------:R-:W-:Y:S01]  /*221e0*/  ISETP.LT.AND P0, PT, R16, UR4, !P3 ;  /* 0x0000000410007c0c */ /* 0x000fe2000df01270 */
[----:B-1----:R-:W-:Y:S01]  /*221f0*/  IMAD.WIDE R2, R17, 0x4, R224 ;  /* 0x0000000411027825 */ /* 0x002fe200078e02e0 */
[----:B------:R-:W-:Y:S01]  /*22200*/  ISETP.LT.AND P3, PT, R14, UR8, !P3 ;  /* 0x000000080e007c0c */ /* 0x000fe2000df61270 */
[----:B------:R-:W-:Y:S01]  /*22210*/  ULDC UR4, c[0x0][0x22c] ;  /* 0x00008b0000047ab9 */ /* 0x000fe20000000800 */
[----:B------:R-:W-:Y:S01]  /*22220*/  ISETP.LT.AND P6, PT, R13, UR10, !P1 ;  /* 0x0000000a0d007c0c */ /* 0x000fe2000cfc1270 */
[----:B--2---:R-:W-:Y:S01]  /*22230*/  IMAD.WIDE R4, R17, 0x4, R18 ;  /* 0x0000000411047825 */ /* 0x004fe200078e0212 */
[----:B------:R1:W-:Y:S01]  /*22240*/  @P4 STG.E desc[UR16][R2.64], R71 ;  /* 0x0000004702004986 */ /* 0x0003e2000c101910 */
[----:B------:R-:W-:-:S02]  /*22250*/  ULDC UR6, c[0x0][0x228] ;  /* 0x00008a0000067ab9 */ /* 0x000fc40000000800 */
[C---:B---3--:R-:W-:Y:S01]  /*22260*/  IMAD.WIDE R6, R17.reuse, 0x4, R150 ;  /* 0x0000000411067825 */ /* 0x048fe200078e0296 */
[----:B------:R-:W-:Y:S01]  /*22270*/  ISETP.GE.AND P4, PT, R0, UR4, PT ;  /* 0x0000000400007c0c */ /* 0x000fe2000bf86270 */
[----:B------:R-:W-:Y:S01]  /*22280*/  ULDC UR4, c[0x0][0x228] ;  /* 0x00008a0000047ab9 */ /* 0x000fe20000000800 */
[----:B------:R-:W-:Y:S01]  /*22290*/  ULDC UR8, c[0x0][0x228] ;  /* 0x00008a0000087ab9 */ /* 0x000fe20000000800 */
[----:B----4-:R-:W-:Y:S01]  /*222a0*/  IMAD.WIDE R8, R17, 0x4, R148 ;  /* 0x0000000411087825 */ /* 0x010fe200078e0294 */
[----:B------:R2:W-:Y:S01]  /*222b0*/  @P0 STG.E desc[UR16][R4.64], R107 ;  /* 0x0000006b04000986 */ /* 0x0005e2000c101910 */
[----:B------:R-:W-:-:S03]  /*222c0*/  ULDC UR10, c[0x0][0x228] ;  /* 0x00008a00000a7ab9 */ /* 0x000fc60000000800 */
[----:B------:R3:W-:Y:S01]  /*222d0*/  @P5 STG.E desc[UR16][R6.64], R103 ;  /* 0x0000006706005986 */ /* 0x0007e2000c101910 */
[----:B------:R-:W-:-:S03]  /*222e0*/  VIADD R21, R17, UR28 ;  /* 0x0000001c11157c36 */ /* 0x000fc60008000000 */
[----:B------:R4:W-:Y:S01]  /*222f0*/  @P3 STG.E desc[UR16][R8.64], R127 ;  /* 0x0000007f08003986 */ /* 0x0009e2000c101910 */
[----:B------:R-:W-:Y:S01]  /*22300*/  ISETP.LT.AND P3, PT, R16, UR4, !P1 ;  /* 0x0000000410007c0c */ /* 0x000fe2000cf61270 */
[----:B------:R-:W-:Y:S02]  /*22310*/  ULDC UR4, c[0x0][0x228] ;  /* 0x00008a0000047ab9 */ /* 0x000fe40000000800 */
[----:B------:R-:W-:Y:S01]  /*22320*/  ISETP.LT.AND P0, PT, R15, UR4, !P1 ;  /* 0x000000040f007c0c */ /* 0x000fe2000cf01270 */
[----:B------:R-:W-:Y:S01]  /*22330*/  IMAD.WIDE R10, R21, 0x4, R224 ;  /* 0x00000004150a7825 */ /* 0x000fe200078e02e0 */
[----:B------:R-:W-:Y:S01]  /*22340*/  ISETP.LT.AND P1, PT, R14, UR6, !P1 ;  /* 0x000000060e007c0c */ /* 0x000fe2000cf21270 */
[----:B------:R-:W-:Y:S01]  /*22350*/  ULDC UR4, c[0x0][0x22c] ;  /* 0x00008b0000047ab9 */ /* 0x000fe20000000800 */
[----:B------:R-:W-:Y:S01]  /*22360*/  ISETP.LT.AND P5, PT, R13, UR8, !P2 ;  /* 0x000000080d007c0c */ /* 0x000fe2000d7a1270 */
[----:B-1----:R-:W-:Y:S01]  /*22370*/  IMAD.WIDE R2, R21, 0x4, R18 ;  /* 0x0000000415027825 */ /* 0x002fe200078e0212 */
[----:B------:R1:W-:Y:S01]  /*22380*/  @P6 STG.E desc[UR16][R10.64], R123 ;  /* 0x0000007b0a006986 */ /* 0x0003e2000c101910 */
[----:B------:R-:W-:Y:S01]  /*22390*/  ISETP.LT.AND P6, PT, R16, UR10, !P2 ;  /* 0x0000000a10007c0c */ /* 0x000fe2000d7c1270 */
[----:B------:R-:W-:Y:S01]  /*223a0*/  ULDC UR6, c[0x0][0x228] ;  /* 0x00008a0000067ab9 */ /* 0x000fe20000000800 */
[----:B------:R-:W-:-:S02]  /*223b0*/  VIADD R0, R12, 0x6a ;  /* 0x0000006a0c007836 */ /* 0x000fc40000000000 */
[C---:B--2---:R-:W-:Y:S01]  /*223c0*/  IMAD.WIDE R4, R21.reuse, 0x4, R150 ;  /* 0x0000000415047825 */ /* 0x044fe200078e0296 */
[----:B------:R2:W-:Y:S01]  /*223d0*/  @P3 STG.E desc[UR16][R2.64], R139 ;  /* 0x0000008b02003986 */ /* 0x0005e2000c101910 */
[----:B------:R-:W-:Y:S01]  /*223e0*/  ULDC UR8, c[0x0][0x228] ;  /* 0x00008a0000087ab9 */ /* 0x000fe20000000800 */
[----:B------:R-:W-:Y:S01]  /*223f0*/  ISETP.GE.AND P3, PT, R0, UR4, PT ;  /* 0x0000000400007c0c */ /* 0x000fe2000bf66270 */
[C---:B------:R-:W-:Y:S01]  /*22400*/  VIADD R17, R21.reuse, UR28 ;  /* 0x0000001c15117c36 */ /* 0x040fe20008000000 */
[----:B------:R-:W-:Y:S01]  /*22410*/  ULDC UR4, c[0x0][0x228] ;  /* 0x00008a0000047ab9 */ /* 0x000fe20000000800 */
[----:B------:R2:W-:Y:S01]  /*22420*/  @P0 STG.E desc[UR16][R4.64], R159 ;  /* 0x0000009f04000986 */ /* 0x0005e2000c101910 */
[----:B---3--:R-:W-:Y:S01]  /*22430*/  IMAD.WIDE R6, R21, 0x4, R148 ;  /* 0x0000000415067825 */ /* 0x008fe200078e0294 */
[----:B------:R-:W-:Y:S01]  /*22440*/  ISETP.LT.AND P0, PT, R15, UR4, !P2 ;  /* 0x000000040f007c0c */ /* 0x000fe2000d701270 */
[----:B------:R-:W-:Y:S01]  /*22450*/  ULDC UR4, c[0x0][0x228] ;  /* 0x00008a0000047ab9 */ /* 0x000fe20000000800 */
[----:B------:R-:W-:Y:S01]  /*22460*/  ULDC UR10, c[0x0][0x228] ;  /* 0x00008a00000a7ab9 */ /* 0x000fe20000000800 */
[----:B----4-:R-:W-:Y:S01]  /*22470*/  IMAD.WIDE R8, R17, 0x4, R224 ;  /* 0x0000000411087825 */ /* 0x010fe200078e02e0 */
[----:B------:R-:W-:-:S03]  /*22480*/  ISETP.LT.AND P2, PT, R14, UR4, !P2 ;  /* 0x000000040e007c0c */ /* 0x000fc6000d741270 */
[C---:B-1----:R-:W-:Y:S01]  /*22490*/  IMAD.WIDE R10, R17.reuse, 0x4, R18 ;  /* 0x00000004110a7825 */ /* 0x042fe200078e0212 */
[----:B------:R1:W-:Y:S03]  /*224a0*/  @P1 STG.E desc[UR16][R6.64], R155 ;  /* 0x0000009b06001986 */ /* 0x0003e6000c101910 */
[----:B--2---:R-:W-:Y:S01]  /*224b0*/  IMAD.WIDE R2, R17, 0x4, R150 ;  /* 0x0000000411027825 */ /* 0x004fe200078e0296 */
[----:B------:R2:W-:Y:S01]  /*224c0*/  @P5 STG.E desc[UR16][R8.64], R132 ;  /* 0x0000008408005986 */ /* 0x0005e2000c101910 */
[----:B------:R-:W-:Y:S01]  /*224d0*/  ISETP.LT.AND P5, PT, R16, UR8, !P4 ;  /* 0x0000000810007c0c */ /* 0x000fe2000e7a1270 */
[----:B------:R-:W-:Y:S01]  /*224e0*/  ULDC UR4, c[0x0][0x22c] ;  /* 0x00008b0000047ab9 */ /* 0x000fe20000000800 */
[----:B------:R-:W-:Y:S01]  /*224f0*/  VIADD R0, R12, 0x6b ;  /* 0x0000006b0c007836 */ /* 0x000fe20000000000 */
[----:B------:R3:W-:Y:S01]  /*22500*/  @P6 STG.E desc[UR16][R10.64], R128 ;  /* 0x000000800a006986 */ /* 0x0007e2000c101910 */
[----:B------:R-:W-:Y:S01]  /*22510*/  ISETP.LT.AND P6, PT, R13, UR6, !P4 ;  /* 0x000000060d007c0c */ /* 0x000fe2000e7c1270 */
[----:B------:R-:W-:Y:S01]  /*22520*/  IMAD.WIDE R4, R17, 0x4, R148 ;  /* 0x0000000411047825 */ /* 0x000fe200078e0294 */
[----:B------:R-:W-:-:S02]  /*22530*/  ISETP.LT.AND P1, PT, R15, UR10, !P4 ;  /* 0x0000000a0f007c0c */ /* 0x000fc4000e721270 */
[----:B------:R-:W-:Y:S01]  /*22540*/  IADD3 R21, R17, UR28, RZ ;  /* 0x0000001c11157c10 */ /* 0x000fe2000fffe0ff */
[----:B------:R4:W-:Y:S01]  /*22550*/  @P0 STG.E desc[UR16][R2.64], R72 ;  /* 0x0000004802000986 */ /* 0x0009e2000c101910 */
[----:B------:R-:W-:Y:S01]  /*22560*/  ISETP.GE.AND P0, PT, R0, UR4, PT ;  /* 0x0000000400007c0c */ /* 0x000fe2000bf06270 */
[----:B------:R-:W-:Y:S01]  /*22570*/  ULDC UR4, c[0x0][0x228] ;  /* 0x00008a0000047ab9 */ /* 0x000fe20000000800 */
[----:B------:R-:W-:Y:S01]  /*22580*/  ULDC UR6, c[0x0][0x228] ;  /* 0x00008a0000067ab9 */ /* 0x000fe20000000800 */
[C---:B-1----:R-:W-:Y:S01]  /*22590*/  IMAD.WIDE R6, R21.reuse, 0x4, R224 ;  /* 0x0000000415067825 */ /* 0x042fe200078e02e0 */
[----:B------:R1:W-:Y:S01]  /*225a0*/  @P2 STG.E desc[UR16][R4.64], R164 ;  /* 0x000000a404002986 */ /* 0x0003e2000c101910 */
[----:B------:R-:W-:Y:S01]  /*225b0*/  ISETP.LT.AND P2, PT, R14, UR4, !P4 ;  /* 0x000000040e007c0c */ /* 0x000fe2000e741270 */
[----:B------:R-:W-:Y:S01]  /*225c0*/  ULDC UR8, c[0x0][0x228] ;  /* 0x00008a0000087ab9 */ /* 0x000fe20000000800 */
[----:B--2---:R-:W-:Y:S01]  /*225d0*/  IMAD.WIDE R8, R21, 0x4, R18 ;  /* 0x0000000415087825 */ /* 0x004fe200078e0212 */
[----:B------:R2:W-:Y:S01]  /*225e0*/  @P6 STG.E desc[UR16][R6.64], R160 ;  /* 0x000000a006006986 */ /* 0x0005e2000c101910 */
[----:B------:R-:W-:-:S02]  /*225f0*/  ULDC UR10, c[0x0][0x228] ;  /* 0x00008a00000a7ab9 */ /* 0x000fc40000000800 */
[----:B---3--:R-:W-:Y:S01]  /*22600*/  IMAD.WIDE R10, R21, 0x4, R150 ;  /* 0x00000004150a7825 */ /* 0x008fe200078e0296 */
[----:B------:R-:W-:-:S03]  /*22610*/  ISETP.LT.AND P6, PT, R13, UR6, !P3 ;  /* 0x000000060d007c0c */ /* 0x000fc6000dfc1270 */
[----:B------:R-:W-:Y:S01]  /*22620*/  VIADD R0, R12, 0x6c ;  /* 0x0000006c0c007836 */ /* 0x000fe20000000000 */
[----:B------:R3:W-:Y:S01]  /*22630*/  @P5 STG.E desc[UR16][R8.64], R172 ;  /* 0x000000ac08005986 */ /* 0x0007e2000c101910 */
[----:B------:R-:W-:Y:S01]  /*22640*/  ULDC UR4, c[0x0][0x22c] ;  /* 0x00008b0000047ab9 */ /* 0x000fe20000000800 */
[----:B------:R-:W-:Y:S01]  /*22650*/  ISETP.LT.AND P4, PT, R16, UR8, !P3 ;  /* 0x0000000810007c0c */ /* 0x000fe2000df81270 */
[----:B----4-:R-:W-:Y:S01]  /*22660*/  IMAD.WIDE R2, R21, 0x4, R148 ;  /* 0x0000000415027825 */ /* 0x010fe200078e0294 */
[----:B------:R-:W-:Y:S01]  /*22670*/  @P1 STG.E desc[UR16][R10.64], R168 ;  /* 0x000000a80a001986 */ /* 0x000fe2000c101910 */
[----:B------:R-:W-:Y:S01]  /*22680*/  ISETP.LT.AND P5, PT, R15, UR10, !P3 ;  /* 0x0000000a0f007c0c */ /* 0x000fe2000dfa1270 */
[----:B------:R-:W-:Y:S01]  /*22690*/  ULDC UR6, c[0x0][0x228] ;  /* 0x00008a0000067ab9 */ /* 0x000fe20000000800 */
[----:B------:R-:W-:Y:S01]  /*226a0*/  ISETP.GE.AND P1, PT, R0, UR4, PT ;  /* 0x0000000400007c0c */ /* 0x000fe2000bf26270 */
[----:B------:R-:W-:Y:S01]  /*226b0*/  VIADD R21, R21, UR28 ;  /* 0x0000001c15157c36 */ /* 0x000fe20008000000 */
[----:B------:R-:W-:Y:S01]  /*226c0*/  ULDC UR4, c[0x0][0x22c] ;  /* 0x00008b0000047ab9 */ /* 0x000fe20000000800 */
[----:B------:R-:W-:Y:S01]  /*226d0*/  VIADD R0, R12, 0x6d ;  /* 0x0000006d0c007836 */ /* 0x000fe20000000000 */
[----:B------:R4:W-:Y:S01]  /*226e0*/  @P2 STG.E desc[UR16][R2.64], R140 ;  /* 0x0000008c02002986 */ /* 0x0009e2000c101910 */
[C---:B-1----:R-:W-:Y:S01]  /*226f0*/  IMAD.WIDE R4, R21.reuse, 0x4, R224 ;  /* 0x0000000415047825 */ /* 0x042fe200078e02e0 */
[----:B------:R-:W-:Y:S01]  /*22700*/  ULDC UR8, c[0x0][0x228] ;  /* 0x00008a0000087ab9 */ /* 0x000fe20000000800 */
[----:B------:R-:W-:Y:S01]  /*22710*/  ULDC UR10, c[0x0][0x228] ;  /* 0x00008a00000a7ab9 */ /* 0x000fe20000000800 */
[----:B------:R-:W-:Y:S01]  /*22720*/  ISETP.GE.AND P2, PT, R0, UR4, PT ;  /* 0x0000000400007c0c */ /* 0x000fe2000bf46270 */
[C---:B--2---:R-:W-:Y:S01]  /*22730*/  IMAD.WIDE R6, R21.reuse, 0x4, R18 ;  /* 0x0000000415067825 */ /* 0x044fe200078e0212 */
[----:B------:R-:W-:Y:S01]  /*22740*/  ULDC UR4, c[0x0][0x228] ;  /* 0x00008a0000047ab9 */ /* 0x000fe20000000800 */
[----:B------:R1:W-:Y:S01]  /*22750*/  @P6 STG.E desc[UR16][R4.64], R133 ;  /* 0x0000008504006986 */ /* 0x0003e2000c101910 */
[----:B------:R-:W-:Y:S01]  /*22760*/  ISETP.LT.AND P3, PT, R14, UR4, !P3 ;  /* 0x000000040e007c0c */ /* 0x000fe2000df61270 */
[----:B---3--:R-:W-:Y:S01]  /*22770*/  IMAD.WIDE R8, R21, 0x4, R150 ;  /* 0x0000000415087825 */ /* 0x008fe200078e0296 */
[----:B------:R-:W-:Y:S01]  /*22780*/  ULDC UR4, c[0x0][0x228] ;  /* 0x00008a0000047ab9 */ /* 0x000fe20000000800 */
[----:B------:R2:W-:Y:S01]  /*22790*/  @P4 STG.E desc[UR16][R6.64], R129 ;  /* 0x0000008106004986 */ /* 0x0005e2000c101910 */
[----:B------:R-:W-:Y:S01]  /*227a0*/  ISETP.LT.AND P4, PT, R13, UR4, !P0 ;  /* 0x000000040d007c0c */ /* 0x000fe2000c781270 */
[----:B----4-:R-:W-:Y:S01]  /*227b0*/  IMAD.WIDE R2, R21, 0x4, R148 ;  /* 0x0000000415027825 */ /* 0x010fe200078e0294 */
[----:B------:R-:W-:Y:S01]  /*227c0*/  ISETP.LT.AND P6, PT, R16, UR6, !P0 ;  /* 0x0000000610007c0c */ /* 0x000fe2000c7c1270 */
[----:B------:R3:W-:Y:S01]  /*227d0*/  @P5 STG.E desc[UR16][R8.64], R73 ;  /* 0x0000004908005986 */ /* 0x0007e2000c101910 */
[----:B------:R-:W-:Y:S01]  /*227e0*/  ISETP.LT.AND P5, PT, R15, UR8, !P0 ;  /* 0x000000080f007c0c */ /* 0x000fe2000c7a1270 */
[----:B------:R-:W-:Y:S01]  /*227f0*/  VIADD R21, R21, UR28 ;  /* 0x0000001c15157c36 */ /* 0x000fe20008000000 */
[----:B------:R-:W-:Y:S01]  /*22800*/  ISETP.LT.AND P0, PT, R14, UR10, !P0 ;  /* 0x0000000a0e007c0c */ /* 0x000fe2000c701270 */
[----:B------:R-:W-:Y:S01]  /*22810*/  VIADD R0, R12, 0x6e ;  /* 0x0000006e0c007836 */ /* 0x000fe20000000000 */
[----:B------:R-:W-:Y:S01]  /*22820*/  ULDC UR4, c[0x0][0x22c] ;  /* 0x00008b0000047ab9 */ /* 0x000fe20000000800 */
[C---:B-1----:R-:W-:Y:S01]  /*22830*/  IMAD.WIDE R4, R21.reuse, 0x4, R224 ;  /* 0x0000000415047825 */ /* 0x042fe200078e02e0 */
[----:B------:R1:W-:Y:S01]  /*22840*/  @P3 STG.E desc[UR16][R2.64], R165 ;  /* 0x000000a502003986 */ /* 0x0003e2000c101910 */
[----:B------:R-:W-:Y:S01]  /*22850*/  ULDC UR6, c[0x0][0x228] ;  /* 0x00008a0000067ab9 */ /* 0x000fe20000000800 */
[----:B------:R-:W-:Y:S01]  /*22860*/  ULDC UR8, c[0x0][0x228] ;  /* 0x00008a0000087ab9 */ /* 0x000fe20000000800 */
[----:B--2---:R-:W-:Y:S01]  /*22870*/  IMAD.WIDE R6, R21, 0x4, R18 ;  /* 0x0000000415067825 */ /* 0x004fe200078e0212 */
[----:B------:R-:W-:-:S03]  /*22880*/  ISETP.GE.AND P3, PT, R0, UR4, PT ;  /* 0x0000000400007c0c */ /* 0x000fc6000bf66270 */
[C---:B---3--:R-:W-:Y:S01]  /*22890*/  IMAD.WIDE R8, R21.reuse, 0x4, R150 ;  /* 0x0000000415087825 */ /* 0x048fe200078e0296 */
[----:B------:R2:W-:Y:S01]  /*228a0*/  @P4 STG.E desc[UR16][R4.64], R161 ;  /* 0x000000a104004986 */ /* 0x0005e2000c101910 */
[----:B------:R-:W-:Y:S01]  /*228b0*/  ULDC UR4, c[0x0][0x228] ;  /* 0x00008a0000047ab9 */ /* 0x000fe20000000800 */
[----:B------:R-:W-:Y:S01]  /*228c0*/  ULDC UR10, c[0x0][0x228] ;  /* 0x00008a00000a7ab9 */ /* 0x000fe20000000800 */
[----:B------:R-:W-:Y:S01]  /*228d0*/  IMAD.WIDE R10, R21, 0x4, R148 ;  /* 0x00000004150a7825 */ /* 0x000fe200078e0294 */
[----:B------:R3:W-:Y:S04]  /*228e0*/  @P6 STG.E desc[UR16][R6.64], R173 ;  /* 0x000000ad06006986 */ /* 0x0007e8000c101910 */
[----:B------:R4:W-:Y:S01]  /*228f0*/  @P5 STG.E desc[UR16][R8.64], R169 ;  /* 0x000000a908005986 */ /* 0x0009e2000c101910 */
[----:B------:R-:W-:Y:S01]  /*22900*/  ISETP.LT.AND P5, PT, R13, UR4, !P1 ;  /* 0x000000040d007c0c */ /* 0x000fe2000cfa1270 */
[----:B------:R-:W-:-:S02]  /*22910*/  ULDC UR4, c[0x0][0x228] ;  /* 0x00008a0000047ab9 */ /* 0x000fc40000000800 */
[----:B------:R4:W-:Y:S01]  /*22920*/  @P0 STG.E desc[UR16][R10.64], R141 ;  /* 0x0000008d0a000986 */ /* 0x0009e2000c101910 */
[----:B------:R-:W-:Y:S01]  /*22930*/  ISETP.LT.AND P0, PT, R16, UR4, !P1 ;  /* 0x0000000410007c0c */ /* 0x000fe2000cf01270 */
[----:B------:R-:W-:Y:S01]  /*22940*/  VIADD R21, R21, UR28 ;  /* 0x0000001c15157c36 */ /* 0x000fe20008000000 */
[----:B------:R-:W-:Y:S01]  /*22950*/  ISETP.LT.AND P4, PT, R15, UR6, !P1 ;  /* 0x000000060f007c0c */ /* 0x000fe2000cf81270 */
[----:B------:R-:W-:Y:S01]  /*22960*/  VIADD R0, R12, 0x6f ;  /* 0x0000006f0c007836 */ /* 0x000fe20000000000 */
[----:B------:R-:W-:Y:S01]  /*22970*/  ISETP.LT.AND P1, PT, R14, UR8, !P1 ;  /* 0x000000080e007c0c */ /* 0x000fe2000cf21270 */
[----:B-1----:R-:W-:Y:S01]  /*22980*/  IMAD.WIDE R2, R21, 0x4, R224 ;  /* 0x0000000415027825 */ /* 0x002fe200078e02e0 */
[----:B------:R-:W-:Y:S01]  /*22990*/  ISETP.LT.AND P6, PT, R13, UR10, !P2 ;  /* 0x0000000a0d007c0c */ /* 0x000fe2000d7c1270 */
[----:B------:R-:W-:Y:S01]  /*229a0*/  ULDC UR4, c[0x0][0x22c] ;  /* 0x00008b0000047ab9 */ /* 0x000fe20000000800 */
[----:B------:R-:W-:Y:S01]  /*229b0*/  ULDC UR6, c[0x0][0x228] ;  /* 0x00008a0000067ab9 */ /* 0x000fe20000000800 */
[C---:B--2---:R-:W-:Y:S01]  /*229c0*/  IMAD.WIDE R4, R21.reuse, 0x4, R18 ;  /* 0x0000000415047825 */ /* 0x044fe200078e0212 */
[----:B------:R1:W-:Y:S01]  /*229d0*/  @P5 STG.E desc[UR16][R2.64], R134 ;  /* 0x0000008602005986 */ /* 0x0003e2000c101910 */
[----:B------:R-:W-:Y:S01]  /*229e0*/  ISETP.GE.AND P5, PT, R0, UR4, PT ;  /* 0x0000000400007c0c */ /* 0x000fe2000bfa6270 */
[----:B------:R-:W-:Y:S01]  /*229f0*/  ULDC UR4, c[0x0][0x228] ;  /* 0x00008a0000047ab9 */ /* 0x000fe20000000800 */
[----:B------:R-:W-:-:S02]  /*22a00*/  VIADD R17, R21, UR28 ;  /* 0x0000001c15117c36 */ /* 0x000fc40008000000 */
[C---:B---3--:R-:W-:Y:S01]  /*22a10*/  IMAD.WIDE R6, R21.reuse, 0x4, R150 ;  /* 0x0000000415067825 */ /* 0x048fe200078e0296 */
[----:B------:R2:W-:Y:S03]  /*22a20*/  @P0 STG.E desc[UR16][R4.64], R130 ;  /* 0x0000008204000986 */ /* 0x0005e6000c101910 */
[----:B----4-:R-:W-:Y:S01]  /*22a30*/  IMAD.WIDE R8, R21, 0x4, R148 ;  /* 0x0000000415087825 */ /* 0x010fe200078e0294 */
[----:B------:R-:W-:Y:S01]  /*22a40*/  ISETP.LT.AND P0, PT, R16, UR4, !P2 ;  /* 0x0000000410007c0c */ /* 0x000fe2000d701270 */
[----:B------:R3:W-:Y:S01]  /*22a50*/  @P4 STG.E desc[UR16][R6.64], R74 ;  /* 0x0000004a06004986 */ /* 0x0007e2000c101910 */
[----:B------:R-:W-:Y:S01]  /*22a60*/  ULDC UR4, c[0x0][0x228] ;  /* 0x00008a0000047ab9 */ /* 0x000fe20000000800 */
[----:B------:R-:W-:Y:S01]  /*22a70*/  IMAD.WIDE R10, R17, 0x4, R224 ;  /* 0x00000004110a7825 */ /* 0x000fe200078e02e0 */
[----:B------:R-:W-:Y:S01]  /*22a80*/  ULDC UR8, c[0x0][0x228] ;  /* 0x00008a0000087ab9 */ /* 0x000fe20000000800 */
[----:B------:R4:W-:Y:S01]  /*22a90*/  @P1 STG.E desc[UR16][R8.64], R166 ;  /* 0x000000a608001986 */ /* 0x0009e2000c101910 */
[----:B------:R-:W-:Y:S01]  /*22aa0*/  ISETP.LT.AND P1, PT, R15, UR4, !P2 ;  /* 0x000000040f007c0c */ /* 0x000fe2000d721270 */
[----:B------:R-:W-:Y:S01]  /*22ab0*/  ULDC UR10, c[0x0][0x228] ;  /* 0x00008a00000a7ab9 */ /* 0x000fe20000000800 */
        /* <DEDUP_REMOVED lines=8> */
[C---:B------:R-:W-:Y:S02]  /*22b40*/  VIADD R21, R17.reuse, UR28 ;  /* 0x0000001c11157c36 */ /* 0x040fe40008000000 */
        /* <DEDUP_REMOVED lines=12> */
[----:B------:R-:W-:Y:S01]  /*22c10*/  ULDC UR4, c[0x0][0x228] ;  /* 0x00008a0000047ab9 */ /* 0x000fe20000000800 */
[----:B------:R-:W-:Y:S01]  /*22c20*/  ISETP.LT.AND P3, PT, R14, UR6, !P3 ;  /* 0x000000060e007c0c */ /* 0x000fe2000df61270 */
[----:B------:R-:W-:Y:S01]  /*22c30*/  VIADD R17, R21, UR28 ;  /* 0x0000001c15117c36 */ /* 0x000fe20008000000 */
[----:B------:R4:W-:Y:S01]  /*22c40*/  @P6 STG.E desc[UR16][R8.64], R135 ;  /* 0x0000008708006986 */ /* 0x0009e2000c101910 */
[----:B------:R-:W-:Y:S01]  /*22c50*/  ISETP.LT.AND P6, PT, R13, UR4, !P5 ;  /* 0x000000040d007c0c */ /* 0x000fe2000efc1270 */
[----:B-1----:R-:W-:Y:S01]  /*22c60*/  IMAD.WIDE R2, R21, 0x4, R150 ;  /* 0x0000000415027825 */ /* 0x002fe200078e0296 */
[----:B------:R-:W-:Y:S01]  /*22c70*/  ISETP.LT.AND P2, PT, R15, UR10, !P5 ;  /* 0x0000000a0f007c0c */ /* 0x000fe2000ef41270 */
[----:B------:R1:W-:Y:S01]  /*22c80*/  @P4 STG.E desc[UR16][R10.64], R131 ;  /* 0x000000830a004986 */ /* 0x0003e2000c101910 */
[----:B------:R-:W-:Y:S01]  /*22c90*/  ISETP.LT.AND P4, PT, R16, UR8, !P5 ;  /* 0x0000000810007c0c */ /* 0x000fe2000ef81270 */
[----:B--2---:R-:W-:Y:S01]  /*22ca0*/  IMAD.WIDE R4, R21, 0x4, R148 ;  /* 0x0000000415047825 */ /* 0x004fe200078e0294 */
[----:B------:R-:W-:Y:S01]  /*22cb0*/  ISETP.LT.AND P5, PT, R14, UR12, !P5 ;  /* 0x0000000c0e007c0c */ /* 0x000fe2000efa1270 */
[----:B------:R-:W-:Y:S01]  /*22cc0*/  ULDC UR4, c[0x0][0x22c] ;  /* 0x00008b0000047ab9 */ /* 0x000fe20000000800 */
[----:B------:R-:W-:Y:S01]  /*22cd0*/  ULDC UR6, c[0x0][0x228] ;  /* 0x00008a0000067ab9 */ /* 0x000fe20000000800 */
[----:B------:R-:W-:-:S02]  /*22ce0*/  VIADD R0, R12, 0x71 ;  /* 0x000000710c007836 */ /* 0x000fc40000000000 */
[C---:B---3--:R-:W-:Y:S01]  /*22cf0*/  IMAD.WIDE R6, R17.reuse, 0x4, R224 ;  /* 0x0000000411067825 */ /* 0x048fe200078e02e0 */
[----:B------:R-:W-:Y:S01]  /*22d00*/  @P1 STG.E desc[UR16][R2.64], R75 ;  /* 0x0000004b02001986 */ /* 0x000fe2000c101910 */
[----:B------:R-:W-:Y:S01]  /*22d10*/  ULDC UR8, c[0x0][0x228] ;  /* 0x00008a0000087ab9 */ /* 0x000fe20000000800 */
[----:B------:R-:W-:Y:S01]  /*22d20*/  ULDC UR10, c[0x0][0x228] ;  /* 0x00008a00000a7ab9 */ /* 0x000fe20000000800 */
[C---:B----4-:R-:W-:Y:S01]  /*22d30*/  IMAD.WIDE R8, R17.reuse, 0x4, R18 ;  /* 0x0000000411087825 */ /* 0x050fe200078e0212 */
[----:B------:R-:W-:Y:S03]  /*22d40*/  @P3 STG.E desc[UR16][R4.64], R167 ;  /* 0x000000a704003986 */ /* 0x000fe6000c101910 */
[C---:B-1----:R-:W-:Y:S01]  /*22d50*/  IMAD.WIDE R10, R17.reuse, 0x4, R150 ;  /* 0x00000004110a7825 */ /* 0x042fe200078e0296 */
[----:B------:R-:W-:Y:S01]  /*22d60*/  ISETP.GE.AND P1, PT, R0, UR4, PT ;  /* 0x0000000400007c0c */ /* 0x000fe2000bf26270 */
[----:B------:R-:W-:Y:S01]  /*22d70*/  @P6 STG.E desc[UR16][R6.64], R163 ;  /* 0x000000a306006986 */ /* 0x000fe2000c101910 */
[----:B------:R-:W-:Y:S01]  /*22d80*/  ULDC UR4, c[0x0][0x228] ;  /* 0x00008a0000047ab9 */ /* 0x000fe20000000800 */
[----:B------:R-:W-:Y:S01]  /*22d90*/  IMAD.WIDE R20, R17, 0x4, R148 ;  /* 0x0000000411147825 */ /* 0x000fe200078e0294 */
[----:B------:R-:W-:Y:S01]  /*22da0*/  ULDC UR12, c[0x0][0x228] ;  /* 0x00008a00000c7ab9 */ /* 0x000fe20000000800 */
[----:B------:R1:W-:Y:S01]  /*22db0*/  @P4 STG.E desc[UR16][R8.64], R175 ;  /* 0x000000af08004986 */ /* 0x0003e2000c101910 */
[----:B------:R-:W-:Y:S01]  /*22dc0*/  ISETP.LT.AND P3, PT, R13, UR4, !P0 ;  /* 0x000000040d007c0c */ /* 0x000fe2000c761270 */
[----:B------:R-:W-:Y:S01]  /*22dd0*/  VIADD R0, R12, 0x72 ;  /* 0x000000720c007836 */ /* 0x000fe20000000000 */
[----:B------:R-:W-:Y:S01]  /*22de0*/  ISETP.LT.AND P4, PT, R15, UR8, !P0 ;  /* 0x000000080f007c0c */ /* 0x000fe2000c781270 */
[----:B------:R2:W-:Y:S01]  /*22df0*/  @P2 STG.E desc[UR16][R10.64], R171 ;  /* 0x000000ab0a002986 */ /* 0x0005e2000c101910 */
[----:B------:R-:W-:Y:S01]  /*22e00*/  ISETP.LT.AND P6, PT, R13, UR12, !P1 ;  /* 0x0000000c0d007c0c */ /* 0x000fe2000cfc1270 */
[----:B------:R-:W-:Y:S01]  /*22e10*/  ULDC UR4, c[0x0][0x22c] ;  /* 0x00008b0000047ab9 */ /* 0x000fe20000000800 */
[----:B------:R-:W-:Y:S01]  /*22e20*/  ULDC UR8, c[0x0][0x228] ;  /* 0x00008a0000087ab9 */ /* 0x000fe20000000800 */
[----:B------:R-:W-:Y:S01]  /*22e30*/  @P5 STG.E desc[UR16][R20.64], R143 ;  /* 0x0000008f14005986 */ /* 0x000fe2000c101910 */
[----:B------:R-:W-:Y:S01]  /*22e40*/  ISETP.LT.AND P5, PT, R16, UR6, !P0 ;  /* 0x0000000610007c0c */ /* 0x000fe2000c7a1270 */
[----:B------:R-:W-:Y:S01]  /*22e50*/  ULDC UR6, c[0x0][0x228] ;  /* 0x00008a0000067ab9 */ /* 0x000fe20000000800 */
[----:B------:R-:W-:Y:S01]  /*22e60*/  ISETP.LT.AND P0, PT, R14, UR10, !P0 ;  /* 0x0000000a0e007c0c */ /* 0x000fe2000c701270 */
[----:B------:R-:W-:Y:S01]  /*22e70*/  ULDC UR10, c[0x0][0x228] ;  /* 0x00008a00000a7ab9 */ /* 0x000fe20000000800 */
[----:B-1----:R-:W-:Y:S01]  /*22e80*/  IADD3 R9, R17, UR28, RZ ;  /* 0x0000001c11097c10 */ /* 0x002fe2000fffe0ff */
[----:B------:R-:W-:-:S04]  /*22e90*/  ULDC UR12, c[0x0][0x228] ;  /* 0x00008a00000c7ab9 */ /* 0x000fc80000000800 */
[C---:B------:R-:W-:Y:S01]  /*22ea0*/  IMAD.WIDE R2, R9.reuse, 0x4, R224 ;  /* 0x0000000409027825 */ /* 0x040fe200078e02e0 */
[----:B------:R-:W-:Y:S01]  /*22eb0*/  ISETP.GE.AND P2, PT, R0, UR4, PT ;  /* 0x0000000400007c0c */ /* 0x000fe2000bf46270 */
[----:B------:R-:W-:Y:S02]  /*22ec0*/  ULDC UR4, c[0x0][0x228] ;  /* 0x00008a0000047ab9 */ /* 0x000fe40000000800 */
[C---:B------:R-:W-:Y:S01]  /*22ed0*/  IMAD.WIDE R4, R9.reuse, 0x4, R18 ;  /* 0x0000000409047825 */ /* 0x040fe200078e0212 */
[----:B------:R1:W-:Y:S03]  /*22ee0*/  @P3 STG.E desc[UR16][R2.64], R76 ;  /* 0x0000004c02003986 */ /* 0x0003e6000c101910 */
[C---:B------:R-:W-:Y:S02]  /*22ef0*/  VIADD R17, R9.reuse, UR28 ;  /* 0x0000001c09117c36 */ /* 0x040fe40008000000 */
[C---:B------:R-:W-:Y:S01]  /*22f00*/  IMAD.WIDE R6, R9.reuse, 0x4, R150 ;  /* 0x0000000409067825 */ /* 0x040fe200078e0296 */
[----:B------:R3:W-:Y:S03]  /*22f10*/  @P5 STG.E desc[UR16][R4.64], R180 ;  /* 0x000000b404005986 */ /* 0x0007e6000c101910 */
[----:B------:R-:W-:Y:S01]  /*22f20*/  IMAD.WIDE R8, R9, 0x4, R148 ;  /* 0x0000000409087825 */ /* 0x000fe200078e0294 */
[----:B------:R4:W-:Y:S01]  /*22f30*/  @P4 STG.E desc[UR16][R6.64], R184 ;  /* 0x000000b806004986 */ /* 0x0009e2000c101910 */
[----:B------:R-:W-:Y:S01]  /*22f40*/  ISETP.LT.AND P3, PT, R16, UR4, !P1 ;  /* 0x0000000410007c0c */ /* 0x000fe2000cf61270 */
[----:B------:R-:W-:Y:S01]  /*22f50*/  ULDC UR4, c[0x0][0x22c] ;  /* 0x00008b0000047ab9 */ /* 0x000fe20000000800 */
[----:B------:R-:W-:Y:S01]  /*22f60*/  ISETP.LT.AND P4, PT, R15, UR6, !P1 ;  /* 0x000000060f007c0c */ /* 0x000fe2000cf81270 */
[----:B------:R4:W-:Y:S01]  /*22f70*/  @P0 STG.E desc[UR16][R8.64], R192 ;  /* 0x000000c008000986 */ /* 0x0009e2000c101910 */
[----:B--2---:R-:W-:Y:S01]  /*22f80*/  IMAD.WIDE R10, R17, 0x4, R224 ;  /* 0x00000004110a7825 */ /* 0x004fe200078e02e0 */
[----:B------:R-:W-:Y:S01]  /*22f90*/  ISETP.LT.AND P0, PT, R14, UR8, !P1 ;  /* 0x000000080e007c0c */ /* 0x000fe2000cf01270 */
[----:B------:R-:W-:Y:S01]  /*22fa0*/  ULDC UR6, c[0x0][0x228] ;  /* 0x00008a0000067ab9 */ /* 0x000fe20000000800 */
[----:B------:R-:W-:Y:S01]  /*22fb0*/  ISETP.LT.AND P5, PT, R13, UR10, !P2 ;  /* 0x0000000a0d007c0c */ /* 0x000fe2000d7a1270 */
[----:B------:R-:W-:Y:S01]  /*22fc0*/  VIADD R0, R12, 0x73 ;  /* 0x000000730c007836 */ /* 0x000fe20000000000 */
[----:B------:R2:W-:Y:S01]  /*22fd0*/  @P6 STG.E desc[UR16][R10.64], R176 ;  /* 0x000000b00a006986 */ /* 0x0005e2000c101910 */
[----:B------:R-:W-:Y:S01]  /*22fe0*/  ISETP.LT.AND P6, PT, R16, UR12, !P2 ;  /* 0x0000000c10007c0c */ /* 0x000fe2000d7c1270 */
[----:B-1----:R-:W-:Y:S01]  /*22ff0*/  IMAD.WIDE R2, R17, 0x4, R18 ;  /* 0x0000000411027825 */ /* 0x002fe200078e0212 */
[----:B------:R-:W-:-:S03]  /*23000*/  ULDC UR8, c[0x0][0x228] ;  /* 0x00008a0000087ab9 */ /* 0x000fc60000000800 */
[----:B---3--:R-:W-:Y:S01]  /*23010*/  IMAD.WIDE R4, R17, 0x4, R150 ;  /* 0x0000000411047825 */ /* 0x008fe200078e0296 */
[----:B------:R-:W-:-:S03]  /*23020*/  ISETP.GE.AND P1, PT, R0, UR4, PT ;  /* 0x0000000400007c0c */ /* 0x000fc6000bf26270 */
[C---:B------:R-:W-:Y:S02]  /*23030*/  VIADD R21, R17.reuse, UR28 ;  /* 0x0000001c11157c36 */ /* 0x040fe40008000000 */
[----:B----4-:R-:W-:Y:S01]  /*23040*/  IMAD.WIDE R6, R17, 0x4, R148 ;  /* 0x0000000411067825 */ /* 0x010fe200078e0294 */
[----:B------:R1:W-:Y:S01]  /*23050*/  @P3 STG.E desc[UR16][R2.64], R200 ;  /* 0x000000c802003986 */ /* 0x0003e2000c101910 */
[----:B------:R-:W-:Y:S01]  /*23060*/  ULDC UR4, c[0x0][0x228] ;  /* 0x00008a0000047ab9 */ /* 0x000fe20000000800 */
[----:B------:R-:W-:Y:S01]  /*23070*/  ULDC UR10, c[0x0][0x228] ;  /* 0x00008a00000a7ab9 */ /* 0x000fe20000000800 */
[C---:B------:R-:W-:Y:S01]  /*23080*/  IMAD.WIDE R8, R21.reuse, 0x4, R224 ;  /* 0x0000000415087825 */ /* 0x040fe200078e02e0 */
[----:B------:R3:W-:Y:S01]  /*23090*/  @P4 STG.E desc[UR16][R4.64], R188 ;  /* 0x000000bc04004986 */ /* 0x0007e2000c101910 */
[----:B------:R-:W-:Y:S02]  /*230a0*/  ULDC UR12, c[0x0][0x228] ;  /* 0x00008a00000c7ab9 */ /* 0x000fe40000000800 */
[----:B--2---:R-:W-:Y:S01]  /*230b0*/  IMAD.WIDE R10, R21, 0x4, R18 ;  /* 0x00000004150a7825 */ /* 0x004fe200078e0212 */
[----:B------:R2:W-:Y:S01]  /*230c0*/  @P0 STG.E desc[UR16][R6.64], R196 ;  /* 0x000000c406000986 */ /* 0x0005e2000c101910 */
[----:B------:R-:W-:Y:S01]  /*230d0*/  ISETP.LT.AND P0, PT, R15, UR4, !P2 ;  /* 0x000000040f007c0c */ /* 0x000fe2000d701270 */
[----:B------:R-:W-:Y:S01]  /*230e0*/  ULDC UR4, c[0x0][0x22c] ;  /* 0x00008b0000047ab9 */ /* 0x000fe20000000800 */
[----:B------:R-:W-:Y:S01]  /*230f0*/  ISETP.LT.AND P2, PT, R14, UR6, !P2 ;  /* 0x000000060e007c0c */ /* 0x000fe2000d741270 */
[----:B------:R4:W-:Y:S01]  /*23100*/  @P5 STG.E desc[UR16][R8.64], R77 ;  /* 0x0000004d08005986 */ /* 0x0009e2000c101910 */
[----:B------:R-:W-:Y:S01]  /*23110*/  VIADD R0, R12, 0x74 ;  /* 0x000000740c007836 */ /* 0x000fe20000000000 */
[----:B------:R-:W-:Y:S01]  /*23120*/  ISETP.LT.AND P4, PT, R13, UR8, !P1 ;  /* 0x000000080d007c0c */ /* 0x000fe2000cf81270 */
[----:B------:R-:W-:Y:S01]  /*23130*/  VIADD R17, R21, UR28 ;  /* 0x0000001c15117c36 */ /* 0x000fe20008000000 */
[----:B------:R-:W-:Y:S01]  /*23140*/  ISETP.LT.AND P5, PT, R16, UR10, !P1 ;  /* 0x0000000a10007c0c */ /* 0x000fe2000cfa1270 */
[----:B------:R4:W-:Y:S01]  /*23150*/  @P6 STG.E desc[UR16][R10.64], R181 ;  /* 0x000000b50a006986 */ /* 0x0009e2000c101910 */
[----:B------:R-:W-:Y:S01]  /*23160*/  ISETP.LT.AND P6, PT, R15, UR12, !P1 ;  /* 0x0000000c0f007c0c */ /* 0x000fe2000cfc1270 */
[C---:B-1----:R-:W-:Y:S01]  /*23170*/  IMAD.WIDE R2, R21.reuse, 0x4, R150 ;  /* 0x0000000415027825 */ /* 0x042fe200078e0296 */
[----:B------:R-:W-:Y:S01]  /*23180*/  ISETP.GE.AND P3, PT, R0, UR4, PT ;  /* 0x0000000400007c0c */ /* 0x000fe2000bf66270 */
[----:B------:R-:W-:Y:S01]  /*23190*/  ULDC UR4, c[0x0][0x228] ;  /* 0x00008a0000047ab9 */ /* 0x000fe20000000800 */
[----:B------:R-:W-:Y:S01]  /*231a0*/  ULDC UR6, c[0x0][0x228] ;  /* 0x00008a0000067ab9 */ /* 0x000fe20000000800 */
[----:B------:R-:W-:Y:S01]  /*231b0*/  VIADD R0, R12, 0x75 ;  /* 0x000000750c007836 */ /* 0x000fe20000000000 */
[----:B------:R-:W-:Y:S01]  /*231c0*/  ULDC UR8, c[0x0][0x228] ;  /* 0x00008a0000087ab9 */ /* 0x000fe20000000800 */
[----:B---3--:R-:W-:Y:S01]  /*231d0*/  IMAD.WIDE R4, R21, 0x4, R148 ;  /* 0x0000000415047825 */ /* 0x008fe200078e0294 */
[----:B------:R1:W-:Y:S01]  /*231e0*/  @P0 STG.E desc[UR16][R2.64], R185 ;  /* 0x000000b902000986 */ /* 0x0003e2000c101910 */
[----:B------:R-:W-:Y:S01]  /*231f0*/  ISETP.LT.AND P1, PT, R14, UR4, !P1 ;  /* 0x000000040e007c0c */ /* 0x000fe2000cf21270 */
[----:B------:R-:W-:Y:S01]  /*23200*/  ULDC UR4, c[0x0][0x228] ;  /* 0x00008a0000047ab9 */ /* 0x000fe20000000800 */
[----:B--2---:R-:W-:Y:S01]  /*23210*/  IMAD.WIDE R6, R17, 0x4, R224 ;  /* 0x0000000411067825 */ /* 0x004fe200078e02e0 */
[----:B------:R-:W-:-:S03]  /*23220*/  ISETP.GE.AND P0, PT, R0, UR5, PT ;  /* 0x0000000500007c0c */ /* 0x000fc6000bf06270 */
[C---:B----4-:R-:W-:Y:S01]  /*23230*/  IMAD.WIDE R8, R17.reuse, 0x4, R18 ;  /* 0x0000000411087825 */ /* 0x050fe200078e0212 */
[----:B------:R-:W-:Y:S01]  /*23240*/  @P2 STG.E desc[UR16][R4.64], R193 ;  /* 0x000000c104002986 */ /* 0x000fe2000c101910 */
[----:B------:R-:W-:Y:S01]  /*23250*/  ULDC UR5, c[0x0][0x228] ;  /* 0x00008a0000057ab9 */ /* 0x000fe20000000800 */
[----:B------:R-:W-:Y:S01]  /*23260*/  ULDC UR10, c[0x0][0x228] ;  /* 0x00008a00000a7ab9 */ /* 0x000fe20000000800 */
[----:B------:R-:W-:Y:S01]  /*23270*/  IMAD.WIDE R10, R17, 0x4, R150 ;  /* 0x00000004110a7825 */ /* 0x000fe200078e0296 */
[----:B------:R-:W-:Y:S01]  /*23280*/  @P4 STG.E desc[UR16][R6.64], R177 ;  /* 0x000000b106004986 */ /* 0x000fe2000c101910 */
[----:B------:R-:W-:Y:S01]  /*23290*/  ISETP.LT.AND P2, PT, R13, UR4, !P3 ;  /* 0x000000040d007c0c */ /* 0x000fe2000df41270 */
[----:B------:R-:W-:Y:S01]  /*232a0*/  ULDC UR4, c[0x0][0x228] ;  /* 0x00008a0000047ab9 */ /* 0x000fe20000000800 */
[----:B------:R-:W-:Y:S01]  /*232b0*/  ISETP.LT.AND P4, PT, R16, UR5, !P3 ;  /* 0x0000000510007c0c */ /* 0x000fe2000df81270 */
[----:B------:R-:W-:Y:S01]  /*232c0*/  @P5 STG.E desc[UR16][R8.64], R201 ;  /* 0x000000c908005986 */ /* 0x000fe2000c101910 */
[----:B------:R-:W-:Y:S01]  /*232d0*/  ISETP.LT.AND P5, PT, R15, UR6, !P3 ;  /* 0x000000060f007c0c */ /* 0x000fe2000dfa1270 */
[----:B-1----:R-:W-:Y:S01]  /*232e0*/  IMAD.WIDE R2, R17, 0x4, R148 ;  /* 0x0000000411027825 */ /* 0x002fe200078e0294 */
[----:B------:R-:W-:Y:S01]  /*232f0*/  ISETP.LT.AND P3, PT, R14, UR8, !P3 ;  /* 0x000000080e007c0c */ /* 0x000fe2000df61270 */
[----:B------:R1:W-:Y:S01]  /*23300*/  @P6 STG.E desc[UR16][R10.64], R189 ;  /* 0x000000bd0a006986 */ /* 0x0003e2000c101910 */
[----:B------:R-:W-:Y:S01]  /*23310*/  ISETP.LT.AND P6, PT, R13, UR10, !P0 ;  /* 0x0000000a0d007c0c */ /* 0x000fe2000c7c1270 */
[----:B------:R-:W-:Y:S01]  /*23320*/  ULDC UR5, c[0x0][0x228] ;  /* 0x00008a0000057ab9 */ /* 0x000fe20000000800 */
[----:B------:R-:W-:Y:S01]  /*23330*/  VIADD R0, R12, 0x76 ;  /* 0x000000760c007836 */ /* 0x000fe20000000000 */
[----:B------:R2:W-:Y:S01]  /*23340*/  @P1 STG.E desc[UR16][R2.64], R197 ;  /* 0x000000c502001986 */ /* 0x0005e2000c101910 */
[----:B------:R-:W-:Y:S01]  /*23350*/  ULDC UR6, c[0x0][0x228] ;  /* 0x00008a0000067ab9 */ /* 0x000fe20000000800 */
[----:B------:R-:W-:Y:S01]  /*23360*/  ULDC UR8, c[0x0][0x228] ;  /* 0x00008a0000087ab9 */ /* 0x000fe20000000800 */
[----:B-1----:R-:W-:-:S04]  /*23370*/  VIADD R11, R17, UR28 ;  /* 0x0000001c110b7c36 */ /* 0x002fc80008000000 */
[----:B------:R-:W-:-:S04]  /*23380*/  IMAD.WIDE R4, R11, 0x4, R224 ;  /* 0x000000040b047825 */ /* 0x000fc800078e02e0 */
[C---:B------:R-:W-:Y:S01]  /*23390*/  IMAD.WIDE R6, R11.reuse, 0x4, R18 ;  /* 0x000000040b067825 */ /* 0x040fe200078e0212 */
[----:B------:R1:W-:Y:S03]  /*233a0*/  @P2 STG.E desc[UR16][R4.64], R78 ;  /* 0x0000004e04002986 */ /* 0x0003e6000c101910 */
[C---:B------:R-:W-:Y:S02]  /*233b0*/  VIADD R17, R11.reuse, UR28 ;  /* 0x0000001c0b117c36 */ /* 0x040fe40008000000 */
[C---:B------:R-:W-:Y:S01]  /*233c0*/  IMAD.WIDE R8, R11.reuse, 0x4, R150 ;  /* 0x000000040b087825 */ /* 0x040fe200078e0296 */
[----:B------:R3:W-:Y:S03]  /*233d0*/  @P4 STG.E desc[UR16][R6.64], R182 ;  /* 0x000000b606004986 */ /* 0x0007e6000c101910 */
[----:B------:R-:W-:Y:S01]  /*233e0*/  IMAD.WIDE R10, R11, 0x4, R148 ;  /* 0x000000040b0a7825 */ /* 0x000fe200078e0294 */
[----:B------:R-:W-:Y:S01]  /*233f0*/  @P5 STG.E desc[UR16][R8.64], R186 ;  /* 0x000000ba08005986 */ /* 0x000fe2000c101910 */
[----:B------:R-:W-:Y:S01]  /*23400*/  ISETP.LT.AND P4, PT, R16, UR4, !P0 ;  /* 0x0000000410007c0c */ /* 0x000fe2000c781270 */
[----:B------:R-:W-:-:S02]  /*23410*/  ULDC UR4, c[0x0][0x228] ;  /* 0x00008a0000047ab9 */ /* 0x000fc40000000800 */
[----:B------:R-:W-:Y:S01]  /*23420*/  @P3 STG.E desc[UR16][R10.64], R194 ;  /* 0x000000c20a003986 */ /* 0x000fe2000c101910 */
[----:B------:R-:W-:Y:S01]  /*23430*/  ISETP.LT.AND P3, PT, R15, UR5, !P0 ;  /* 0x000000050f007c0c */ /* 0x000fe2000c761270 */
[C---:B------:R-:W-:Y:S01]  /*23440*/  IMAD.WIDE R20, R17.reuse, 0x4, R224 ;  /* 0x0000000411147825 */ /* 0x040fe200078e02e0 */
[----:B------:R-:W-:Y:S01]  /*23450*/  ISETP.LT.AND P2, PT, R14, UR4, !P0 ;  /* 0x000000040e007c0c */ /* 0x000fe2000c741270 */
[----:B------:R-:W-:Y:S01]  /*23460*/  ULDC UR5, c[0x0][0x228] ;  /* 0x00008a0000057ab9 */ /* 0x000fe20000000800 */
[----:B------:R-:W-:Y:S01]  /*23470*/  ISETP.GE.AND P1, PT, R0, UR13, PT ;  /* 0x0000000d00007c0c */ /* 0x000fe2000bf26270 */
[C---:B--2---:R-:W-:Y:S01]  /*23480*/  IMAD.WIDE R2, R17.reuse, 0x4, R18 ;  /* 0x0000000411027825 */ /* 0x044fe200078e0212 */
[----:B------:R-:W-:Y:S01]  /*23490*/  ULDC UR4, c[0x0][0x228] ;  /* 0x00008a0000047ab9 */ /* 0x000fe20000000800 */
[----:B------:R2:W-:Y:S02]  /*234a0*/  @P6 STG.E desc[UR16][R20.64], R178 ;  /* 0x000000b214006986 */ /* 0x0005e4000c101910 */
[----:B-1----:R-:W-:Y:S01]  /*234b0*/  IMAD.WIDE R4, R17, 0x4, R150 ;  /* 0x0000000411047825 */ /* 0x002fe200078e0296 */
[----:B------:R-:W-:-:S03]  /*234c0*/  ISETP.LT.AND P6, PT, R13, UR5, !P1 ;  /* 0x000000050d007c0c */ /* 0x000fc6000cfc1270 */
[----:B------:R-:W-:Y:S01]  /*234d0*/  VIADD R0, R12, 0x77 ;  /* 0x000000770c007836 */ /* 0x000fe20000000000 */
[----:B------:R-:W-:Y:S01]  /*234e0*/  ISETP.LT.AND P5, PT, R16, UR4, !P1 ;  /* 0x0000000410007c0c */ /* 0x000fe2000cfa1270 */
[C---:B---3--:R-:W-:Y:S01]  /*234f0*/  IMAD.WIDE R6, R17.reuse, 0x4, R148 ;  /* 0x0000000411067825 */ /* 0x048fe200078e0294 */
[----:B------:R1:W-:Y:S01]  /*23500*/  @P4 STG.E desc[UR16][R2.64], R202 ;  /* 0x000000ca02004986 */ /* 0x0003e2000c101910 */
[----:B------:R-:W-:Y:S01]  /*23510*/  ULDC UR4, c[0x0][0x228] ;  /* 0x00008a0000047ab9 */ /* 0x000fe20000000800 */
[----:B------:R-:W-:Y:S01]  /*23520*/  ISETP.GE.AND P0, PT, R0, UR11, PT ;  /* 0x0000000b00007c0c */ /* 0x000fe2000bf06270 */
[----:B--2---:R-:W-:Y:S01]  /*23530*/  VIADD R21, R17, UR28 ;  /* 0x0000001c11157c36 */ /* 0x004fe20008000000 */
[----:B------:R2:W-:Y:S01]  /*23540*/  @P3 STG.E desc[UR16][R4.64], R190 ;  /* 0x000000be04003986 */ /* 0x0005e2000c101910 */
[----:B------:R-:W-:Y:S01]  /*23550*/  ISETP.LT.AND P3, PT, R15, UR4, !P1 ;  /* 0x000000040f007c0c */ /* 0x000fe2000cf61270 */
[----:B------:R-:W-:Y:S01]  /*23560*/  ULDC UR4, c[0x0][0x228] ;  /* 0x00008a0000047ab9 */ /* 0x000fe20000000800 */
[----:B------:R-:W-:Y:S01]  /*23570*/  ULDC UR5, c[0x0][0x228] ;  /* 0x00008a0000057ab9 */ /* 0x000fe20000000800 */
[----:B------:R3:W-:Y:S01]  /*23580*/  @P2 STG.E desc[UR16][R6.64], R198 ;  /* 0x000000c606002986 */ /* 0x0007e2000c101910 */
[----:B------:R-:W-:Y:S01]  /*23590*/  ISETP.LT.AND P1, PT, R14, UR4, !P1 ;  /* 0x000000040e007c0c */ /* 0x000fe2000cf21270 */
[----:B------:R-:W-:Y:S01]  /*235a0*/  IMAD.WIDE R8, R21, 0x4, R224 ;  /* 0x0000000415087825 */ /* 0x000fe200078e02e0 */
[----:B------:R-:W-:Y:S01]  /*235b0*/  ISETP.LT.AND P2, PT, R13, UR5, !P0 ;  /* 0x000000050d007c0c */ /* 0x000fe2000c741270 */
[----:B------:R-:W-:Y:S01]  /*235c0*/  ULDC UR4, c[0x0][0x228] ;  /* 0x00008a0000047ab9 */ /* 0x000fe20000000800 */
[----:B------:R-:W-:Y:S01]  /*235d0*/  ISETP.LT.AND P4, PT, R16, UR6, !P0 ;  /* 0x0000000610007c0c */ /* 0x000fe2000c781270 */
[C---:B------:R-:W-:Y:S01]  /*235e0*/  IMAD.WIDE R10, R21.reuse, 0x4, R18 ;  /* 0x00000004150a7825 */ /* 0x040fe200078e0212 */
[----:B------:R4:W-:Y:S01]  /*235f0*/  @P6 STG.E desc[UR16][R8.64], R79 ;  /* 0x0000004f08006986 */ /* 0x0009e2000c101910 */
[----:B------:R-:W-:Y:S01]  /*23600*/  ULDC UR5, c[0x0][0x228] ;  /* 0x00008a0000057ab9 */ /* 0x000fe20000000800 */
[----:B------:R-:W-:Y:S01]  /*23610*/  ULDC UR6, c[0x0][0x228] ;  /* 0x00008a0000067ab9 */ /* 0x000fe20000000800 */
[C---:B------:R-:W-:Y:S01]  /*23620*/  VIADD R23, R21.reuse, UR28 ;  /* 0x0000001c15177c36 */ /* 0x040fe20008000000 */
[----:B------:R4:W-:Y:S01]  /*23630*/  @P5 STG.E desc[UR16][R10.64], R183 ;  /* 0x000000b70a005986 */ /* 0x0009e2000c101910 */
[----:B-1----:R-:W-:Y:S01]  /*23640*/  IMAD.WIDE R2, R21, 0x4, R150 ;  /* 0x0000000415027825 */ /* 0x002fe200078e0296 */
[----:B------:R-:W-:-:S03]  /*23650*/  ISETP.LT.AND P5, PT, R15, UR8, !P0 ;  /* 0x000000080f007c0c */ /* 0x000fc6000c7a1270 */
[----:B--2---:R-:W-:Y:S01]  /*23660*/  IMAD.WIDE R4, R21, 0x4, R148 ;  /* 0x0000000415047825 */ /* 0x004fe200078e0294 */
[----:B------:R1:W-:Y:S03]  /*23670*/  @P3 STG.E desc[UR16][R2.64], R187 ;  /* 0x000000bb02003986 */ /* 0x0003e6000c101910 */
[C---:B---3--:R-:W-:Y:S01]  /*23680*/  IMAD.WIDE R6, R23.reuse, 0x4, R224 ;  /* 0x0000000417067825 */ /* 0x048fe200078e02e0 */
[----:B------:R-:W-:Y:S03]  /*23690*/  @P1 STG.E desc[UR16][R4.64], R195 ;  /* 0x000000c304001986 */ /* 0x000fe6000c101910 */
[----:B------:R-:W-:Y:S01]  /*236a0*/  VIADD R0, R12, 0x78 ;  /* 0x000000780c007836 */ /* 0x000fe20000000000 */
[----:B------:R-:W-:Y:S01]  /*236b0*/  @P2 STG.E desc[UR16][R6.64], R179 ;  /* 0x000000b306002986 */ /* 0x000fe2000c101910 */
[----:B----4-:R-:W-:-:S03]  /*236c0*/  IMAD.WIDE R8, R23, 0x4, R18 ;  /* 0x0000000417087825 */ /* 0x010fc600078e0212 */
[----:B------:R-:W2:Y:S01]  /*236d0*/  LDS.128 R4, [R252] ;  /* 0x00000000fc047984 */ /* 0x000ea20000000c00 */
[----:B------:R-:W-:Y:S01]  /*236e0*/  IMAD.WIDE R10, R23, 0x4, R150 ;  /* 0x00000004170a7825 */ /* 0x000fe200078e0296 */
[----:B------:R-:W-:Y:S02]  /*236f0*/  ISETP.GE.AND P6, PT, R0, UR9, PT ;  /* 0x0000000900007c0c */ /* 0x000fe4000bfc6270 */
[----:B------:R3:W-:Y:S01]  /*23700*/  @P4 STG.E desc[UR16][R8.64], R203 ;  /* 0x000000cb08004986 */ /* 0x0007e2000c101910 */
[----:B------:R-:W-:Y:S01]  /*23710*/  ISETP.LT.AND P1, PT, R14, UR4, !P0 ;  /* 0x000000040e007c0c */ /* 0x000fe2000c721270 */
[----:B------:R-:W-:Y:S01]  /*23720*/  ULDC UR4, c[0x0][0x228] ;  /* 0x00008a0000047ab9 */ /* 0x000fe20000000800 */
[----:B------:R-:W-:Y:S01]  /*23730*/  ISETP.LT.AND P4, PT, R13, UR5, !P6 ;  /* 0x000000050d007c0c */ /* 0x000fe2000f781270 */
[----:B------:R4:W-:Y:S01]  /*23740*/  @P5 STG.E desc[UR16][R10.64], R191 ;  /* 0x000000bf0a005986 */ /* 0x0009e2000c101910 */
[----:B------:R-:W-:Y:S02]  /*23750*/  ISETP.LT.AND P5, PT, R16, UR6, !P6 ;  /* 0x0000000610007c0c */ /* 0x000fe4000f7a1270 */
[----:B------:R-:W-:Y:S01]  /*23760*/  IADD3 R25, R23, UR28, RZ ;  /* 0x0000001c17197c10 */ /* 0x000fe2000fffe0ff */
[----:B------:R-:W-:Y:S01]  /*23770*/  VIADD R0, R12, 0x79 ;  /* 0x000000790c007836 */ /* 0x000fe20000000000 */
[----:B------:R-:W-:Y:S01]  /*23780*/  ISETP.LT.AND P0, PT, R15, UR4, !P6 ;  /* 0x000000040f007c0c */ /* 0x000fe2000f701270 */
[----:B-1----:R-:W-:Y:S01]  /*23790*/  IMAD.WIDE R2, R23, 0x4, R148 ;  /* 0x0000000417027825 */ /* 0x002fe200078e0294 */
[----:B------:R-:W-:Y:S01]  /*237a0*/  ULDC UR4, c[0x0][0x228] ;  /* 0x00008a0000047ab9 */ /* 0x000fe20000000800 */
[----:B------:R-:W-:Y:S01]  /*237b0*/  ULDC UR5, c[0x0][0x228] ;  /* 0x00008a0000057ab9 */ /* 0x000fe20000000800 */
[----:B------:R-:W-:Y:S01]  /*237c0*/  ULDC UR6, c[0x0][0x228] ;  /* 0x00008a0000067ab9 */ /* 0x000fe20000000800 */
[----:B---3--:R-:W-:Y:S01]  /*237d0*/  IMAD.WIDE R8, R25, 0x4, R224 ;  /* 0x0000000419087825 */ /* 0x008fe200078e02e0 */
[----:B------:R-:W-:-:S03]  /*237e0*/  ISETP.GE.AND P3, PT, R0, UR7, PT ;  /* 0x0000000700007c0c */ /* 0x000fc6000bf66270 */
[C---:B----4-:R-:W-:Y:S01]  /*237f0*/  IMAD.WIDE R10, R25.reuse, 0x4, R18 ;  /* 0x00000004190a7825 */ /* 0x050fe200078e0212 */
[----:B------:R1:W-:Y:S03]  /*23800*/  @P1 STG.E desc[UR16][R2.64], R199 ;  /* 0x000000c702001986 */ /* 0x0003e6000c101910 */
[C---:B------:R-:W-:Y:S01]  /*23810*/  IMAD.WIDE R20, R25.reuse, 0x4, R150 ;  /* 0x0000000419147825 */ /* 0x040fe200078e0296 */
[----:B------:R3:W-:Y:S01]  /*23820*/  @P4 STG.E desc[UR16][R8.64], R144 ;  /* 0x0000009008004986 */ /* 0x0007e2000c101910 */
[----:B------:R-:W-:Y:S01]  /*23830*/  ISETP.LT.AND P6, PT, R14, UR4, !P6 ;  /* 0x000000040e007c0c */ /* 0x000fe2000f7c1270 */
[----:B------:R-:W-:Y:S01]  /*23840*/  ULDC UR4, c[0x0][0x228] ;  /* 0x00008a0000047ab9 */ /* 0x000fe20000000800 */
[----:B------:R-:W-:Y:S01]  /*23850*/  VIADD R23, R25, UR28 ;  /* 0x0000001c19177c36 */ /* 0x000fe20008000000 */
[----:B------:R4:W-:Y:S01]  /*23860*/  @P5 STG.E desc[UR16][R10.64], R80 ;  /* 0x000000500a005986 */ /* 0x0009e2000c101910 */
[----:B------:R-:W-:Y:S01]  /*23870*/  ISETP.LT.AND P4, PT, R16, UR4, !P3 ;  /* 0x0000000410007c0c */ /* 0x000fe2000df81270 */
[----:B------:R-:W-:Y:S01]  /*23880*/  VIADD R17, R12, 0x7a ;  /* 0x0000007a0c117836 */ /* 0x000fe20000000000 */
[----:B------:R-:W-:Y:S01]  /*23890*/  ULDC UR4, c[0x0][0x228] ;  /* 0x00008a0000047ab9 */ /* 0x000fe20000000800 */
[----:B------:R2:W-:Y:S01]  /*238a0*/  @P0 STG.E desc[UR16][R20.64], R208 ;  /* 0x000000d014000986 */ /* 0x0005e2000c101910 */
[----:B------:R-:W-:Y:S01]  /*238b0*/  ISETP.LT.AND P0, PT, R13, UR5, !P3 ;  /* 0x000000050d007c0c */ /* 0x000fe2000df01270 */
[----:B------:R-:W-:Y:S01]  /*238c0*/  ULDC UR5, c[0x0][0x228] ;  /* 0x00008a0000057ab9 */ /* 0x000fe20000000800 */
[----:B------:R-:W-:Y:S01]  /*238d0*/  ULDC UR7, c[0x0][0x228] ;  /* 0x00008a0000077ab9 */ /* 0x000fe20000000800 */
[----:B------:R-:W-:Y:S01]  /*238e0*/  ISETP.LT.AND P5, PT, R15, UR5, !P3 ;  /* 0x000000050f007c0c */ /* 0x000fe2000dfa1270 */
[----:B-1----:R-:W-:Y:S01]  /*238f0*/  IMAD.WIDE R2, R25, 0x4, R148 ;  /* 0x0000000419027825 */ /* 0x002fe200078e0294 */
[----:B------:R-:W-:Y:S01]  /*23900*/  ISETP.LT.AND P3, PT, R14, UR6, !P3 ;  /* 0x000000060e007c0c */ /* 0x000fe2000df61270 */
[----:B------:R-:W-:-:S02]  /*23910*/  ULDC UR5, c[0x0][0x228] ;  /* 0x00008a0000057ab9 */ /* 0x000fc40000000800 */
[----:B---3--:R-:W-:Y:S01]  /*23920*/  IMAD.WIDE R8, R23, 0x4, R224 ;  /* 0x0000000417087825 */ /* 0x008fe200078e02e0 */
[----:B------:R-:W-:-:S03]  /*23930*/  ISETP.GE.AND P2, PT, R17, UR23, PT ;  /* 0x0000001711007c0c */ /* 0x000fc6000bf46270 */
[C---:B----4-:R-:W-:Y:S01]  /*23940*/  IMAD.WIDE R10, R23.reuse, 0x4, R18 ;  /* 0x00000004170a7825 */ /* 0x050fe200078e0212 */
[----:B------:R1:W-:Y:S01]  /*23950*/  @P6 STG.E desc[UR16][R2.64], R228 ;  /* 0x000000e402006986 */ /* 0x0003e2000c101910 */
[----:B------:R-:W-:Y:S02]  /*23960*/  ULDC UR6, c[0x0][0x228] ;  /* 0x00008a0000067ab9 */ /* 0x000fe40000000800 */
[C---:B------:R-:W-:Y:S02]  /*23970*/  VIADD R17, R23.reuse, UR28 ;  /* 0x0000001c17117c36 */ /* 0x040fe40008000000 */
[C---:B--2---:R-:W-:Y:S01]  /*23980*/  IMAD.WIDE R20, R23.reuse, 0x4, R150 ;  /* 0x0000000417147825 */ /* 0x044fe200078e0296 */
[----:B------:R2:W-:Y:S03]  /*23990*/  @P0 STG.E desc[UR16][R8.64], R204 ;  /* 0x000000cc08000986 */ /* 0x0005e6000c101910 */
[----:B------:R-:W-:Y:S01]  /*239a0*/  IMAD.WIDE R22, R23, 0x4, R148 ;  /* 0x0000000417167825 */ /* 0x000fe200078e0294 */
[----:B------:R3:W-:Y:S01]  /*239b0*/  @P4 STG.E desc[UR16][R10.64], R212 ;  /* 0x000000d40a004986 */ /* 0x0007e2000c101910 */
[----:B------:R-:W-:Y:S01]  /*239c0*/  ISETP.LT.AND P4, PT, R16, UR4, !P2 ;  /* 0x0000000410007c0c */ /* 0x000fe2000d781270 */
[----:B------:R-:W-:-:S02]  /*239d0*/  ULDC UR4, c[0x0][0x228] ;  /* 0x00008a0000047ab9 */ /* 0x000fc40000000800 */
[----:B------:R-:W-:Y:S01]  /*239e0*/  @P5 STG.E desc[UR16][R20.64], R84 ;  /* 0x0000005414005986 */ /* 0x000fe2000c101910 */
[----:B------:R-:W-:-:S03]  /*239f0*/  ISETP.LT.AND P6, PT, R13, UR7, !P2 ;  /* 0x000000070d007c0c */ /* 0x000fc6000d7c1270 */
[----:B------:R-:W-:Y:S01]  /*23a00*/  @P3 STG.E desc[UR16][R22.64], R4 ;  /* 0x0000000416003986 */ /* 0x000fe2000c101910 */
[----:B------:R-:W-:Y:S01]  /*23a10*/  ISETP.LT.AND P3, PT, R15, UR4, !P2 ;  /* 0x000000040f007c0c */ /* 0x000fe2000d761270 */
[----:B------:R-:W-:Y:S01]  /*23a20*/  ULDC UR4, c[0x0][0x228] ;  /* 0x00008a0000047ab9 */ /* 0x000fe20000000800 */
[----:B------:R-:W-:Y:S01]  /*23a30*/  VIADD R0, R12, 0x7b ;  /* 0x0000007b0c007836 */ /* 0x000fe20000000000 */
[----:B------:R-:W-:Y:S01]  /*23a40*/  ISETP.LT.AND P2, PT, R14, UR4, !P2 ;  /* 0x000000040e007c0c */ /* 0x000fe2000d741270 */
[C---:B------:R-:W-:Y:S01]  /*23a50*/  IMAD.WIDE R24, R17.reuse, 0x4, R224 ;  /* 0x0000000411187825 */ /* 0x040fe200078e02e0 */
[----:B------:R-:W-:Y:S02]  /*23a60*/  ULDC UR4, c[0x0][0x228] ;  /* 0x00008a0000047ab9 */ /* 0x000fe40000000800 */
[----:B------:R-:W-:Y:S01]  /*23a70*/  ISETP.GE.AND P1, PT, R0, UR21, PT ;  /* 0x0000001500007c0c */ /* 0x000fe2000bf26270 */
[C---:B-1----:R-:W-:Y:S01]  /*23a80*/  IMAD.WIDE R2, R17.reuse, 0x4, R18 ;  /* 0x0000000411027825 */ /* 0x042fe200078e0212 */
[----:B------:R1:W-:Y:S03]  /*23a90*/  @P6 STG.E desc[UR16][R24.64], R145 ;  /* 0x0000009118006986 */ /* 0x0003e6000c101910 */
[----:B--2---:R-:W-:Y:S01]  /*23aa0*/  IMAD.WIDE R8, R17, 0x4, R150 ;  /* 0x0000000411087825 */ /* 0x004fe200078e0296 */
[----:B------:R-:W-:-:S03]  /*23ab0*/  ISETP.LT.AND P5, PT, R13, UR5, !P1 ;  /* 0x000000050d007c0c */ /* 0x000fc6000cfa1270 */
[C---:B---3--:R-:W-:Y:S01]  /*23ac0*/  IMAD.WIDE R10, R17.reuse, 0x4, R148 ;  /* 0x00000004110a7825 */ /* 0x048fe200078e0294 */
[----:B------:R2:W-:Y:S01]  /*23ad0*/  @P4 STG.E desc[UR16][R2.64], R81 ;  /* 0x0000005102004986 */ /* 0x0005e2000c101910 */
[----:B------:R-:W-:Y:S01]  /*23ae0*/  ISETP.LT.AND P6, PT, R16, UR6, !P1 ;  /* 0x0000000610007c0c */ /* 0x000fe2000cfc1270 */
[----:B------:R-:W-:Y:S01]  /*23af0*/  ULDC UR5, c[0x0][0x228] ;  /* 0x00008a0000057ab9 */ /* 0x000fe20000000800 */
[----:B------:R-:W-:Y:S01]  /*23b00*/  VIADD R0, R12, 0x7c ;  /* 0x0000007c0c007836 */ /* 0x000fe20000000000 */
[----:B------:R3:W-:Y:S01]  /*23b10*/  @P3 STG.E desc[UR16][R8.64], R209 ;  /* 0x000000d108003986 */ /* 0x0007e2000c101910 */
[----:B-1----:R-:W-:Y:S01]  /*23b20*/  VIADD R25, R17, UR28 ;  /* 0x0000001c11197c36 */ /* 0x002fe20008000000 */
[----:B------:R-:W-:Y:S02]  /*23b30*/  ULDC UR6, c[0x0][0x228] ;  /* 0x00008a0000067ab9 */ /* 0x000fe40000000800 */
[----:B------:R1:W-:Y:S01]  /*23b40*/  @P2 STG.E desc[UR16][R10.64], R229 ;  /* 0x000000e50a002986 */ /* 0x0003e2000c101910 */
[----:B------:R-:W-:Y:S01]  /*23b50*/  ISETP.LT.AND P2, PT, R15, UR4, !P1 ;  /* 0x000000040f007c0c */ /* 0x000fe2000cf41270 */
[----:B------:R-:W-:Y:S01]  /*23b60*/  IMAD.WIDE R20, R25, 0x4, R224 ;  /* 0x0000000419147825 */ /* 0x000fe200078e02e0 */
[----:B------:R-:W-:Y:S01]  /*23b70*/  ISETP.GE.AND P0, PT, R0, UR19, PT ;  /* 0x0000001300007c0c */ /* 0x000fe2000bf06270 */
[----:B------:R-:W-:-:S02]  /*23b80*/  ULDC UR4, c[0x0][0x228] ;  /* 0x00008a0000047ab9 */ /* 0x000fc40000000800 */
[C---:B------:R-:W-:Y:S01]  /*23b90*/  IMAD.WIDE R22, R25.reuse, 0x4, R18 ;  /* 0x0000000419167825 */ /* 0x040fe200078e0212 */
[----:B------:R4:W-:Y:S01]  /*23ba0*/  @P5 STG.E desc[UR16][R20.64], R205 ;  /* 0x000000cd14005986 */ /* 0x0009e2000c101910 */
[----:B------:R-:W-:Y:S01]  /*23bb0*/  ISETP.LT.AND P3, PT, R14, UR4, !P1 ;  /* 0x000000040e007c0c */ /* 0x000fe2000cf61270 */
[----:B------:R-:W-:Y:S01]  /*23bc0*/  ULDC UR4, c[0x0][0x228] ;  /* 0x00008a0000047ab9 */ /* 0x000fe20000000800 */
[----:B--2---:R-:W-:Y:S01]  /*23bd0*/  IMAD.WIDE R2, R25, 0x4, R150 ;  /* 0x0000000419027825 */ /* 0x004fe200078e0296 */
[----:B------:R-:W-:Y:S01]  /*23be0*/  ISETP.LT.AND P5, PT, R13, UR5, !P0 ;  /* 0x000000050d007c0c */ /* 0x000fe2000c7a1270 */
[----:B------:R-:W-:Y:S01]  /*23bf0*/  @P6 STG.E desc[UR16][R22.64], R213 ;  /* 0x000000d516006986 */ /* 0x000fe2000c101910 */
[----:B------:R-:W-:Y:S01]  /*23c00*/  ISETP.LT.AND P6, PT, R16, UR6, !P0 ;  /* 0x0000000610007c0c */ /* 0x000fe2000c7c1270 */
[----:B------:R-:W-:Y:S02]  /*23c10*/  VIADD R17, R25, UR28 ;  /* 0x0000001c19117c36 */ /* 0x000fe40008000000 */
[----:B------:R2:W-:Y:S01]  /*23c20*/  @P2 STG.E desc[UR16][R2.64], R85 ;  /* 0x0000005502002986 */ /* 0x0005e2000c101910 */
[----:B------:R-:W-:Y:S01]  /*23c30*/  ISETP.LT.AND P2, PT, R15, UR4, !P0 ;  /* 0x000000040f007c0c */ /* 0x000fe2000c741270 */
[----:B------:R-:W-:Y:S01]  /*23c40*/  VIADD R0, R12, 0x7d ;  /* 0x0000007d0c007836 */ /* 0x000fe20000000000 */
[----:B------:R-:W-:Y:S01]  /*23c50*/  ULDC UR4, c[0x0][0x228] ;  /* 0x00008a0000047ab9 */ /* 0x000fe20000000800 */
[----:B---3--:R-:W-:Y:S01]  /*23c60*/  IMAD.WIDE R8, R25, 0x4, R148 ;  /* 0x0000000419087825 */ /* 0x008fe200078e0294 */
[----:B------:R-:W-:-:S03]  /*23c70*/  ISETP.LT.AND P0, PT, R14, UR4, !P0 ;  /* 0x000000040e007c0c */ /* 0x000fc6000c701270 */
[C---:B-1----:R-:W-:Y:S01]  /*23c80*/  IMAD.WIDE R10, R17.reuse, 0x4, R224 ;  /* 0x00000004110a7825 */ /* 0x042fe200078e02e0 */
[----:B------:R-:W-:Y:S01]  /*23c90*/  ISETP.GE.AND P4, PT, R0, UR15, PT ;  /* 0x0000000f00007c0c */ /* 0x000fe2000bf86270 */
[----:B------:R1:W-:Y:S02]  /*23ca0*/  @P3 STG.E desc[UR16][R8.64], R5 ;  /* 0x0000000508003986 */ /* 0x0003e4000c101910 */
[----:B------:R-:W-:Y:S02]  /*23cb0*/  VIADD R0, R12, 0x7e ;  /* 0x0000007e0c007836 */ /* 0x000fe40000000000 */
[----:B----4-:R-:W-:Y:S01]  /*23cc0*/  IMAD.WIDE R20, R17, 0x4, R18 ;  /* 0x0000000411147825 */ /* 0x010fe200078e0212 */
[----:B------:R3:W-:Y:S01]  /*23cd0*/  @P5 STG.E desc[UR16][R10.64], R146 ;  /* 0x000000920a005986 */ /* 0x0007e2000c101910 */
[----:B------:R-:W-:Y:S02]  /*23ce0*/  ISETP.LT.AND P5, PT, R13, UR4, !P4 ;  /* 0x000000040d007c0c */ /* 0x000fe4000e7a1270 */
[C---:B--2---:R-:W-:Y:S01]  /*23cf0*/  IMAD.WIDE R2, R17.reuse, 0x4, R150 ;  /* 0x0000000411027825 */ /* 0x044fe200078e0296 */
[----:B------:R-:W-:Y:S01]  /*23d00*/  ISETP.GE.AND P1, PT, R0, UR27, PT ;  /* 0x0000001b00007c0c */ /* 0x000fe2000bf26270 */
[----:B------:R-:W-:Y:S02]  /*23d10*/  @P6 STG.E desc[UR16][R20.64], R82 ;  /* 0x0000005214006986 */ /* 0x000fe4000c101910 */
[----:B------:R-:W-:Y:S01]  /*23d20*/  IMAD.WIDE R22, R17, 0x4, R148 ;  /* 0x0000000411167825 */ /* 0x000fe200078e0294 */
[----:B------:R-:W-:Y:S01]  /*23d30*/  ISETP.LT.AND P6, PT, R16, UR4, !P4 ;  /* 0x0000000410007c0c */ /* 0x000fe2000e7c1270 */
[----:B------:R2:W-:Y:S01]  /*23d40*/  @P2 STG.E desc[UR16][R2.64], R210 ;  /* 0x000000d202002986 */ /* 0x0005e2000c101910 */
[----:B------:R-:W-:Y:S01]  /*23d50*/  ISETP.LT.AND P2, PT, R15, UR4, !P4 ;  /* 0x000000040f007c0c */ /* 0x000fe2000e741270 */
[----:B------:R-:W-:Y:S01]  /*23d60*/  VIADD R25, R17, UR28 ;  /* 0x0000001c11197c36 */ /* 0x000fe20008000000 */
[----:B------:R-:W-:Y:S01]  /*23d70*/  ISETP.LT.AND P4, PT, R14, UR4, !P4 ;  /* 0x000000040e007c0c */ /* 0x000fe2000e781270 */
[----:B------:R-:W-:Y:S01]  /*23d80*/  VIADD R12, R12, 0x7f ;  /* 0x0000007f0c0c7836 */ /* 0x000fe20000000000 */
[----:B------:R-:W-:Y:S01]  /*23d90*/  @P0 STG.E desc[UR16][R22.64], R230 ;  /* 0x000000e616000986 */ /* 0x000fe2000c101910 */
[----:B------:R-:W-:Y:S01]  /*23da0*/  ISETP.LT.AND P0, PT, R13, UR4, !P1 ;  /* 0x000000040d007c0c */ /* 0x000fe2000cf01270 */
[----:B-1----:R-:W-:-:S02]  /*23db0*/  IMAD.WIDE R4, R25, 0x4, R224 ;  /* 0x0000000419047825 */ /* 0x002fc400078e02e0 */
[----:B------:R-:W-:Y:S02]  /*23dc0*/  ISETP.GE.AND P3, PT, R12, UR25, PT ;  /* 0x000000190c007c0c */ /* 0x000fe4000bf66270 */
[C---:B------:R-:W-:Y:S01]  /*23dd0*/  VIADD R17, R25.reuse, UR28 ;  /* 0x0000001c19117c36 */ /* 0x040fe20008000000 */
[----:B------:R1:W-:Y:S01]  /*23de0*/  @P5 STG.E desc[UR16][R4.64], R206 ;  /* 0x000000ce04005986 */ /* 0x0003e2000c101910 */
[----:B------:R-:W-:Y:S01]  /*23df0*/  IMAD.WIDE R8, R25, 0x4, R18 ;  /* 0x0000000419087825 */ /* 0x000fe200078e0212 */
[----:B------:R-:W-:-:S03]  /*23e00*/  ISETP.LT.AND P5, PT, R13, UR4, !P3 ;  /* 0x000000040d007c0c */ /* 0x000fc6000dfa1270 */
[C---:B---3--:R-:W-:Y:S01]  /*23e10*/  IMAD.WIDE R10, R25.reuse, 0x4, R150 ;  /* 0x00000004190a7825 */ /* 0x048fe200078e0296 */
[----:B------:R3:W-:Y:S03]  /*23e20*/  @P6 STG.E desc[UR16][R8.64], R214 ;  /* 0x000000d608006986 */ /* 0x0007e6000c101910 */
[----:B--2---:R-:W-:Y:S01]  /*23e30*/  IMAD.WIDE R2, R25, 0x4, R148 ;  /* 0x0000000419027825 */ /* 0x004fe200078e0294 */
[----:B------:R2:W-:Y:S03]  /*23e40*/  @P2 STG.E desc[UR16][R10.64], R86 ;  /* 0x000000560a002986 */ /* 0x0005e6000c101910 */
[----:B------:R-:W-:Y:S01]  /*23e50*/  IMAD.WIDE R12, R17, 0x4, R224 ;  /* 0x00000004110c7825 */ /* 0x000fe200078e02e0 */
[----:B------:R4:W-:Y:S01]  /*23e60*/  @P4 STG.E desc[UR16][R2.64], R6 ;  /* 0x0000000602004986 */ /* 0x0009e2000c101910 */
[----:B------:R-:W-:-:S03]  /*23e70*/  ISETP.LT.AND P2, PT, R16, UR4, !P1 ;  /* 0x0000000410007c0c */ /* 0x000fc6000cf41270 */
[----:B------:R4:W-:Y:S01]  /*23e80*/  @P0 STG.E desc[UR16][R12.64], R147 ;  /* 0x000000930c000986 */ /* 0x0009e2000c101910 */
[C---:B------:R-:W-:Y:S02]  /*23e90*/  ISETP.LT.AND P0, PT, R15.reuse, UR4, !P1 ;  /* 0x000000040f007c0c */ /* 0x040fe4000cf01270 */
[----:B------:R-:W-:Y:S02]  /*23ea0*/  ISETP.LT.AND P1, PT, R14, UR4, !P1 ;  /* 0x000000040e007c0c */ /* 0x000fe4000cf21270 */
[----:B------:R-:W-:Y:S02]  /*23eb0*/  ISETP.LT.AND P6, PT, R16, UR4, !P3 ;  /* 0x0000000410007c0c */ /* 0x000fe4000dfc1270 */
[----:B------:R-:W-:Y:S01]  /*23ec0*/  ISETP.LT.AND P4, PT, R15, UR4, !P3 ;  /* 0x000000040f007c0c */ /* 0x000fe2000df81270 */
[C---:B------:R-:W-:Y:S01]  /*23ed0*/  VIADD R15, R17.reuse, UR28 ;  /* 0x0000001c110f7c36 */ /* 0x040fe20008000000 */
[----:B------:R-:W-:Y:S01]  /*23ee0*/  ISETP.LT.AND P3, PT, R14, UR4, !P3 ;  /* 0x000000040e007c0c */ /* 0x000fe2000df61270 */
[----:B-1----:R-:W-:-:S04]  /*23ef0*/  IMAD.WIDE R4, R17, 0x4, R18 ;  /* 0x0000000411047825 */ /* 0x002fc800078e0212 */
[C---:B---3--:R-:W-:Y:S01]  /*23f00*/  IMAD.WIDE R8, R17.reuse, 0x4, R150 ;  /* 0x0000000411087825 */ /* 0x048fe200078e0296 */
[----:B------:R4:W-:Y:S03]  /*23f10*/  @P2 STG.E desc[UR16][R4.64], R83 ;  /* 0x0000005304002986 */ /* 0x0009e6000c101910 */
[----:B--2---:R-:W-:Y:S01]  /*23f20*/  IMAD.WIDE R10, R17, 0x4, R148 ;  /* 0x00000004110a7825 */ /* 0x004fe200078e0294 */
[----:B------:R4:W-:Y:S03]  /*23f30*/  @P0 STG.E desc[UR16][R8.64], R211 ;  /* 0x000000d308000986 */ /* 0x0009e6000c101910 */
[C---:B------:R-:W-:Y:S01]  /*23f40*/  IMAD.WIDE R224, R15.reuse, 0x4, R224 ;  /* 0x000000040fe07825 */ /* 0x040fe200078e02e0 */
[----:B------:R4:W-:Y:S03]  /*23f50*/  @P1 STG.E desc[UR16][R10.64], R231 ;  /* 0x000000e70a001986 */ /* 0x0009e6000c101910 */
[C---:B------:R-:W-:Y:S01]  /*23f60*/  IMAD.WIDE R18, R15.reuse, 0x4, R18 ;  /* 0x000000040f127825 */ /* 0x040fe200078e0212 */
[----:B------:R4:W-:Y:S03]  /*23f70*/  @P5 STG.E desc[UR16][R224.64], R207 ;  /* 0x000000cfe0005986 */ /* 0x0009e6000c101910 */
[C---:B------:R-:W-:Y:S01]  /*23f80*/  IMAD.WIDE R150, R15.reuse, 0x4, R150 ;  /* 0x000000040f967825 */ /* 0x040fe200078e0296 */
[----:B------:R4:W-:Y:S04]  /*23f90*/  @P6 STG.E desc[UR16][R18.64], R215 ;  /* 0x000000d712006986 */ /* 0x0009e8000c101910 */
[----:B------:R4:W-:Y:S01]  /*23fa0*/  @P4 STG.E desc[UR16][R150.64], R87 ;  /* 0x0000005796004986 */ /* 0x0009e2000c101910 */
[----:B------:R-:W-:Y:S01]  /*23fb0*/  IMAD.WIDE R148, R15, 0x4, R148 ;  /* 0x000000040f947825 */ /* 0x000fe200078e0294 */
[----:B------:R-:W-:Y:S06]  /*23fc0*/  @!P3 EXIT ;  /* 0x000000000000b94d */ /* 0x000fec0003800000 */
[----:B------:R-:W-:Y:S01]  /*23fd0*/  STG.E desc[UR16][R148.64], R7 ;  /* 0x0000000794007986 */ /* 0x000fe2000c101910 */
[----:B------:R-:W-:Y:S05]  /*23fe0*/  EXIT ;  /* 0x000000000000794d */ /* 0x000fea0003800000 */
.L_x_2:
[----:B------:R-:W-:-:S00]  /*23ff0*/  BRA `(.L_x_2) ;  /* 0xfffffffc00fc7947 */ /* 0x000fc0000383ffff */
[----:B------:R-:W-:-:S00]  /*24000*/  NOP ;  /* 0x0000000000007918 */ /* 0x000fc00000000000 */
[----:B------:R-:W-:-:S00]  /*24010*/  NOP ;  /* 0x0000000000007918 */ /* 0x000fc00000000000 */
[----:B------:R-:W-:-:S00]  /*24020*/  NOP ;  /* 0x0000000000007918 */ /* 0x000fc00000000000 */
[----:B------:R-:W-:-:S00]  /*24030*/  NOP ;  /* 0x0000000000007918 */ /* 0x000fc00000000000 */
[----:B------:R-:W-:-:S00]  /*24040*/  NOP ;  /* 0x0000000000007918 */ /* 0x000fc00000000000 */
[----:B------:R-:W-:-:S00]  /*24050*/  NOP ;  /* 0x0000000000007918 */ /* 0x000fc00000000000 */
[----:B------:R-:W-:-:S00]  /*24060*/  NOP ;  /* 0x0000000000007918 */ /* 0x000fc00000000000 */
[----:B------:R-:W-:-:S00]  /*24070*/  NOP ;  /* 0x0000000000007918 */ /* 0x000fc00000000000 */
.L_x_3:


//--------------------- .nv.shared.matmul_kernel  --------------------------
	.section	.nv.shared.matmul_kernel,"aw",@nobits
	.sectionflags	@""
	.align	16
	.zero		1024


//--------------------- .nv.shared.reserved.0     --------------------------
	.section	.nv.shared.reserved.0,"aw",@nobits
	.weak		__nv_reservedSMEM_offset_0_alias
	.size		__nv_reservedSMEM_offset_0_alias, 0, 0
	.other		__nv_reservedSMEM_offset_0_alias,@"STO_CUDA_RESERVED_SHARED STV_DEFAULT"
__nv_reservedSMEM_offset_0_alias:
	.zero		0


//--------------------- .nv.constant0.matmul_kernel --------------------------
	.section	.nv.constant0.matmul_kernel,"a",@progbits
	.sectionflags	@""
	.align	4
.nv.constant0.matmul_kernel:
	.zero		608


//--------------------- SYMBOLS --------------------------

	.type		.nv.reservedSmem.offset0,@object
	.size		.nv.reservedSmem.offset0,0x4
